def matmul_kernel(
    a_ptr,
    b_ptr,
    c_ptr,
    M,
    N,
    K,
    stride_am,
    stride_ak,
    stride_bk,
    stride_bn,
    stride_cm,
    stride_cn,
    BLOCK_M: tl.constexpr,
    BLOCK_N: tl.constexpr,
    BLOCK_K: tl.constexpr,
    GROUP_M: tl.constexpr,
):
    pid = tl.program_id(axis=0)
    num_pid_m = tl.cdiv(M, BLOCK_M)
    num_pid_n = tl.cdiv(N, BLOCK_N)
    num_pid_in_group = GROUP_M * num_pid_n
    group_id = pid // num_pid_in_group
    first_pid_m = group_id * GROUP_M
    group_size_m = min(num_pid_m - first_pid_m, GROUP_M)
    pid_m = first_pid_m + ((pid % num_pid_in_group) % group_size_m)
    pid_n = (pid % num_pid_in_group) // group_size_m

    offs_am = (pid_m * BLOCK_M + tl.arange(0, BLOCK_M)) % M
    offs_bn = (pid_n * BLOCK_N + tl.arange(0, BLOCK_N)) % N
    offs_k = tl.arange(0, BLOCK_K)
    a_ptrs = a_ptr + offs_am[:, None] * stride_am + offs_k[None, :] * stride_ak
    b_ptrs = b_ptr + offs_k[:, None] * stride_bk + offs_bn[None, :] * stride_bn

    acc = tl.zeros((BLOCK_M, BLOCK_N), dtype=tl.float32)
    for kk in range(0, tl.cdiv(K, BLOCK_K)):
        a = tl.load(a_ptrs, mask=offs_k[None, :] < K - kk * BLOCK_K, other=0.0)
        b = tl.load(b_ptrs, mask=offs_k[:, None] < K - kk * BLOCK_K, other=0.0)
        acc = tl.dot(a, b, acc)
        a_ptrs += BLOCK_K * stride_ak
        b_ptrs += BLOCK_K * stride_bk

    c = acc.to(c_ptr.dtype.element_ty)
    offs_cm = pid_m * BLOCK_M + tl.arange(0, BLOCK_M)
    offs_cn = pid_n * BLOCK_N + tl.arange(0, BLOCK_N)
    c_ptrs = c_ptr + offs_cm[:, None] * stride_cm + offs_cn[None, :] * stride_cn
    mask = (offs_cm[:, None] < M) & (offs_cn[None, :] < N)
    tl.store(c_ptrs, c, mask=mask)

# config = {"BLOCK_K": 128, "BLOCK_M": 128, "BLOCK_N": 128, "GROUP_M": 8, "arch": "sm_80", "dtype": "bf16", "num_ctas": 1, "num_stages": 3, "num_warps": 2}
# arch = sm_80


// ===== COMPILED SASS (sm_80) =====

	.target	sm_80

	.elftype	@"ET_EXEC"


//--------------------- .note.nv.tkinfo           --------------------------
	.section	.note.nv.tkinfo,"",@"SHT_NOTE"
	.sectionflags	@"SHF_NOTE_NV_TKINFO"
	.tkinfo
        /*0018*/ 	.word	0x00000002
        /*0030*/ 	.string	""
        /*0030*/ 	.string	"ptxas"
        /*0030*/ 	.string	"Cuda compilation tools, release 13.0, V13.0.88"
        /*0030*/ 	.string	"Build cuda_13.0.r13.0/compiler.36424714_0"
        /*0030*/ 	.string	"-v  -suppress-debug-info  -lineinfo  -arch sm_80 "



//--------------------- .note.nv.cuinfo           --------------------------
	.section	.note.nv.cuinfo,"",@"SHT_NOTE"
	.sectionflags	@"SHF_NOTE_NV_CUINFO"
        /*0018*/ 	.short	0x0002
        /*001a*/ 	.short	0x0050
        /*001c*/ 	.short	0x0082
	.zero		2


//--------------------- .nv.info                  --------------------------
	.section	.nv.info,"",@"SHT_CUDA_INFO"
	.align	4


	//----- nvinfo : EIATTR_REGCOUNT
	.align		4
        /*0000*/ 	.byte	0x04, 0x2f
        /*0002*/ 	.short	(.L_1 - .L_0)
	.align		4
.L_0:
        /*0004*/ 	.word	index@(matmul_kernel)
        /*0008*/ 	.word	0x00000020


	//----- nvinfo : EIATTR_FRAME_SIZE
	.align		4
.L_1:
        /*000c*/ 	.byte	0x04, 0x11
        /*000e*/ 	.short	(.L_3 - .L_2)
	.align		4
.L_2:
        /*0010*/ 	.word	index@(matmul_kernel)
        /*0014*/ 	.word	0x000044d0


	//----- nvinfo : EIATTR_MIN_STACK_SIZE
	.align		4
.L_3:
        /*0018*/ 	.byte	0x04, 0x12
        /*001a*/ 	.short	(.L_5 - .L_4)
	.align		4
.L_4:
        /*001c*/ 	.word	index@(matmul_kernel)
        /*0020*/ 	.word	0x000044d0
.L_5:


//--------------------- .nv.info.matmul_kernel    --------------------------
	.section	.nv.info.matmul_kernel,"",@"SHT_CUDA_INFO"
	.sectionflags	@""
	.align	4


	//----- nvinfo : EIATTR_CUDA_API_VERSION
	.align		4
        /*0000*/ 	.byte	0x04, 0x37
        /*0002*/ 	.short	(.L_7 - .L_6)
.L_6:
        /*0004*/ 	.word	0x00000082


	//----- nvinfo : EIATTR_SW2861232_WAR
	.align		4
.L_7:
        /*0008*/ 	.byte	0x01, 0x35
	.zero		2


	//----- nvinfo : EIATTR_PARAM_CBANK
	.align		4
        /*000c*/ 	.byte	0x04, 0x0a
        /*000e*/ 	.short	(.L_9 - .L_8)
	.align		4
.L_8:
        /*0010*/ 	.word	index@(.nv.constant0.matmul_kernel)
        /*0014*/ 	.short	0x0160
        /*0016*/ 	.short	0x0050


	//----- nvinfo : EIATTR_CBANK_PARAM_SIZE
	.align		4
.L_9:
        /*0018*/ 	.byte	0x03, 0x19
        /*001a*/ 	.short	0x0050


	//----- nvinfo : EIATTR_KPARAM_INFO
	.align		4
        /*001c*/ 	.byte	0x04, 0x17
        /*001e*/ 	.short	(.L_11 - .L_10)
.L_10:
        /*0020*/ 	.word	0x00000000
        /*0024*/ 	.short	0x000d
        /*0026*/ 	.short	0x0048
        /*0028*/ 	.byte	0x00, 0xf4, 0x21, 0x00


	//----- nvinfo : EIATTR_KPARAM_INFO
	.align		4
.L_11:
        /*002c*/ 	.byte	0x04, 0x17
        /*002e*/ 	.short	(.L_13 - .L_12)
.L_12:
        /*0030*/ 	.word	0x00000000
        /*0034*/ 	.short	0x000c
        /*0036*/ 	.short	0x0040
        /*0038*/ 	.byte	0x00, 0xf4, 0x21, 0x00


	//----- nvinfo : EIATTR_KPARAM_INFO
	.align		4
.L_13:
        /*003c*/ 	.byte	0x04, 0x17
        /*003e*/ 	.short	(.L_15 - .L_14)
.L_14:
        /*0040*/ 	.word	0x00000000
        /*0044*/ 	.short	0x000b
        /*0046*/ 	.short	0x0038
        /*0048*/ 	.byte	0x00, 0xf0, 0x11, 0x00


	//----- nvinfo : EIATTR_KPARAM_INFO
	.align		4
.L_15:
        /*004c*/ 	.byte	0x04, 0x17
        /*004e*/ 	.short	(.L_17 - .L_16)
.L_16:
        /*0050*/ 	.word	0x00000000
        /*0054*/ 	.short	0x000a
        /*0056*/ 	.short	0x0034
        /*0058*/ 	.byte	0x00, 0xf0, 0x11, 0x00


	//----- nvinfo : EIATTR_KPARAM_INFO
	.align		4
.L_17:
        /*005c*/ 	.byte	0x04, 0x17
        /*005e*/ 	.short	(.L_19 - .L_18)
.L_18:
        /*0060*/ 	.word	0x00000000
        /*0064*/ 	.short	0x0009
        /*0066*/ 	.short	0x0030
        /*0068*/ 	.byte	0x00, 0xf0, 0x11, 0x00


	//----- nvinfo : EIATTR_KPARAM_INFO
	.align		4
.L_19:
        /*006c*/ 	.byte	0x04, 0x17
        /*006e*/ 	.short	(.L_21 - .L_20)
.L_20:
        /*0070*/ 	.word	0x00000000
        /*0074*/ 	.short	0x0008
        /*0076*/ 	.short	0x002c
        /*0078*/ 	.byte	0x00, 0xf0, 0x11, 0x00


	//----- nvinfo : EIATTR_KPARAM_INFO
	.align		4
.L_21:
        /*007c*/ 	.byte	0x04, 0x17
        /*007e*/ 	.short	(.L_23 - .L_22)
.L_22:
        /*0080*/ 	.word	0x00000000
        /*0084*/ 	.short	0x0007
        /*0086*/ 	.short	0x0028
        /*0088*/ 	.byte	0x00, 0xf0, 0x11, 0x00


	//----- nvinfo : EIATTR_KPARAM_INFO
	.align		4
.L_23:
        /*008c*/ 	.byte	0x04, 0x17
        /*008e*/ 	.short	(.L_25 - .L_24)
.L_24:
        /*0090*/ 	.word	0x00000000
        /*0094*/ 	.short	0x0006
        /*0096*/ 	.short	0x0024
        /*0098*/ 	.byte	0x00, 0xf0, 0x11, 0x00


	//----- nvinfo : EIATTR_KPARAM_INFO
	.align		4
.L_25:
        /*009c*/ 	.byte	0x04, 0x17
        /*009e*/ 	.short	(.L_27 - .L_26)
.L_26:
        /*00a0*/ 	.word	0x00000000
        /*00a4*/ 	.short	0x0005
        /*00a6*/ 	.short	0x0020
        /*00a8*/ 	.byte	0x00, 0xf0, 0x11, 0x00


	//----- nvinfo : EIATTR_KPARAM_INFO
	.align		4
.L_27:
        /*00ac*/ 	.byte	0x04, 0x17
        /*00ae*/ 	.short	(.L_29 - .L_28)
.L_28:
        /*00b0*/ 	.word	0x00000000
        /*00b4*/ 	.short	0x0004
        /*00b6*/ 	.short	0x001c
        /*00b8*/ 	.byte	0x00, 0xf0, 0x11, 0x00


	//----- nvinfo : EIATTR_KPARAM_INFO
	.align		4
.L_29:
        /*00bc*/ 	.byte	0x04, 0x17
        /*00be*/ 	.short	(.L_31 - .L_30)
.L_30:
        /*00c0*/ 	.word	0x00000000
        /*00c4*/ 	.short	0x0003
        /*00c6*/ 	.short	0x0018
        /*00c8*/ 	.byte	0x00, 0xf0, 0x11, 0x00


	//----- nvinfo : EIATTR_KPARAM_INFO
	.align		4
.L_31:
        /*00cc*/ 	.byte	0x04, 0x17
        /*00ce*/ 	.short	(.L_33 - .L_32)
.L_32:
        /*00d0*/ 	.word	0x00000000
        /*00d4*/ 	.short	0x0002
        /*00d6*/ 	.short	0x0010
        /*00d8*/ 	.byte	0x00, 0xf4, 0x21, 0x00


	//----- nvinfo : EIATTR_KPARAM_INFO
	.align		4
.L_33:
        /*00dc*/ 	.byte	0x04, 0x17
        /*00de*/ 	.short	(.L_35 - .L_34)
.L_34:
        /*00e0*/ 	.word	0x00000000
        /*00e4*/ 	.short	0x0001
        /*00e6*/ 	.short	0x0008
        /*00e8*/ 	.byte	0x00, 0xf4, 0x21, 0x00


	//----- nvinfo : EIATTR_KPARAM_INFO
	.align		4
.L_35:
        /*00ec*/ 	.byte	0x04, 0x17
        /*00ee*/ 	.short	(.L_37 - .L_36)
.L_36:
        /*00f0*/ 	.word	0x00000000
        /*00f4*/ 	.short	0x0000
        /*00f6*/ 	.short	0x0000
        /*00f8*/ 	.byte	0x00, 0xf4, 0x21, 0x00


	//----- nvinfo : EIATTR_MAXREG_COUNT
	.align		4
.L_37:
        /*00fc*/ 	.byte	0x03, 0x1b
        /*00fe*/ 	.short	0x00ff


	//----- nvinfo : EIATTR_NUM_BARRIERS
	.align		4
        /*0100*/ 	.byte	0x02, 0x4c
        /*0102*/ 	.byte	0x01
	.zero		1


	//----- nvinfo : EIATTR_ANNOTATIONS
	.align		4
        /*0104*/ 	.byte	0x04, 0x55
        /*0106*/ 	.short	(.L_39 - .L_38)


	//   ....[0]....
.L_38:
        /*0108*/ 	.word	0x00000001
        /*010c*/ 	.byte	0x70, 0x00, 0x00, 0x00, 0x01, 0x00, 0x00, 0x00, 0xb0, 0x00, 0x00, 0x00, 0x01, 0x00, 0x00, 0x00
        /* <DEDUP_REMOVED lines=3535> */
        /*de0c*/ 	.byte	0x00, 0x37, 0x03, 0x00


	//----- nvinfo : EIATTR_MERCURY_ISA_VERSION
	.align		4
.L_39:
        /*de10*/ 	.byte	0x03, 0x5f
        /*de12*/ 	.short	0x0000


	//----- nvinfo : EIATTR_EXIT_INSTR_OFFSETS
	.align		4
        /*de14*/ 	.byte	0x04, 0x1c
        /*de16*/ 	.short	(.L_41 - .L_40)


	//   ....[0]....
.L_40:
        /*de18*/ 	.word	0x00065110


	//   ....[1]....
        /*de1c*/ 	.word	0x00065140


	//----- nvinfo : EIATTR_REQNTID
	.align		4
.L_41:
        /*de20*/ 	.byte	0x04, 0x10
        /*de22*/ 	.short	(.L_43 - .L_42)
.L_42:
        /*de24*/ 	.word	0x00000040
        /*de28*/ 	.word	0x00000001
        /*de2c*/ 	.word	0x00000001
.L_43:


//--------------------- .nv.callgraph             --------------------------
	.section	.nv.callgraph,"",@"SHT_CUDA_CALLGRAPH"
	.align	4
	.sectionentsize	8
	.align		4
        /*0000*/ 	.word	0x00000000
	.align		4
        /*0004*/ 	.word	0xffffffff
	.align		4
        /*0008*/ 	.word	0x00000000
	.align		4
        /*000c*/ 	.word	0xfffffffe
	.align		4
        /*0010*/ 	.word	0x00000000
	.align		4
        /*0014*/ 	.word	0xfffffffd
	.align		4
        /*0018*/ 	.word	0x00000000
	.align		4
        /*001c*/ 	.word	0xfffffffc


//--------------------- .nv.rel.action            --------------------------
	.section	.nv.rel.action,"",@"SHT_CUDA_RELOCINFO"
	.align	8
	.sectionentsize	8
        /*0000*/ 	.byte	0x73, 0x00, 0x00, 0x00, 0x00, 0x00, 0x00, 0x00, 0x00, 0x00, 0x00, 0x11, 0x25, 0x00, 0x05, 0x36


//--------------------- .nv.constant0.matmul_kernel --------------------------
	.section	.nv.constant0.matmul_kernel,"a",@progbits
	.sectionflags	@""
	.align	4
.nv.constant0.matmul_kernel:
	.zero		432


//--------------------- .text.matmul_kernel       --------------------------
	.section	.text.matmul_kernel,"ax",@progbits
	.sectioninfo	@"SHI_REGISTERS=32"
	.align	128
        .global         matmul_kernel
        .type           matmul_kernel,@function
        .size           matmul_kernel,(.L_x_4 - matmul_kernel)
        .other          matmul_kernel,@"STO_CUDA_ENTRY STV_DEFAULT"
matmul_kernel:
.text.matmul_kernel:
[----:B------:R-:W-:-:S04]  /*0000*/  IMAD.MOV.U32 R1, RZ, RZ, c[0x0][0x28] ;  /* 0x00000a00ff017624 */ /* 0x000fc800078e00ff */
[----:B------:R-:W-:Y:S01]  /*0010*/  IMAD.MOV.U32 R3, RZ, RZ, 0x7f ;  /* 0x0000007fff037424 */ /* 0x000fe200078e00ff */
[----:B------:R-:W-:Y:S01]  /*0020*/  IADD3 R1, R1, -0x44d0, RZ ;  /* 0xffffbb3001017810 */ /* 0x000fe20007ffe0ff */
[----:B------:R-:W-:Y:S01]  /*0030*/  CS2R R14, SRZ ;  /* 0x00000000000e7805 */ /* 0x000fe2000001ff00 */
[----:B------:R-:W-:Y:S01]  /*0040*/  CS2R R16, SRZ ;  /* 0x0000000000107805 */ /* 0x000fe2000001ff00 */
[----:B------:R-:W-:Y:S01]  /*0050*/  CS2R R18, SRZ ;  /* 0x0000000000127805 */ /* 0x000fe2000001ff00 */
[----:B------:R-:W-:Y:S01]  /*0060*/  IADD3 R0, R3, c[0x0][0x17c], RZ ;  /* 0x00005f0003007a10 */ /* 0x000fe20007ffe0ff */
[----:B------:R-:W-:Y:S01]  /*0070*/  STL [R1+0x90], RZ ;  /* 0x000090ff01007387 */ /* 0x000fe20000100800 */
[----:B------:R-:W-:Y:S01]  /*0080*/  CS2R R20, SRZ ;  /* 0x0000000000147805 */ /* 0x000fe2000001ff00 */
[----:B------:R-:W-:Y:S01]  /*0090*/  CS2R R22, SRZ ;  /* 0x0000000000167805 */ /* 0x000fe2000001ff00 */
[----:B------:R-:W-:Y:S01]  /*00a0*/  SHF.R.S32.HI R5, RZ, 0x1f, R0 ;  /* 0x0000001fff057819 */ /* 0x000fe20000011400 */
[----:B------:R-:W-:Y:S01]  /*00b0*/  STL [R1+0x94], RZ ;  /* 0x000094ff01007387 */ /* 0x000fe20000100800 */
[----:B------:R-:W-:Y:S01]  /*00c0*/  CS2R R24, SRZ ;  /* 0x0000000000187805 */ /* 0x000fe2000001ff00 */
[----:B------:R-:W-:Y:S01]  /*00d0*/  CS2R R26, SRZ ;  /* 0x00000000001a7805 */ /* 0x000fe2000001ff00 */
[----:B------:R-:W-:Y:S01]  /*00e0*/  LEA.HI R5, R5, R0, RZ, 0x7 ;  /* 0x0000000005057211 */ /* 0x000fe200078f38ff */
[----:B------:R-:W-:Y:S03]  /*00f0*/  STL [R1+0x98], RZ ;  /* 0x000098ff01007387 */ /* 0x000fe60000100800 */
[----:B------:R-:W-:Y:S01]  /*0100*/  SHF.R.S32.HI R0, RZ, 0x7, R5 ;  /* 0x00000007ff007819 */ /* 0x000fe20000011405 */
[----:B------:R-:W-:Y:S04]  /*0110*/  STL [R1+0x9c], RZ ;  /* 0x00009cff01007387 */ /* 0x000fe80000100800 */
[----:B------:R-:W-:Y:S01]  /*0120*/  IMAD.SHL.U32 R0, R0, 0x8, RZ ;  /* 0x0000000800007824 */ /* 0x000fe200078e00ff */
[----:B------:R-:W0:Y:S04]  /*0130*/  S2R R5, SR_CTAID.X ;  /* 0x0000000000057919 */ /* 0x000e280000002500 */
[-C--:B------:R-:W-:Y:S01]  /*0140*/  IABS R9, R0.reuse ;  /* 0x0000000000097213 */ /* 0x080fe20000000000 */
[----:B------:R-:W-:Y:S01]  /*0150*/  STL [R1+0x80], RZ ;  /* 0x000080ff01007387 */ /* 0x000fe20000100800 */
[----:B------:R-:W-:-:S02]  /*0160*/  IABS R10, R0 ;  /* 0x00000000000a7213 */ /* 0x000fc40000000000 */
[----:B------:R-:W1:Y:S01]  /*0170*/  I2F.RP R2, R9 ;  /* 0x0000000900027306 */ /* 0x000e620000209400 */
[----:B------:R-:W-:Y:S04]  /*0180*/  STL [R1+0x84], RZ ;  /* 0x000084ff01007387 */ /* 0x000fe80000100800 */
[----:B------:R-:W-:Y:S04]  /*0190*/  STL [R1+0x88], RZ ;  /* 0x000088ff01007387 */ /* 0x000fe80000100800 */
[----:B------:R-:W-:Y:S04]  /*01a0*/  STL [R1+0x8c], RZ ;  /* 0x00008cff01007387 */ /* 0x000fe80000100800 */
[----:B------:R-:W-:Y:S01]  /*01b0*/  STL [R1+0x70], RZ ;  /* 0x000070ff01007387 */ /* 0x000fe20000100800 */
[----:B-1----:R-:W1:Y:S01]  /*01c0*/  MUFU.RCP R2, R2 ;  /* 0x0000000200027308 */ /* 0x002e620000001000 */
[----:B0-----:R-:W-:-:S02]  /*01d0*/  IABS R8, R5 ;  /* 0x0000000500087213 */ /* 0x001fc40000000000 */
[----:B------:R-:W-:Y:S04]  /*01e0*/  STL [R1+0x74], RZ ;  /* 0x000074ff01007387 */ /* 0x000fe80000100800 */
[----:B------:R-:W-:Y:S04]  /*01f0*/  STL [R1+0x78], RZ ;  /* 0x000078ff01007387 */ /* 0x000fe80000100800 */
[----:B------:R-:W-:Y:S04]  /*0200*/  STL [R1+0x7c], RZ ;  /* 0x00007cff01007387 */ /* 0x000fe80000100800 */
[----:B------:R-:W-:Y:S01]  /*0210*/  STL [R1+0x60], RZ ;  /* 0x000060ff01007387 */ /* 0x000fe20000100800 */
[----:B-1----:R-:W-:Y:S01]  /*0220*/  IADD3 R6, R2, 0xffffffe, RZ ;  /* 0x0ffffffe02067810 */ /* 0x002fe20007ffe0ff */
[----:B------:R-:W-:-:S02]  /*0230*/  IMAD.MOV R2, RZ, RZ, -R10 ;  /* 0x000000ffff027224 */ /* 0x000fc400078e0a0a */
[----:B------:R-:W-:Y:S01]  /*0240*/  STL [R1+0x64], RZ ;  /* 0x000064ff01007387 */ /* 0x000fe20000100800 */
[----:B------:R0:W1:Y:S03]  /*0250*/  F2I.FTZ.U32.TRUNC.NTZ R7, R6 ;  /* 0x0000000600077305 */ /* 0x000066000021f000 */
[----:B------:R-:W-:Y:S04]  /*0260*/  STL [R1+0x68], RZ ;  /* 0x000068ff01007387 */ /* 0x000fe80000100800 */
[----:B------:R-:W-:Y:S01]  /*0270*/  STL [R1+0x6c], RZ ;  /* 0x00006cff01007387 */ /* 0x000fe20000100800 */
[----:B0-----:R-:W-:-:S03]  /*0280*/  IMAD.MOV.U32 R6, RZ, RZ, RZ ;  /* 0x000000ffff067224 */ /* 0x001fc600078e00ff */
[----:B------:R-:W-:Y:S04]  /*0290*/  STL [R1+0x50], RZ ;  /* 0x000050ff01007387 */ /* 0x000fe80000100800 */
[----:B------:R-:W-:Y:S01]  /*02a0*/  STL [R1+0x54], RZ ;  /* 0x000054ff01007387 */ /* 0x000fe20000100800 */
[----:B-1----:R-:W-:-:S03]  /*02b0*/  IMAD.MOV R4, RZ, RZ, -R7 ;  /* 0x000000ffff047224 */ /* 0x002fc600078e0a07 */
[----:B------:R-:W-:Y:S01]  /*02c0*/  STL [R1+0x58], RZ ;  /* 0x000058ff01007387 */ /* 0x000fe20000100800 */
[----:B------:R-:W-:Y:S02]  /*02d0*/  IMAD R11, R4, R9, RZ ;  /* 0x00000009040b7224 */ /* 0x000fe400078e02ff */
[----:B------:R-:W-:Y:S01]  /*02e0*/  IMAD.MOV.U32 R4, RZ, RZ, R8 ;  /* 0x000000ffff047224 */ /* 0x000fe200078e0008 */
[----:B------:R-:W-:Y:S01]  /*02f0*/  STL [R1+0x5c], RZ ;  /* 0x00005cff01007387 */ /* 0x000fe20000100800 */
[----:B------:R-:W-:-:S03]  /*0300*/  IMAD.HI.U32 R7, R7, R11, R6 ;  /* 0x0000000b07077227 */ /* 0x000fc600078e0006 */
[----:B------:R-:W-:Y:S03]  /*0310*/  STL [R1+0x40], RZ ;  /* 0x000040ff01007387 */ /* 0x000fe60000100800 */
[----:B------:R-:W-:Y:S01]  /*0320*/  IMAD.HI.U32 R7, R7, R4, RZ ;  /* 0x0000000407077227 */ /* 0x000fe200078e00ff */
[----:B------:R-:W-:Y:S03]  /*0330*/  STL [R1+0x44], RZ ;  /* 0x000044ff01007387 */ /* 0x000fe60000100800 */
[----:B------:R-:W-:Y:S01]  /*0340*/  IMAD R2, R7, R2, R4 ;  /* 0x0000000207027224 */ /* 0x000fe200078e0204 */
[----:B------:R-:W-:Y:S04]  /*0350*/  STL [R1+0x48], RZ ;  /* 0x000048ff01007387 */ /* 0x000fe80000100800 */
[----:B------:R-:W-:Y:S01]  /*0360*/  ISETP.GT.U32.AND P1, PT, R9, R2, PT ;  /* 0x000000020900720c */ /* 0x000fe20003f24070 */
[----:B------:R-:W-:Y:S04]  /*0370*/  STL [R1+0x4c], RZ ;  /* 0x00004cff01007387 */ /* 0x000fe80000100800 */
[----:B------:R-:W-:Y:S04]  /*0380*/  STL [R1+0x30], RZ ;  /* 0x000030ff01007387 */ /* 0x000fe80000100800 */
[----:B------:R-:W-:Y:S04]  /*0390*/  STL [R1+0x34], RZ ;  /* 0x000034ff01007387 */ /* 0x000fe80000100800 */
[----:B------:R-:W-:Y:S01]  /*03a0*/  @!P1 IMAD.IADD R2, R2, 0x1, -R9 ;  /* 0x0000000102029824 */ /* 0x000fe200078e0a09 */
[----:B------:R-:W-:Y:S01]  /*03b0*/  @!P1 IADD3 R7, R7, 0x1, RZ ;  /* 0x0000000107079810 */ /* 0x000fe20007ffe0ff */
[----:B------:R-:W-:Y:S01]  /*03c0*/  STL [R1+0x38], RZ ;  /* 0x000038ff01007387 */ /* 0x000fe20000100800 */
[----:B------:R-:W-:-:S02]  /*03d0*/  ISETP.NE.AND P1, PT, R0, RZ, PT ;  /* 0x000000ff0000720c */ /* 0x000fc40003f25270 */
[----:B------:R-:W-:Y:S01]  /*03e0*/  ISETP.GE.U32.AND P0, PT, R2, R9, PT ;  /* 0x000000090200720c */ /* 0x000fe20003f06070 */
[----:B------:R-:W-:Y:S01]  /*03f0*/  STL [R1+0x3c], RZ ;  /* 0x00003cff01007387 */ /* 0x000fe20000100800 */
[----:B------:R-:W-:-:S03]  /*0400*/  LOP3.LUT R2, R5, R0, RZ, 0x3c, !PT ;  /* 0x0000000005027212 */ /* 0x000fc600078e3cff */
[----:B------:R-:W-:Y:S01]  /*0410*/  STL [R1+0x20], RZ ;  /* 0x000020ff01007387 */ /* 0x000fe20000100800 */
[----:B------:R-:W-:Y:S02]  /*0420*/  ISETP.GE.AND P2, PT, R2, RZ, PT ;  /* 0x000000ff0200720c */ /* 0x000fe40003f46270 */
[C---:B------:R-:W-:Y:S01]  /*0430*/  IADD3 R2, R3.reuse, c[0x0][0x178], RZ ;  /* 0x00005e0003027a10 */ /* 0x040fe20007ffe0ff */
[----:B------:R-:W-:Y:S01]  /*0440*/  STL [R1+0x24], RZ ;  /* 0x000024ff01007387 */ /* 0x000fe20000100800 */
[----:B------:R-:W-:-:S03]  /*0450*/  IADD3 R3, R3, c[0x0][0x180], RZ ;  /* 0x0000600003037a10 */ /* 0x000fc60007ffe0ff */
[----:B------:R-:W-:Y:S01]  /*0460*/  @P0 IADD3 R7, R7, 0x1, RZ ;  /* 0x0000000107070810 */ /* 0x000fe20007ffe0ff */
[----:B------:R-:W-:Y:S04]  /*0470*/  STL [R1+0x28], RZ ;  /* 0x000028ff01007387 */ /* 0x000fe80000100800 */
[----:B------:R-:W-:Y:S01]  /*0480*/  IMAD.MOV.U32 R4, RZ, RZ, R7 ;  /* 0x000000ffff047224 */ /* 0x000fe200078e0007 */
[----:B------:R-:W-:Y:S01]  /*0490*/  SHF.R.S32.HI R7, RZ, 0x1f, R2 ;  /* 0x0000001fff077819 */ /* 0x000fe20000011402 */
[----:B------:R-:W-:Y:S02]  /*04a0*/  STL [R1+0x2c], RZ ;  /* 0x00002cff01007387 */ /* 0x000fe40000100800 */
[----:B------:R-:W-:Y:S01]  /*04b0*/  @!P2 IMAD.MOV R4, RZ, RZ, -R4 ;  /* 0x000000ffff04a224 */ /* 0x000fe200078e0a04 */
[----:B------:R-:W-:Y:S01]  /*04c0*/  @!P1 LOP3.LUT R4, RZ, R0, RZ, 0x33, !PT ;  /* 0x00000000ff049212 */ /* 0x000fe200078e33ff */
[----:B------:R-:W-:Y:S01]  /*04d0*/  STL [R1+0x10], RZ ;  /* 0x000010ff01007387 */ /* 0x000fe20000100800 */
[----:B------:R-:W-:-:S03]  /*04e0*/  LEA.HI R7, R7, R2, RZ, 0x7 ;  /* 0x0000000207077211 */ /* 0x000fc600078f38ff */
[----:B------:R-:W-:Y:S01]  /*04f0*/  IMAD.SHL.U32 R2, R4, 0x8, RZ ;  /* 0x0000000804027824 */ /* 0x000fe200078e00ff */
[----:B------:R-:W-:Y:S01]  /*0500*/  STL [R1+0x14], RZ ;  /* 0x000014ff01007387 */ /* 0x000fe20000100800 */
[----:B------:R-:W-:-:S03]  /*0510*/  IMAD.MOV R4, RZ, RZ, -R4 ;  /* 0x000000ffff047224 */ /* 0x000fc600078e0a04 */
[----:B------:R-:W-:Y:S01]  /*0520*/  LEA.HI.SX32 R7, R7, -R2, 0x19 ;  /* 0x8000000207077211 */ /* 0x000fe200078fcaff */
[----:B------:R-:W-:Y:S01]  /*0530*/  IMAD R11, R0, R4, R5 ;  /* 0x00000004000b7224 */ /* 0x000fe200078e0205 */
[----:B------:R-:W-:Y:S02]  /*0540*/  STL [R1+0x18], RZ ;  /* 0x000018ff01007387 */ /* 0x000fe40000100800 */
[----:B------:R-:W-:Y:S02]  /*0550*/  IMNMX R10, R7, 0x8, PT ;  /* 0x00000008070a7817 */ /* 0x000fe40003800200 */
[----:B------:R-:W-:Y:S01]  /*0560*/  IABS R4, R11 ;  /* 0x0000000b00047213 */ /* 0x000fe20000000000 */
[----:B------:R-:W-:Y:S01]  /*0570*/  STL [R1+0x1c], RZ ;  /* 0x00001cff01007387 */ /* 0x000fe20000100800 */
[----:B------:R-:W-:-:S03]  /*0580*/  IABS R9, R10 ;  /* 0x0000000a00097213 */ /* 0x000fc60000000000 */
[----:B------:R-:W-:Y:S01]  /*0590*/  STL [R1], RZ ;  /* 0x000000ff01007387 */ /* 0x000fe20000100800 */
[----:B------:R-:W0:Y:S03]  /*05a0*/  I2F.RP R8, R9 ;  /* 0x0000000900087306 */ /* 0x000e260000209400 */
[----:B------:R-:W-:Y:S04]  /*05b0*/  STL [R1+0x4], RZ ;  /* 0x000004ff01007387 */ /* 0x000fe80000100800 */
[----:B------:R-:W-:Y:S04]  /*05c0*/  STL [R1+0x8], RZ ;  /* 0x000008ff01007387 */ /* 0x000fe80000100800 */
[----:B------:R-:W-:Y:S01]  /*05d0*/  STL [R1+0xc], RZ ;  /* 0x00000cff01007387 */ /* 0x000fe20000100800 */
[----:B0-----:R-:W0:Y:S02]  /*05e0*/  MUFU.RCP R8, R8 ;  /* 0x0000000800087308 */ /* 0x001e240000001000 */
[----:B0-----:R-:W-:-:S06]  /*05f0*/  IADD3 R6, R8, 0xffffffe, RZ ;  /* 0x0ffffffe08067810 */ /* 0x001fcc0007ffe0ff */
[----:B------:R0:W1:Y:S02]  /*0600*/  F2I.FTZ.U32.TRUNC.NTZ R7, R6 ;  /* 0x0000000600077305 */ /* 0x000064000021f000 */
[----:B0-----:R-:W-:Y:S02]  /*0610*/  IMAD.MOV.U32 R6, RZ, RZ, RZ ;  /* 0x000000ffff067224 */ /* 0x001fe400078e00ff */
[----:B-1----:R-:W-:-:S04]  /*0620*/  IMAD.MOV R12, RZ, RZ, -R7 ;  /* 0x000000ffff0c7224 */ /* 0x002fc800078e0a07 */
[----:B------:R-:W-:Y:S01]  /*0630*/  IMAD.MOV.U32 R0, RZ, RZ, R12 ;  /* 0x000000ffff007224 */ /* 0x000fe200078e000c */
[----:B------:R-:W-:Y:S01]  /*0640*/  ULDC.64 UR4, c[0x0][0x118] ;  /* 0x0000460000047ab9 */ /* 0x000fe20000000a00 */
[----:B------:R-:W-:Y:S02]  /*0650*/  CS2R R12, SRZ ;  /* 0x00000000000c7805 */ /* 0x000fe4000001ff00 */
[----:B------:R-:W-:Y:S01]  /*0660*/  IMAD R5, R0, R9, RZ ;  /* 0x0000000900057224 */ /* 0x000fe200078e02ff */
[----:B------:R-:W-:-:S03]  /*0670*/  IABS R0, R10 ;  /* 0x0000000a00007213 */ /* 0x000fc60000000000 */
[----:B------:R-:W-:-:S04]  /*0680*/  IMAD.HI.U32 R7, R7, R5, R6 ;  /* 0x0000000507077227 */ /* 0x000fc800078e0006 */
[----:B------:R-:W-:Y:S02]  /*0690*/  IMAD.MOV R5, RZ, RZ, -R0 ;  /* 0x000000ffff057224 */ /* 0x000fe400078e0a00 */
[----:B------:R-:W-:-:S04]  /*06a0*/  IMAD.HI.U32 R0, R7, R4, RZ ;  /* 0x0000000407007227 */ /* 0x000fc800078e00ff */
[----:B------:R-:W-:Y:S02]  /*06b0*/  IMAD R4, R0, R5, R4 ;  /* 0x0000000500047224 */ /* 0x000fe400078e0204 */
[----:B------:R-:W-:-:S03]  /*06c0*/  IMAD.MOV.U32 R7, RZ, RZ, RZ ;  /* 0x000000ffff077224 */ /* 0x000fc600078e00ff */
[----:B------:R-:W-:-:S13]  /*06d0*/  ISETP.GT.U32.AND P1, PT, R9, R4, PT ;  /* 0x000000040900720c */ /* 0x000fda0003f24070 */
[----:B------:R-:W-:Y:S01]  /*06e0*/  @!P1 IMAD.IADD R4, R4, 0x1, -R9 ;  /* 0x0000000104049824 */ /* 0x000fe200078e0a09 */
[----:B------:R-:W-:Y:S02]  /*06f0*/  @!P1 IADD3 R0, R0, 0x1, RZ ;  /* 0x0000000100009810 */ /* 0x000fe40007ffe0ff */
[----:B------:R-:W-:Y:S02]  /*0700*/  ISETP.NE.AND P1, PT, R10, RZ, PT ;  /* 0x000000ff0a00720c */ /* 0x000fe40003f25270 */
[----:B------:R-:W-:Y:S02]  /*0710*/  ISETP.GE.U32.AND P0, PT, R4, R9, PT ;  /* 0x000000090400720c */ /* 0x000fe40003f06070 */
[----:B------:R-:W-:Y:S01]  /*0720*/  LOP3.LUT R4, R11, R10, RZ, 0x3c, !PT ;  /* 0x0000000a0b047212 */ /* 0x000fe200078e3cff */
[----:B------:R-:W-:-:S03]  /*0730*/  CS2R R8, SRZ ;  /* 0x0000000000087805 */ /* 0x000fc6000001ff00 */
[----:B------:R-:W-:-:S07]  /*0740*/  ISETP.GE.AND P2, PT, R4, RZ, PT ;  /* 0x000000ff0400720c */ /* 0x000fce0003f46270 */
[----:B------:R-:W-:Y:S02]  /*0750*/  @P0 IADD3 R0, R0, 0x1, RZ ;  /* 0x0000000100000810 */ /* 0x000fe40007ffe0ff */
[----:B------:R-:W-:-:S04]  /*0760*/  ISETP.GE.AND P0, PT, R3, 0x80, PT ;  /* 0x000000800300780c */ /* 0x000fc80003f06270 */
[----:B------:R-:W-:Y:S01]  /*0770*/  @!P2 IMAD.MOV R0, RZ, RZ, -R0 ;  /* 0x000000ffff00a224 */ /* 0x000fe200078e0a00 */
[----:B------:R-:W-:-:S05]  /*0780*/  @!P1 LOP3.LUT R0, RZ, R10, RZ, 0x33, !PT ;  /* 0x0000000aff009212 */ /* 0x000fca00078e33ff */
[----:B------:R-:W-:-:S04]  /*0790*/  IMAD.MOV R5, RZ, RZ, -R0 ;  /* 0x000000ffff057224 */ /* 0x000fc800078e0a00 */
[----:B------:R-:W-:Y:S02]  /*07a0*/  IMAD R5, R10, R5, R11 ;  /* 0x000000050a057224 */ /* 0x000fe400078e020b */
[----:B------:R-:W-:Y:S02]  /*07b0*/  CS2R R10, SRZ ;  /* 0x00000000000a7805 */ /* 0x000fe4000001ff00 */
[----:B------:R-:W-:Y:S02]  /*07c0*/  IMAD.IADD R2, R2, 0x1, R5 ;  /* 0x0000000102027824 */ /* 0x000fe400078e0205 */
[----:B------:R-:W-:-:S05]  /*07d0*/  CS2R R4, SRZ ;  /* 0x0000000000047805 */ /* 0x000fca000001ff00 */
[----:B------:R0:W-:Y:S04]  /*07e0*/  STL [R1+0x1a00], R4 ;  /* 0x001a000401007387 */ /* 0x0001e80000100800 */
[----:B------:R1:W-:Y:S04]  /*07f0*/  STL [R1+0x1a04], R5 ;  /* 0x001a040501007387 */ /* 0x0003e80000100800 */
[----:B------:R-:W-:Y:S01]  /*0800*/  STL [R1+0x160], RZ ;  /* 0x000160ff01007387 */ /* 0x000fe20000100800 */
[----:B0-----:R-:W-:-:S03]  /*0810*/  IMAD.SHL.U32 R4, R0, 0x80, RZ ;  /* 0x0000008000047824 */ /* 0x001fc600078e00ff */
[----:B------:R-:W-:Y:S02]  /*0820*/  STL [R1+0x164], RZ ;  /* 0x000164ff01007387 */ /* 0x000fe40000100800 */
[C---:B-1----:R-:W-:Y:S02]  /*0830*/  IADD3 R5, R4.reuse, 0x1, RZ ;  /* 0x0000000104057810 */ /* 0x042fe40007ffe0ff */
[----:B------:R-:W-:Y:S01]  /*0840*/  STL [R1+0x168], RZ ;  /* 0x000168ff01007387 */ /* 0x000fe20000100800 */
[C---:B------:R-:W-:Y:S02]  /*0850*/  IADD3 R3, R4.reuse, 0x2, RZ ;  /* 0x0000000204037810 */ /* 0x040fe40007ffe0ff */
[C---:B------:R-:W-:Y:S01]  /*0860*/  IADD3 R0, R4.reuse, 0x3, RZ ;  /* 0x0000000304007810 */ /* 0x040fe20007ffe0ff */
[----:B------:R-:W-:Y:S01]  /*0870*/  STL [R1+0x16c], RZ ;  /* 0x00016cff01007387 */ /* 0x000fe20000100800 */
[C---:B------:R-:W-:Y:S02]  /*0880*/  IADD3 R29, R4.reuse, 0x4, RZ ;  /* 0x00000004041d7810 */ /* 0x040fe40007ffe0ff */
[C---:B------:R-:W-:Y:S01]  /*0890*/  IADD3 R28, R4.reuse, 0x5, RZ ;  /* 0x00000005041c7810 */ /* 0x040fe20007ffe0ff */
[----:B------:R-:W-:Y:S04]  /*08a0*/  STL [R1+0x150], RZ ;  /* 0x000150ff01007387 */ /* 0x000fe80000100800 */
        /* <DEDUP_REMOVED lines=59> */
[----:B------:R-:W-:Y:S04]  /*0c60*/  STL [R1+0x5e4], R4 ;  /* 0x0005e40401007387 */ /* 0x000fe80000100800 */
[----:B------:R0:W-:Y:S04]  /*0c70*/  STL [R1+0x1818], R5 ;  /* 0x0018180501007387 */ /* 0x0001e80000100800 */
[----:B------:R1:W-:Y:S04]  /*0c80*/  STL [R1+0x1814], R3 ;  /* 0x0018140301007387 */ /* 0x0003e80000100800 */
[----:B------:R2:W-:Y:S01]  /*0c90*/  STL [R1+0x1810], R0 ;  /* 0x0018100001007387 */ /* 0x0005e20000100800 */
[----:B0-----:R-:W-:-:S03]  /*0ca0*/  IADD3 R5, R4, 0xa, RZ ;  /* 0x0000000a04057810 */ /* 0x001fc60007ffe0ff */
[----:B------:R-:W-:Y:S01]  /*0cb0*/  STL [R1+0x180c], R29 ;  /* 0x00180c1d01007387 */ /* 0x000fe20000100800 */
[C---:B-1----:R-:W-:Y:S02]  /*0cc0*/  IADD3 R3, R4.reuse, 0x6, RZ ;  /* 0x0000000604037810 */ /* 0x042fe40007ffe0ff */
[----:B--2---:R-:W-:-:S03]  /*0cd0*/  IADD3 R0, R4, 0x7, RZ ;  /* 0x0000000704007810 */ /* 0x004fc60007ffe0ff */
[----:B------:R0:W-:Y:S04]  /*0ce0*/  STL [R1+0x1804], R3 ;  /* 0x0018040301007387 */ /* 0x0001e80000100800 */
[----:B------:R-:W-:Y:S04]  /*0cf0*/  STL [R1+0x1808], R28 ;  /* 0x0018081c01007387 */ /* 0x000fe80000100800 */
[----:B------:R1:W-:Y:S01]  /*0d00*/  STL [R1+0x181c], R0 ;  /* 0x00181c0001007387 */ /* 0x0003e20000100800 */
[----:B0-----:R-:W-:-:S05]  /*0d10*/  IADD3 R3, R4, 0x8, RZ ;  /* 0x0000000804037810 */ /* 0x001fca0007ffe0ff */
[----:B------:R0:W-:Y:S01]  /*0d20*/  STL [R1+0x1820], R3 ;  /* 0x0018200301007387 */ /* 0x0001e20000100800 */
[----:B-1----:R-:W-:-:S05]  /*0d30*/  IADD3 R0, R4, 0x9, RZ ;  /* 0x0000000904007810 */ /* 0x002fca0007ffe0ff */
[----:B------:R1:W-:Y:S01]  /*0d40*/  STL [R1+0x1828], R0 ;  /* 0x0018280001007387 */ /* 0x0003e20000100800 */
[----:B0-----:R-:W-:-:S03]  /*0d50*/  IADD3 R3, R4, 0xb, RZ ;  /* 0x0000000b04037810 */ /* 0x001fc60007ffe0ff */
[----:B------:R0:W-:Y:S04]  /*0d60*/  STL [R1+0x1824], R5 ;  /* 0x0018240501007387 */ /* 0x0001e80000100800 */
[----:B------:R2:W-:Y:S01]  /*0d70*/  STL [R1+0x1830], R3 ;  /* 0x0018300301007387 */ /* 0x0005e20000100800 */
[C---:B-1----:R-:W-:Y:S02]  /*0d80*/  IADD3 R0, R4.reuse, 0xc, RZ ;  /* 0x0000000c04007810 */ /* 0x042fe40007ffe0ff */
[----:B0-----:R-:W-:-:S03]  /*0d90*/  IADD3 R5, R4, 0xd, RZ ;  /* 0x0000000d04057810 */ /* 0x001fc60007ffe0ff */
[----:B------:R0:W-:Y:S01]  /*0da0*/  STL [R1+0x182c], R0 ;  /* 0x00182c0001007387 */ /* 0x0001e20000100800 */
[----:B--2---:R-:W-:-:S03]  /*0db0*/  IADD3 R3, R4, 0xe, RZ ;  /* 0x0000000e04037810 */ /* 0x004fc60007ffe0ff */
[----:B------:R1:W-:Y:S04]  /*0dc0*/  STL [R1+0x1838], R5 ;  /* 0x0018380501007387 */ /* 0x0003e80000100800 */
[----:B------:R2:W-:Y:S01]  /*0dd0*/  STL [R1+0x1834], R3 ;  /* 0x0018340301007387 */ /* 0x0005e20000100800 */
[C---:B0-----:R-:W-:Y:S02]  /*0de0*/  IADD3 R0, R4.reuse, 0xf, RZ ;  /* 0x0000000f04007810 */ /* 0x041fe40007ffe0ff */
[----:B-1----:R-:W-:-:S03]  /*0df0*/  IADD3 R5, R4, 0x10, RZ ;  /* 0x0000001004057810 */ /* 0x002fc60007ffe0ff */
        /* <DEDUP_REMOVED lines=177> */
[----:B------:R-:W-:Y:S01]  /*1910*/  STL [R1+0x19a0], R3 ;  /* 0x0019a00301007387 */ /* 0x000fe20000100800 */
[----:B0-----:R-:W-:-:S03]  /*1920*/  IMAD.SHL.U32 R0, R2, 0x80, RZ ;  /* 0x0000008002007824 */ /* 0x001fc600078e00ff */
[----:B------:R-:W0:Y:S01]  /*1930*/  S2R R2, SR_TID.X ;  /* 0x0000000000027919 */ /* 0x000e220000002100 */
[----:B-1----:R-:W-:-:S05]  /*1940*/  IADD3 R5, R4, 0x69, RZ ;  /* 0x0000006904057810 */ /* 0x002fca0007ffe0ff */
[----:B------:R1:W-:Y:S02]  /*1950*/  STL [R1+0x19a4], R5 ;  /* 0x0019a40501007387 */ /* 0x0003e40000100800 */
[----:B-1----:R-:W-:-:S05]  /*1960*/  IADD3 R5, R4, 0x6a, RZ ;  /* 0x0000006a04057810 */ /* 0x002fca0007ffe0ff */
[----:B------:R1:W-:Y:S01]  /*1970*/  STL [R1+0x19a8], R5 ;  /* 0x0019a80501007387 */ /* 0x0003e20000100800 */
[----:B0-----:R-:W-:Y:S02]  /*1980*/  LOP3.LUT R3, R2, 0x3f, RZ, 0xc0, !PT ;  /* 0x0000003f02037812 */ /* 0x001fe400078ec0ff */
[----:B------:R-:W-:Y:S02]  /*1990*/  LOP3.LUT R2, R0, 0x3f, R2, 0xf8, !PT ;  /* 0x0000003f00027812 */ /* 0x000fe400078ef802 */
[----:B-1----:R-:W-:-:S05]  /*19a0*/  IADD3 R5, R4, 0x6b, RZ ;  /* 0x0000006b04057810 */ /* 0x002fca0007ffe0ff */
[----:B------:R0:W-:Y:S04]  /*19b0*/  STL [R1+0x19b0], R5 ;  /* 0x0019b00501007387 */ /* 0x0001e80000100800 */
[----:B0-----:R0:W5:Y:S04]  /*19c0*/  LDL.LU R5, [R1+0x1a04] ;  /* 0x001a040001057983 */ /* 0x0011680000300800 */
[----:B------:R1:W-:Y:S02]  /*19d0*/  STL [R1+0x5e8], R2 ;  /* 0x0005e80201007387 */ /* 0x0003e40000100800 */
[----:B-1----:R-:W-:-:S02]  /*19e0*/  LOP3.LUT R2, R0, 0x40, R3, 0xfe, !PT ;  /* 0x0000004000027812 */ /* 0x002fc400078efe03 */
[C---:B------:R-:W-:Y:S02]  /*19f0*/  IADD3 R0, R4.reuse, 0x6c, RZ ;  /* 0x0000006c04007810 */ /* 0x040fe40007ffe0ff */
[C---:B------:R-:W-:Y:S01]  /*1a00*/  IADD3 R3, R4.reuse, 0x6d, RZ ;  /* 0x0000006d04037810 */ /* 0x040fe20007ffe0ff */
[----:B------:R1:W-:Y:S04]  /*1a10*/  STL [R1+0x5ec], R2 ;  /* 0x0005ec0201007387 */ /* 0x0003e80000100800 */
[----:B------:R2:W-:Y:S04]  /*1a20*/  STL [R1+0x19ac], R0 ;  /* 0x0019ac0001007387 */ /* 0x0005e80000100800 */
[----:B------:R3:W-:Y:S01]  /*1a30*/  STL [R1+0x19b4], R3 ;  /* 0x0019b40301007387 */ /* 0x0007e20000100800 */
[----:B-1----:R-:W-:-:S02]  /*1a40*/  IADD3 R2, R4, 0x6e, RZ ;  /* 0x0000006e04027810 */ /* 0x002fc40007ffe0ff */
[----:B--2---:R-:W-:-:S03]  /*1a50*/  IADD3 R0, R4, 0x6f, RZ ;  /* 0x0000006f04007810 */ /* 0x004fc60007ffe0ff */
[----:B------:R1:W-:Y:S01]  /*1a60*/  STL [R1+0x19b8], R2 ;  /* 0x0019b80201007387 */ /* 0x0003e20000100800 */
[----:B---3--:R-:W-:-:S03]  /*1a70*/  IADD3 R3, R4, 0x70, RZ ;  /* 0x0000007004037810 */ /* 0x008fc60007ffe0ff */
[----:B------:R2:W-:Y:S04]  /*1a80*/  STL [R1+0x19bc], R0 ;  /* 0x0019bc0001007387 */ /* 0x0005e80000100800 */
[----:B------:R3:W-:Y:S01]  /*1a90*/  STL [R1+0x19c0], R3 ;  /* 0x0019c00301007387 */ /* 0x0007e20000100800 */
[C---:B-1----:R-:W-:Y:S02]  /*1aa0*/  IADD3 R2, R4.reuse, 0x71, RZ ;  /* 0x0000007104027810 */ /* 0x042fe40007ffe0ff */
[----:B--2---:R-:W-:-:S03]  /*1ab0*/  IADD3 R0, R4, 0x72, RZ ;  /* 0x0000007204007810 */ /* 0x004fc60007ffe0ff */
[----:B------:R1:W-:Y:S01]  /*1ac0*/  STL [R1+0x19c4], R2 ;  /* 0x0019c40201007387 */ /* 0x0003e20000100800 */
[----:B---3--:R-:W-:-:S03]  /*1ad0*/  IADD3 R3, R4, 0x73, RZ ;  /* 0x0000007304037810 */ /* 0x008fc60007ffe0ff */
[----:B------:R2:W-:Y:S04]  /*1ae0*/  STL [R1+0x19c8], R0 ;  /* 0x0019c80001007387 */ /* 0x0005e80000100800 */
[----:B------:R3:W-:Y:S01]  /*1af0*/  STL [R1+0x19cc], R3 ;  /* 0x0019cc0301007387 */ /* 0x0007e20000100800 */
[C---:B-1----:R-:W-:Y:S02]  /*1b00*/  IADD3 R2, R4.reuse, 0x74, RZ ;  /* 0x0000007404027810 */ /* 0x042fe40007ffe0ff */
[C---:B--2---:R-:W-:Y:S02]  /*1b10*/  IADD3 R0, R4.reuse, 0x75, RZ ;  /* 0x0000007504007810 */ /* 0x044fe40007ffe0ff */
[----:B---3--:R-:W-:-:S03]  /*1b20*/  IADD3 R3, R4, 0x76, RZ ;  /* 0x0000007604037810 */ /* 0x008fc60007ffe0ff */
[----:B------:R1:W-:Y:S04]  /*1b30*/  STL [R1+0x19d4], R0 ;  /* 0x0019d40001007387 */ /* 0x0003e80000100800 */
[----:B------:R-:W-:Y:S04]  /*1b40*/  STL [R1+0x19d0], R2 ;  /* 0x0019d00201007387 */ /* 0x000fe80000100800 */
[----:B------:R2:W-:Y:S01]  /*1b50*/  STL [R1+0x19d8], R3 ;  /* 0x0019d80301007387 */ /* 0x0005e20000100800 */
[----:B-1----:R-:W-:-:S05]  /*1b60*/  IADD3 R0, R4, 0x77, RZ ;  /* 0x0000007704007810 */ /* 0x002fca0007ffe0ff */
[----:B------:R1:W-:Y:S01]  /*1b70*/  STL [R1+0x19e0], R0 ;  /* 0x0019e00001007387 */ /* 0x0003e20000100800 */
[----:B--2---:R-:W-:-:S05]  /*1b80*/  IADD3 R3, R4, 0x78, RZ ;  /* 0x0000007804037810 */ /* 0x004fca0007ffe0ff */
[----:B------:R2:W-:Y:S01]  /*1b90*/  STL [R1+0x19dc], R3 ;  /* 0x0019dc0301007387 */ /* 0x0005e20000100800 */
[C---:B-1----:R-:W-:Y:S02]  /*1ba0*/  IADD3 R0, R4.reuse, 0x79, RZ ;  /* 0x0000007904007810 */ /* 0x042fe40007ffe0ff */
[----:B--2---:R-:W-:-:S05]  /*1bb0*/  IADD3 R3, R4, 0x7a, RZ ;  /* 0x0000007a04037810 */ /* 0x004fca0007ffe0ff */
[----:B------:R1:W-:Y:S02]  /*1bc0*/  STL [R1+0x19e4], R3 ;  /* 0x0019e40301007387 */ /* 0x0003e40000100800 */
[----:B-1----:R-:W-:-:S05]  /*1bd0*/  IADD3 R3, R4, 0x7b, RZ ;  /* 0x0000007b04037810 */ /* 0x002fca0007ffe0ff */
[----:B------:R1:W-:Y:S04]  /*1be0*/  STL [R1+0x19f0], R3 ;  /* 0x0019f00301007387 */ /* 0x0003e80000100800 */
[----:B------:R-:W-:Y:S01]  /*1bf0*/  STL [R1+0x19e8], R0 ;  /* 0x0019e80001007387 */ /* 0x000fe20000100800 */
[----:B-1----:R-:W-:-:S05]  /*1c00*/  IADD3 R3, R4, 0x7c, RZ ;  /* 0x0000007c04037810 */ /* 0x002fca0007ffe0ff */
[----:B------:R1:W-:Y:S02]  /*1c10*/  STL [R1+0x19ec], R3 ;  /* 0x0019ec0301007387 */ /* 0x0003e40000100800 */
[----:B-1----:R-:W-:-:S05]  /*1c20*/  IADD3 R3, R4, 0x7d, RZ ;  /* 0x0000007d04037810 */ /* 0x002fca0007ffe0ff */
[----:B------:R1:W-:Y:S02]  /*1c30*/  STL [R1+0x19fc], R3 ;  /* 0x0019fc0301007387 */ /* 0x0003e40000100800 */
[----:B-1----:R-:W-:-:S05]  /*1c40*/  IADD3 R3, R4, 0x7e, RZ ;  /* 0x0000007e04037810 */ /* 0x002fca0007ffe0ff */
[----:B------:R1:W-:Y:S02]  /*1c50*/  STL [R1+0x19f8], R3 ;  /* 0x0019f80301007387 */ /* 0x0003e40000100800 */
[----:B-1----:R-:W-:Y:S02]  /*1c60*/  IADD3 R3, R4, 0x7f, RZ ;  /* 0x0000007f04037810 */ /* 0x002fe40007ffe0ff */
[----:B------:R0:W5:Y:S04]  /*1c70*/  LDL.LU R4, [R1+0x1a00] ;  /* 0x001a000001047983 */ /* 0x0001680000300800 */
[----:B------:R1:W-:Y:S02]  /*1c80*/  STL [R1+0x19f4], R3 ;  /* 0x0019f40301007387 */ /* 0x0003e40000100800 */
[----:B-1----:R-:W-:-:S05]  /*1c90*/  IMAD.MOV.U32 R3, RZ, RZ, 0x7f ;  /* 0x0000007fff037424 */ /* 0x002fca00078e00ff */
[----:B------:R-:W-:Y:S01]  /*1ca0*/  IADD3 R3, R3, c[0x0][0x180], RZ ;  /* 0x0000600003037a10 */ /* 0x000fe20007ffe0ff */
[----:B------:R-:W-:Y:S05]  /*1cb0*/  @!P0 BRA `(.L_x_0) ;  /* 0x0005c37000008947 */ /* 0x000fea0003800000 */
[----:B0-----:R-:W2:Y:S04]  /*1cc0*/  LDL R11, [R1+0x19f4] ;  /* 0x0019f400010b7983 */ /* 0x001ea80000100800 */
[----:B------:R-:W3:Y:S04]  /*1cd0*/  LDL R18, [R1+0x19ec] ;  /* 0x0019ec0001127983 */ /* 0x000ee80000100800 */
[----:B------:R-:W4:Y:S04]  /*1ce0*/  LDL R13, [R1+0x19f8] ;  /* 0x0019f800010d7983 */ /* 0x000f280000100800 */
        /* <DEDUP_REMOVED lines=8> */
[----:B------:R-:W4:Y:S01]  /*1d70*/  LDL R26, [R1+0x19d4] ;  /* 0x0019d400011a7983 */ /* 0x000f220000100800 */
[----:B------:R-:W-:-:S03]  /*1d80*/  IMAD.MOV.U32 R6, RZ, RZ, RZ ;  /* 0x000000ffff067224 */ /* 0x000fc600078e00ff */
[----:B------:R-:W4:Y:S04]  /*1d90*/  LDL R23, [R1+0x19c8] ;  /* 0x0019c80001177983 */ /* 0x000f280000100800 */
[----:B------:R-:W4:Y:S04]  /*1da0*/  LDL R24, [R1+0x19c4] ;  /* 0x0019c40001187983 */ /* 0x000f280000100800 */
[----:B------:R-:W4:Y:S04]  /*1db0*/  LDL R22, [R1+0x19cc] ;  /* 0x0019cc0001167983 */ /* 0x000f280000100800 */
[----:B------:R-:W4:Y:S04]  /*1dc0*/  LDL R25, [R1+0x19c0] ;  /* 0x0019c00001197983 */ /* 0x000f280000100800 */
[----:B------:R-:W4:Y:S01]  /*1dd0*/  LDL R21, [R1+0x19d8] ;  /* 0x0019d80001157983 */ /* 0x000f220000100800 */
[----:B--2---:R-:W-:-:S02]  /*1de0*/  IMAD.MOV.U32 R9, RZ, RZ, R11 ;  /* 0x000000ffff097224 */ /* 0x004fc400078e000b */
[----:B---3--:R-:W-:Y:S02]  /*1df0*/  IMAD.MOV.U32 R11, RZ, RZ, R18 ;  /* 0x000000ffff0b7224 */ /* 0x008fe400078e0012 */
[----:B------:R-:W-:Y:S01]  /*1e00*/  IMAD.MOV.U32 R18, RZ, RZ, R0 ;  /* 0x000000ffff127224 */ /* 0x000fe200078e0000 */
[----:B------:R-:W-:Y:S01]  /*1e10*/  IABS R0, c[0x0][0x178] ;  /* 0x00005e0000007a13 */ /* 0x000fe20000000000 */
[----:B----4-:R-:W-:Y:S02]  /*1e20*/  IMAD.MOV.U32 R8, RZ, RZ, R13 ;  /* 0x000000ffff087224 */ /* 0x010fe400078e000d */
[----:B------:R-:W-:Y:S02]  /*1e30*/  IMAD.MOV.U32 R13, RZ, RZ, R27 ;  /* 0x000000ffff0d7224 */ /* 0x000fe400078e001b */
[----:B------:R-:W-:Y:S02]  /*1e40*/  IMAD.MOV.U32 R27, RZ, RZ, R2 ;  /* 0x000000ffff1b7224 */ /* 0x000fe400078e0002 */
[----:B------:R-:W-:-:S06]  /*1e50*/  IMAD.MOV.U32 R2, RZ, RZ, R0 ;  /* 0x000000ffff027224 */ /* 0x000fcc00078e0000 */
[----:B------:R-:W0:Y:S01]  /*1e60*/  I2F.RP R2, R2 ;  /* 0x0000000200027306 */ /* 0x000e220000209400 */
[----:B------:R-:W-:Y:S01]  /*1e70*/  IMAD.MOV.U32 R10, RZ, RZ, R17 ;  /* 0x000000ffff0a7224 */ /* 0x000fe200078e0011 */
[----:B------:R-:W-:-:S06]  /*1e80*/  IABS R17, c[0x0][0x17c] ;  /* 0x00005f0000117a13 */ /* 0x000fcc0000000000 */
[----:B------:R-:W1:Y:S08]  /*1e90*/  I2F.RP R0, R17 ;  /* 0x0000001100007306 */ /* 0x000e700000209400 */
[----:B0-----:R-:W0:Y:S08]  /*1ea0*/  MUFU.RCP R2, R2 ;  /* 0x0000000200027308 */ /* 0x001e300000001000 */
[----:B-1----:R-:W1:Y:S01]  /*1eb0*/  MUFU.RCP R0, R0 ;  /* 0x0000000000007308 */ /* 0x002e620000001000 */
[----:B0-----:R-:W-:-:S07]  /*1ec0*/  IADD3 R2, R2, 0xffffffe, RZ ;  /* 0x0ffffffe02027810 */ /* 0x001fce0007ffe0ff */
[----:B------:R0:W2:Y:S01]  /*1ed0*/  F2I.FTZ.U32.TRUNC.NTZ R7, R2 ;  /* 0x0000000200077305 */ /* 0x0000a2000021f000 */
[----:B-1----:R-:W-:-:S07]  /*1ee0*/  IADD3 R0, R0, 0xffffffe, RZ ;  /* 0x0ffffffe00007810 */ /* 0x002fce0007ffe0ff */
[----:B-----5:R2:W1:Y:S01]  /*1ef0*/  F2I.FTZ.U32.TRUNC.NTZ R5, R0 ;  /* 0x0000000000057305 */ /* 0x020462000021f000 */
[----:B0-----:R-:W-:Y:S01]  /*1f00*/  IABS R2, c[0x0][0x178] ;  /* 0x00005e0000027a13 */ /* 0x001fe20000000000 */
[----:B--2---:R-:W-:-:S04]  /*1f10*/  IMAD.MOV R0, RZ, RZ, -R7 ;  /* 0x000000ffff007224 */ /* 0x004fc800078e0a07 */
[----:B------:R-:W-:Y:S01]  /*1f20*/  IMAD R2, R0, R2, RZ ;  /* 0x0000000200027224 */ /* 0x000fe200078e02ff */
[----:B------:R-:W-:Y:S02]  /*1f30*/  SHF.R.S32.HI R0, RZ, 0x1f, R3 ;  /* 0x0000001fff007819 */ /* 0x000fe40000011403 */
[----:B------:R-:W-:Y:S01]  /*1f40*/  IABS R15, R15 ;  /* 0x0000000f000f7213 */ /* 0x000fe20000000000 */
[----:B------:R-:W-:Y:S01]  /*1f50*/  IMAD.HI.U32 R2, R7, R2, R6 ;  /* 0x0000000207027227 */ /* 0x000fe200078e0006 */
[----:B------:R-:W-:Y:S02]  /*1f60*/  IABS R14, R14 ;  /* 0x0000000e000e7213 */ /* 0x000fe40000000000 */
[----:B------:R-:W-:Y:S01]  /*1f70*/  LEA.HI R3, R0, R3, RZ, 0x7 ;  /* 0x0000000300037211 */ /* 0x000fe200078f38ff */
[----:B------:R-:W-:Y:S02]  /*1f80*/  IMAD.MOV.U32 R7, RZ, RZ, R16 ;  /* 0x000000ffff077224 */ /* 0x000fe400078e0010 */
[----:B------:R-:W-:-:S02]  /*1f90*/  IMAD.HI.U32 R4, R2, R15, RZ ;  /* 0x0000000f02047227 */ /* 0x000fc400078e00ff */
[----:B------:R0:W-:Y:S02]  /*1fa0*/  STL [R1+0x17d4], R3 ;  /* 0x0017d40301007387 */ /* 0x0001e40000100800 */
[----:B-1----:R-:W-:Y:S02]  /*1fb0*/  IMAD.MOV R16, RZ, RZ, -R5 ;  /* 0x000000ffff107224 */ /* 0x002fe400078e0a05 */
[----:B------:R-:W-:Y:S01]  /*1fc0*/  IMAD.HI.U32 R2, R2, R14, RZ ;  /* 0x0000000e02027227 */ /* 0x000fe200078e00ff */
[----:B------:R-:W-:Y:S02]  /*1fd0*/  IABS R0, R7 ;  /* 0x0000000700007213 */ /* 0x000fe40000000000 */
[----:B------:R-:W-:Y:S01]  /*1fe0*/  IABS R7, c[0x0][0x178] ;  /* 0x00005e0000077a13 */ /* 0x000fe20000000000 */
[----:B------:R-:W-:Y:S02]  /*1ff0*/  IMAD R16, R16, R17, RZ ;  /* 0x0000001110107224 */ /* 0x000fe400078e02ff */
[----:B0-----:R-:W-:-:S02]  /*2000*/  IMAD.MOV R3, RZ, RZ, -R4 ;  /* 0x000000ffff037224 */ /* 0x001fc400078e0a04 */
[----:B------:R-:W-:Y:S02]  /*2010*/  IMAD.MOV.U32 R4, RZ, RZ, RZ ;  /* 0x000000ffff047224 */ /* 0x000fe400078e00ff */
[----:B------:R-:W-:Y:S02]  /*2020*/  IMAD.MOV R2, RZ, RZ, -R2 ;  /* 0x000000ffff027224 */ /* 0x000fe400078e0a02 */
[----:B------:R-:W-:Y:S01]  /*2030*/  IMAD.HI.U32 R16, R5, R16, R4 ;  /* 0x0000001005107227 */ /* 0x000fe200078e0004 */
[----:B------:R-:W-:-:S03]  /*2040*/  IABS R9, R9 ;  /* 0x0000000900097213 */ /* 0x000fc60000000000 */
[C---:B------:R-:W-:Y:S02]  /*2050*/  IMAD R15, R7.reuse, R3, R15 ;  /* 0x00000003070f7224 */ /* 0x040fe400078e020f */
[----:B------:R-:W-:Y:S01]  /*2060*/  IMAD R14, R7, R2, R14 ;  /* 0x00000002070e7224 */ /* 0x000fe200078e020e */
[----:B------:R-:W-:Y:S02]  /*2070*/  IABS R7, R8 ;  /* 0x0000000800077213 */ /* 0x000fe40000000000 */
[----:B------:R-:W-:Y:S01]  /*2080*/  IABS R5, R10 ;  /* 0x0000000a00057213 */ /* 0x000fe20000000000 */
[----:B------:R-:W-:Y:S01]  /*2090*/  IMAD.HI.U32 R3, R16, R0, RZ ;  /* 0x0000000010037227 */ /* 0x000fe200078e00ff */
[----:B------:R-:W-:-:S03]  /*20a0*/  IABS R2, R11 ;  /* 0x0000000b00027213 */ /* 0x000fc60000000000 */
[----:B------:R-:W-:-:S04]  /*20b0*/  IMAD.HI.U32 R10, R16, R9, RZ ;  /* 0x00000009100a7227 */ /* 0x000fc800078e00ff */
[----:B------:R-:W-:-:S04]  /*20c0*/  IMAD.HI.U32 R8, R16, R7, RZ ;  /* 0x0000000710087227 */ /* 0x000fc800078e00ff */
[----:B------:R-:W-:-:S04]  /*20d0*/  IMAD.HI.U32 R6, R16, R5, RZ ;  /* 0x0000000510067227 */ /* 0x000fc800078e00ff */
[----:B------:R-:W-:Y:S02]  /*20e0*/  IMAD.MOV R3, RZ, RZ, -R3 ;  /* 0x000000ffff037224 */ /* 0x000fe400078e0a03 */
[----:B------:R-:W-:-:S04]  /*20f0*/  IMAD.HI.U32 R4, R16, R2, RZ ;  /* 0x0000000210047227 */ /* 0x000fc800078e00ff */
[----:B------:R-:W-:Y:S02]  /*2100*/  IMAD.MOV R10, RZ, RZ, -R10 ;  /* 0x000000ffff0a7224 */ /* 0x000fe400078e0a0a */
[----:B------:R-:W-:Y:S02]  /*2110*/  IMAD.MOV R8, RZ, RZ, -R8 ;  /* 0x000000ffff087224 */ /* 0x000fe400078e0a08 */
[----:B------:R-:W-:Y:S02]  /*2120*/  IMAD.MOV R6, RZ, RZ, -R6 ;  /* 0x000000ffff067224 */ /* 0x000fe400078e0a06 */
[C---:B------:R-:W-:Y:S01]  /*2130*/  IMAD R0, R17.reuse, R3, R0 ;  /* 0x0000000311007224 */ /* 0x040fe200078e0200 */
[----:B------:R-:W-:Y:S01]  /*2140*/  IABS R3, R12 ;  /* 0x0000000c00037213 */ /* 0x000fe20000000000 */
[----:B------:R-:W-:Y:S02]  /*2150*/  IMAD.MOV R4, RZ, RZ, -R4 ;  /* 0x000000ffff047224 */ /* 0x000fe400078e0a04 */
[----:B------:R-:W-:-:S02]  /*2160*/  IMAD R9, R17, R10, R9 ;  /* 0x0000000a11097224 */ /* 0x000fc400078e0209 */
[C---:B------:R-:W-:Y:S02]  /*2170*/  IMAD R7, R17.reuse, R8, R7 ;  /* 0x0000000811077224 */ /* 0x040fe400078e0207 */
[C---:B------:R-:W-:Y:S02]  /*2180*/  IMAD R5, R17.reuse, R6, R5 ;  /* 0x0000000611057224 */ /* 0x040fe400078e0205 */
[----:B------:R-:W-:Y:S01]  /*2190*/  IMAD R2, R17, R4, R2 ;  /* 0x0000000411027224 */ /* 0x000fe200078e0202 */
[----:B------:R0:W-:Y:S01]  /*21a0*/  STL [R1+0x7c], R9 ;  /* 0x00007c0901007387 */ /* 0x0001e20000100800 */
[----:B------:R-:W-:-:S03]  /*21b0*/  IMAD.HI.U32 R4, R16, R3, RZ ;  /* 0x0000000310047227 */ /* 0x000fc600078e00ff */
[----:B------:R1:W-:Y:S01]  /*21c0*/  STL [R1+0x78], R7 ;  /* 0x0000780701007387 */ /* 0x0003e20000100800 */
[----:B------:R-:W-:-:S03]  /*21d0*/  IMAD.MOV R4, RZ, RZ, -R4 ;  /* 0x000000ffff047224 */ /* 0x000fc600078e0a04 */
[----:B------:R2:W-:Y:S01]  /*21e0*/  STL [R1+0x74], R5 ;  /* 0x0000740501007387 */ /* 0x0005e20000100800 */
[----:B0-----:R-:W-:-:S03]  /*21f0*/  IABS R9, R13 ;  /* 0x0000000d00097213 */ /* 0x001fc60000000000 */
[----:B------:R0:W-:Y:S01]  /*2200*/  STL [R1+0x70], R2 ;  /* 0x0000700201007387 */ /* 0x0001e20000100800 */
[----:B-1----:R-:W-:Y:S01]  /*2210*/  IABS R7, R18 ;  /* 0x0000001200077213 */ /* 0x002fe20000000000 */
[----:B------:R-:W-:Y:S01]  /*2220*/  IMAD.HI.U32 R10, R16, R9, RZ ;  /* 0x00000009100a7227 */ /* 0x000fe200078e00ff */
[----:B--2---:R-:W-:-:S03]  /*2230*/  IABS R5, R19 ;  /* 0x0000001300057213 */ /* 0x004fc60000000000 */
[----:B------:R-:W-:Y:S01]  /*2240*/  IMAD.HI.U32 R8, R16, R7, RZ ;  /* 0x0000000710087227 */ /* 0x000fe200078e00ff */
[----:B0-----:R-:W-:-:S03]  /*2250*/  IABS R2, R20 ;  /* 0x0000001400027213 */ /* 0x001fc60000000000 */
[----:B------:R-:W-:Y:S02]  /*2260*/  IMAD R3, R17, R4, R3 ;  /* 0x0000000411037224 */ /* 0x000fe400078e0203 */
[----:B------:R-:W-:-:S04]  /*2270*/  IMAD.HI.U32 R6, R16, R5, RZ ;  /* 0x0000000510067227 */ /* 0x000fc800078e00ff */
[----:B------:R-:W-:-:S04]  /*2280*/  IMAD.HI.U32 R4, R16, R2, RZ ;  /* 0x0000000210047227 */ /* 0x000fc800078e00ff */
[----:B------:R-:W-:Y:S02]  /*2290*/  IMAD.MOV R10, RZ, RZ, -R10 ;  /* 0x000000ffff0a7224 */ /* 0x000fe400078e0a0a */
[----:B------:R-:W-:Y:S02]  /*22a0*/  IMAD.MOV R8, RZ, RZ, -R8 ;  /* 0x000000ffff087224 */ /* 0x000fe400078e0a08 */
[----:B------:R-:W-:Y:S02]  /*22b0*/  IMAD.MOV R6, RZ, RZ, -R6 ;  /* 0x000000ffff067224 */ /* 0x000fe400078e0a06 */
[----:B------:R-:W-:Y:S02]  /*22c0*/  IMAD.MOV R4, RZ, RZ, -R4 ;  /* 0x000000ffff047224 */ /* 0x000fe400078e0a04 */
[C---:B------:R-:W-:Y:S02]  /*22d0*/  IMAD R9, R17.reuse, R10, R9 ;  /* 0x0000000a11097224 */ /* 0x040fe400078e0209 */
[----:B------:R-:W-:-:S02]  /*22e0*/  IMAD R7, R17, R8, R7 ;  /* 0x0000000811077224 */ /* 0x000fc400078e0207 */
[C---:B------:R-:W-:Y:S01]  /*22f0*/  IMAD R5, R17.reuse, R6, R5 ;  /* 0x0000000611057224 */ /* 0x040fe200078e0205 */
[----:B------:R-:W-:Y:S01]  /*2300*/  STL [R1+0x6c], R3 ;  /* 0x00006c0301007387 */ /* 0x000fe20000100800 */
[----:B------:R-:W-:-:S03]  /*2310*/  IMAD R2, R17, R4, R2 ;  /* 0x0000000411027224 */ /* 0x000fc600078e0202 */
[----:B------:R0:W-:Y:S04]  /*2320*/  STL [R1+0x68], R9 ;  /* 0x0000680901007387 */ /* 0x0001e80000100800 */
[----:B------:R1:W-:Y:S04]  /*2330*/  STL [R1+0x64], R7 ;  /* 0x0000640701007387 */ /* 0x0003e80000100800 */
[----:B------:R2:W-:Y:S01]  /*2340*/  STL [R1+0x60], R5 ;  /* 0x0000600501007387 */ /* 0x0005e20000100800 */
[----:B0-----:R-:W-:-:S03]  /*2350*/  IABS R9, R26 ;  /* 0x0000001a00097213 */ /* 0x001fc60000000000 */
[----:B------:R0:W-:Y:S04]  /*2360*/  STL [R1+0x5c], R2 ;  /* 0x00005c0201007387 */ /* 0x0001e80000100800 */
[----:B------:R-:W3:Y:S01]  /*2370*/  LDL R26, [R1+0x19bc] ;  /* 0x0019bc00011a7983 */ /* 0x000ee20000100800 */
[----:B-1----:R-:W-:-:S03]  /*2380*/  IABS R7, R27 ;  /* 0x0000001b00077213 */ /* 0x002fc60000000000 */
[----:B------:R-:W4:Y:S01]  /*2390*/  LDL R27, [R1+0x19b8] ;  /* 0x0019b800011b7983 */ /* 0x000f220000100800 */
[----:B------:R-:W-:Y:S02]  /*23a0*/  IABS R3, R21 ;  /* 0x0000001500037213 */ /* 0x000fe40000000000 */
[----:B--2---:R-:W-:Y:S02]  /*23b0*/  IABS R5, R22 ;  /* 0x0000001600057213 */ /* 0x004fe40000000000 */
[----:B------:R-:W2:Y:S01]  /*23c0*/  LDL R22, [R1+0x19b4] ;  /* 0x0019b40001167983 */ /* 0x000ea20000100800 */
[----:B------:R-:W-:Y:S01]  /*23d0*/  IMAD.HI.U32 R4, R16, R3, RZ ;  /* 0x0000000310047227 */ /* 0x000fe200078e00ff */
[----:B0-----:R-:W-:Y:S02]  /*23e0*/  IABS R2, R23 ;  /* 0x0000001700027213 */ /* 0x001fe40000000000 */
[----:B------:R-:W2:Y:S01]  /*23f0*/  LDL R23, [R1+0x19ac] ;  /* 0x0019ac0001177983 */ /* 0x000ea20000100800 */
[----:B------:R-:W-:-:S02]  /*2400*/  IMAD.MOV R4, RZ, RZ, -R4 ;  /* 0x000000ffff047224 */ /* 0x000fc400078e0a04 */
[----:B------:R-:W-:-:S04]  /*2410*/  IMAD.HI.U32 R10, R16, R9, RZ ;  /* 0x00000009100a7227 */ /* 0x000fc800078e00ff */
[----:B------:R-:W-:-:S04]  /*2420*/  IMAD.HI.U32 R8, R16, R7, RZ ;  /* 0x0000000710087227 */ /* 0x000fc800078e00ff */
[----:B------:R-:W-:Y:S02]  /*2430*/  IMAD R3, R17, R4, R3 ;  /* 0x0000000411037224 */ /* 0x000fe400078e0203 */
[----:B------:R-:W-:-:S04]  /*2440*/  IMAD.HI.U32 R6, R16, R5, RZ ;  /* 0x0000000510067227 */ /* 0x000fc800078e00ff */
[----:B------:R-:W-:Y:S02]  /*2450*/  IMAD.MOV R10, RZ, RZ, -R10 ;  /* 0x000000ffff0a7224 */ /* 0x000fe400078e0a0a */
[----:B------:R-:W-:-:S04]  /*2460*/  IMAD.HI.U32 R4, R16, R2, RZ ;  /* 0x0000000210047227 */ /* 0x000fc800078e00ff */
[----:B------:R-:W-:Y:S02]  /*2470*/  IMAD.MOV R8, RZ, RZ, -R8 ;  /* 0x000000ffff087224 */ /* 0x000fe400078e0a08 */
[----:B------:R-:W-:Y:S02]  /*2480*/  IMAD.MOV R6, RZ, RZ, -R6 ;  /* 0x000000ffff067224 */ /* 0x000fe400078e0a06 */
[C---:B------:R-:W-:Y:S02]  /*2490*/  IMAD R9, R17.reuse, R10, R9 ;  /* 0x0000000a11097224 */ /* 0x040fe400078e0209 */
[----:B------:R-:W-:Y:S02]  /*24a0*/  IMAD.MOV R4, RZ, RZ, -R4 ;  /* 0x000000ffff047224 */ /* 0x000fe400078e0a04 */
[C---:B------:R-:W-:Y:S01]  /*24b0*/  IMAD R7, R17.reuse, R8, R7 ;  /* 0x0000000811077224 */ /* 0x040fe200078e0207 */
[----:B------:R0:W-:Y:S01]  /*24c0*/  STL [R1+0x58], R3 ;  /* 0x0000580301007387 */ /* 0x0001e20000100800 */
[----:B------:R-:W-:-:S02]  /*24d0*/  IMAD R5, R17, R6, R5 ;  /* 0x0000000611057224 */ /* 0x000fc400078e0205 */
[----:B------:R-:W-:Y:S01]  /*24e0*/  IMAD R2, R17, R4, R2 ;  /* 0x0000000411027224 */ /* 0x000fe200078e0202 */
[----:B------:R1:W-:Y:S04]  /*24f0*/  STL [R1+0x54], R9 ;  /* 0x0000540901007387 */ /* 0x0003e80000100800 */
[----:B------:R3:W-:Y:S01]  /*2500*/  STL [R1+0x50], R7 ;  /* 0x0000500701007387 */ /* 0x0007e20000100800 */
[----:B0-----:R-:W-:-:S03]  /*2510*/  IABS R3, R24 ;  /* 0x0000001800037213 */ /* 0x001fc60000000000 */
[----:B------:R-:W2:Y:S01]  /*2520*/  LDL R24, [R1+0x19b0] ;  /* 0x0019b00001187983 */ /* 0x000ea20000100800 */
[----:B-1----:R-:W-:-:S03]  /*2530*/  IABS R9, R25 ;  /* 0x0000001900097213 */ /* 0x002fc60000000000 */
[----:B------:R4:W-:Y:S04]  /*2540*/  STL [R1+0x184], R5 ;  /* 0x0001840501007387 */ /* 0x0009e80000100800 */
[----:B------:R2:W-:Y:S04]  /*2550*/  STL [R1+0x18c], R2 ;  /* 0x00018c0201007387 */ /* 0x0005e80000100800 */
[----:B------:R-:W2:Y:S01]  /*2560*/  LDL R25, [R1+0x19a8] ;  /* 0x0019a80001197983 */ /* 0x000ea20000100800 */
[----:B---3--:R-:W-:-:S03]  /*2570*/  IABS R7, R26 ;  /* 0x0000001a00077213 */ /* 0x008fc60000000000 */
[----:B------:R-:W3:Y:S01]  /*2580*/  LDL R26, [R1+0x19a4] ;  /* 0x0019a400011a7983 */ /* 0x000ee20000100800 */
[----:B----4-:R-:W-:-:S03]  /*2590*/  IABS R5, R27 ;  /* 0x0000001b00057213 */ /* 0x010fc60000000000 */
[----:B------:R-:W4:Y:S01]  /*25a0*/  LDL R27, [R1+0x19a0] ;  /* 0x0019a000011b7983 */ /* 0x000f220000100800 */
[----:B------:R-:W-:-:S04]  /*25b0*/  IMAD.HI.U32 R4, R16, R3, RZ ;  /* 0x0000000310047227 */ /* 0x000fc800078e00ff */
[----:B------:R-:W-:-:S04]  /*25c0*/  IMAD.HI.U32 R10, R16, R9, RZ ;  /* 0x00000009100a7227 */ /* 0x000fc800078e00ff */
[----:B------:R-:W-:-:S04]  /*25d0*/  IMAD.HI.U32 R8, R16, R7, RZ ;  /* 0x0000000710087227 */ /* 0x000fc800078e00ff */
[----:B------:R-:W-:Y:S02]  /*25e0*/  IMAD.MOV R4, RZ, RZ, -R4 ;  /* 0x000000ffff047224 */ /* 0x000fe400078e0a04 */
[----:B------:R-:W-:Y:S02]  /*25f0*/  IMAD.MOV R10, RZ, RZ, -R10 ;  /* 0x000000ffff0a7224 */ /* 0x000fe400078e0a0a */
[----:B------:R-:W-:Y:S02]  /*2600*/  IMAD.MOV R8, RZ, RZ, -R8 ;  /* 0x000000ffff087224 */ /* 0x000fe400078e0a08 */
[C---:B------:R-:W-:Y:S02]  /*2610*/  IMAD R3, R17.reuse, R4, R3 ;  /* 0x0000000411037224 */ /* 0x040fe400078e0203 */
[C---:B------:R-:W-:Y:S01]  /*2620*/  IMAD R9, R17.reuse, R10, R9 ;  /* 0x0000000a11097224 */ /* 0x040fe200078e0209 */
[----:B--2---:R-:W-:Y:S01]  /*2630*/  IABS R2, R22 ;  /* 0x0000001600027213 */ /* 0x004fe20000000000 */
[----:B------:R-:W-:Y:S01]  /*2640*/  IMAD R7, R17, R8, R7 ;  /* 0x0000000811077224 */ /* 0x000fe200078e0207 */
[----:B------:R-:W2:Y:S01]  /*2650*/  LDL R22, [R1+0x199c] ;  /* 0x00199c0001167983 */ /* 0x000ea20000100800 */
[----:B------:R-:W-:-:S03]  /*2660*/  IMAD.HI.U32 R6, R16, R5, RZ ;  /* 0x0000000510067227 */ /* 0x000fc600078e00ff */
[----:B------:R0:W-:Y:S01]  /*2670*/  STL [R1+0x188], R3 ;  /* 0x0001880301007387 */ /* 0x0001e20000100800 */
[----:B------:R-:W-:-:S03]  /*2680*/  IMAD.HI.U32 R4, R16, R2, RZ ;  /* 0x0000000210047227 */ /* 0x000fc600078e00ff */
[----:B------:R-:W-:Y:S04]  /*2690*/  STL [R1+0x15c], R9 ;  /* 0x00015c0901007387 */ /* 0x000fe80000100800 */
[----:B------:R1:W-:Y:S01]  /*26a0*/  STL [R1+0x168], R7 ;  /* 0x0001680701007387 */ /* 0x0003e20000100800 */
[----:B0-----:R-:W-:-:S03]  /*26b0*/  IABS R3, R23 ;  /* 0x0000001700037213 */ /* 0x001fc60000000000 */
[----:B------:R-:W2:Y:S01]  /*26c0*/  LDL R23, [R1+0x1998] ;  /* 0x0019980001177983 */ /* 0x000ea20000100800 */
[----:B------:R-:W-:Y:S02]  /*26d0*/  IMAD.MOV R6, RZ, RZ, -R6 ;  /* 0x000000ffff067224 */ /* 0x000fe400078e0a06 */
[----:B------:R-:W-:Y:S02]  /*26e0*/  IMAD.MOV R4, RZ, RZ, -R4 ;  /* 0x000000ffff047224 */ /* 0x000fe400078e0a04 */
[C---:B------:R-:W-:Y:S02]  /*26f0*/  IMAD R5, R17.reuse, R6, R5 ;  /* 0x0000000611057224 */ /* 0x040fe400078e0205 */
[----:B------:R-:W-:-:S03]  /*2700*/  IMAD R2, R17, R4, R2 ;  /* 0x0000000411027224 */ /* 0x000fc600078e0202 */
[----:B------:R3:W-:Y:S01]  /*2710*/  STL [R1+0x17c], R5 ;  /* 0x00017c0501007387 */ /* 0x0007e20000100800 */
[----:B------:R-:W-:-:S03]  /*2720*/  IABS R8, R24 ;  /* 0x0000001800087213 */ /* 0x000fc60000000000 */
[----:B------:R4:W-:Y:S04]  /*2730*/  STL [R1+0x180], R2 ;  /* 0x0001800201007387 */ /* 0x0009e80000100800 */
[----:B------:R-:W2:Y:S01]  /*2740*/  LDL R24, [R1+0x1994] ;  /* 0x0019940001187983 */ /* 0x000ea20000100800 */
[----:B-1----:R-:W-:-:S03]  /*2750*/  IABS R7, R25 ;  /* 0x0000001900077213 */ /* 0x002fc60000000000 */
[----:B------:R-:W2:Y:S01]  /*2760*/  LDL R25, [R1+0x1990] ;  /* 0x0019900001197983 */ /* 0x000ea20000100800 */
[----:B---3--:R-:W-:-:S03]  /*2770*/  IABS R5, R26 ;  /* 0x0000001a00057213 */ /* 0x008fc60000000000 */
[----:B------:R-:W3:Y:S01]  /*2780*/  LDL R26, [R1+0x198c] ;  /* 0x00198c00011a7983 */ /* 0x000ee20000100800 */
[----:B----4-:R-:W-:-:S03]  /*2790*/  IABS R2, R27 ;  /* 0x0000001b00027213 */ /* 0x010fc60000000000 */
[----:B------:R-:W4:Y:S01]  /*27a0*/  LDL R27, [R1+0x1988] ;  /* 0x00198800011b7983 */ /* 0x000f220000100800 */
[----:B------:R-:W-:-:S04]  /*27b0*/  IMAD.HI.U32 R4, R16, R3, RZ ;  /* 0x0000000310047227 */ /* 0x000fc800078e00ff */
[----:B------:R-:W-:Y:S02]  /*27c0*/  IMAD.MOV R4, RZ, RZ, -R4 ;  /* 0x000000ffff047224 */ /* 0x000fe400078e0a04 */
        /* <DEDUP_REMOVED lines=14> */
[----:B------:R-:W-:Y:S04]  /*28b0*/  STL [R1+0x164], R8 ;  /* 0x0001640801007387 */ /* 0x000fe80000100800 */
[----:B------:R0:W-:Y:S01]  /*28c0*/  STL [R1+0x148], R7 ;  /* 0x0001480701007387 */ /* 0x0001e20000100800 */
[----:B--2---:R-:W-:-:S03]  /*28d0*/  IABS R3, R22 ;  /* 0x0000001600037213 */ /* 0x004fc60000000000 */
[----:B------:R-:W2:Y:S01]  /*28e0*/  LDL R22, [R1+0x1984] ;  /* 0x0019840001167983 */ /* 0x000ea20000100800 */
[----:B------:R-:W-:-:S03]  /*28f0*/  IABS R9, R23 ;  /* 0x0000001700097213 */ /* 0x000fc60000000000 */
[----:B------:R1:W-:Y:S04]  /*2900*/  STL [R1+0x154], R5 ;  /* 0x0001540501007387 */ /* 0x0003e80000100800 */
[----:B------:R3:W-:Y:S04]  /*2910*/  STL [R1+0x158], R2 ;  /* 0x0001580201007387 */ /* 0x0007e80000100800 */
[----:B------:R-:W2:Y:S01]  /*2920*/  LDL R23, [R1+0x1980] ;  /* 0x0019800001177983 */ /* 0x000ea20000100800 */
[----:B0-----:R-:W-:-:S03]  /*2930*/  IABS R7, R24 ;  /* 0x0000001800077213 */ /* 0x001fc60000000000 */
[----:B------:R-:W2:Y:S01]  /*2940*/  LDL R24, [R1+0x197c] ;  /* 0x00197c0001187983 */ /* 0x000ea20000100800 */
[----:B-1----:R-:W-:-:S03]  /*2950*/  IABS R5, R25 ;  /* 0x0000001900057213 */ /* 0x002fc60000000000 */
[----:B------:R-:W2:Y:S01]  /*2960*/  LDL R25, [R1+0x1978] ;  /* 0x0019780001197983 */ /* 0x000ea20000100800 */
[----:B------:R-:W-:-:S04]  /*2970*/  IMAD.HI.U32 R4, R16, R3, RZ ;  /* 0x0000000310047227 */ /* 0x000fc800078e00ff */
[----:B------:R-:W-:-:S04]  /*2980*/  IMAD.HI.U32 R10, R16, R9, RZ ;  /* 0x00000009100a7227 */ /* 0x000fc800078e00ff */
[----:B------:R-:W-:-:S04]  /*2990*/  IMAD.HI.U32 R8, R16, R7, RZ ;  /* 0x0000000710087227 */ /* 0x000fc800078e00ff */
[----:B------:R-:W-:Y:S02]  /*29a0*/  IMAD.MOV R4, RZ, RZ, -R4 ;  /* 0x000000ffff047224 */ /* 0x000fe400078e0a04 */
[----:B------:R-:W-:Y:S02]  /*29b0*/  IMAD.MOV R10, RZ, RZ, -R10 ;  /* 0x000000ffff0a7224 */ /* 0x000fe400078e0a0a */
[----:B------:R-:W-:Y:S02]  /*29c0*/  IMAD.MOV R8, RZ, RZ, -R8 ;  /* 0x000000ffff087224 */ /* 0x000fe400078e0a08 */
[C---:B------:R-:W-:Y:S02]  /*29d0*/  IMAD R3, R17.reuse, R4, R3 ;  /* 0x0000000411037224 */ /* 0x040fe400078e0203 */
[C---:B------:R-:W-:Y:S02]  /*29e0*/  IMAD R9, R17.reuse, R10, R9 ;  /* 0x0000000a11097224 */ /* 0x040fe400078e0209 */
[----:B------:R-:W-:Y:S01]  /*29f0*/  IMAD R7, R17, R8, R7 ;  /* 0x0000000811077224 */ /* 0x000fe200078e0207 */
[----:B---3--:R-:W-:-:S02]  /*2a00*/  IABS R2, R26 ;  /* 0x0000001a00027213 */ /* 0x008fc40000000000 */
[----:B------:R-:W3:Y:S04]  /*2a10*/  LDL R26, [R1+0x1974] ;  /* 0x00197400011a7983 */ /* 0x000ee80000100800 */
[----:B------:R4:W-:Y:S04]  /*2a20*/  STL [R1+0x14c], R3 ;  /* 0x00014c0301007387 */ /* 0x0009e80000100800 */
[----:B------:R-:W-:Y:S04]  /*2a30*/  STL [R1+0x128], R9 ;  /* 0x0001280901007387 */ /* 0x000fe80000100800 */
[----:B------:R0:W-:Y:S01]  /*2a40*/  STL [R1+0x134], R7 ;  /* 0x0001340701007387 */ /* 0x0001e20000100800 */
[----:B----4-:R-:W-:-:S03]  /*2a50*/  IABS R3, R27 ;  /* 0x0000001b00037213 */ /* 0x010fc60000000000 */
[----:B------:R-:W4:Y:S01]  /*2a60*/  LDL R27, [R1+0x1970] ;  /* 0x00197000011b7983 */ /* 0x000f220000100800 */
[----:B------:R-:W-:-:S04]  /*2a70*/  IMAD.HI.U32 R6, R16, R5, RZ ;  /* 0x0000000510067227 */ /* 0x000fc800078e00ff */
[----:B------:R-:W-:-:S04]  /*2a80*/  IMAD.HI.U32 R4, R16, R2, RZ ;  /* 0x0000000210047227 */ /* 0x000fc800078e00ff */
[----:B------:R-:W-:Y:S02]  /*2a90*/  IMAD.MOV R6, RZ, RZ, -R6 ;  /* 0x000000ffff067224 */ /* 0x000fe400078e0a06 */
[----:B------:R-:W-:Y:S02]  /*2aa0*/  IMAD.MOV R4, RZ, RZ, -R4 ;  /* 0x000000ffff047224 */ /* 0x000fe400078e0a04 */
[C---:B------:R-:W-:Y:S02]  /*2ab0*/  IMAD R5, R17.reuse, R6, R5 ;  /* 0x0000000611057224 */ /* 0x040fe400078e0205 */
[----:B------:R-:W-:-:S03]  /*2ac0*/  IMAD R2, R17, R4, R2 ;  /* 0x0000000411027224 */ /* 0x000fc600078e0202 */
[----:B------:R1:W-:Y:S04]  /*2ad0*/  STL [R1+0x140], R5 ;  /* 0x0001400501007387 */ /* 0x0003e80000100800 */
[----:B------:R0:W-:Y:S01]  /*2ae0*/  STL [R1+0x144], R2 ;  /* 0x0001440201007387 */ /* 0x0001e20000100800 */
[----:B--2---:R-:W-:-:S03]  /*2af0*/  IABS R8, R22 ;  /* 0x0000001600087213 */ /* 0x004fc60000000000 */
[----:B------:R-:W2:Y:S01]  /*2b00*/  LDL R22, [R1+0x196c] ;  /* 0x00196c0001167983 */ /* 0x000ea20000100800 */
[----:B0-----:R-:W-:-:S03]  /*2b10*/  IABS R7, R23 ;  /* 0x0000001700077213 */ /* 0x001fc60000000000 */
[----:B------:R-:W2:Y:S01]  /*2b20*/  LDL R23, [R1+0x1968] ;  /* 0x0019680001177983 */ /* 0x000ea20000100800 */
[----:B-1----:R-:W-:-:S03]  /*2b30*/  IABS R5, R24 ;  /* 0x0000001800057213 */ /* 0x002fc60000000000 */
[----:B------:R-:W2:Y:S01]  /*2b40*/  LDL R24, [R1+0x1964] ;  /* 0x0019640001187983 */ /* 0x000ea20000100800 */
[C---:B------:R-:W-:Y:S01]  /*2b50*/  IMAD.HI.U32 R4, R16.reuse, R3, RZ ;  /* 0x0000000310047227 */ /* 0x040fe200078e00ff */
[----:B------:R-:W-:Y:S02]  /*2b60*/  IABS R2, R25 ;  /* 0x0000001900027213 */ /* 0x000fe40000000000 */
[----:B------:R-:W2:Y:S01]  /*2b70*/  LDL R25, [R1+0x1960] ;  /* 0x0019600001197983 */ /* 0x000ea20000100800 */
        /* <DEDUP_REMOVED lines=17> */
[----:B---3--:R-:W-:-:S03]  /*2c90*/  IABS R3, R26 ;  /* 0x0000001a00037213 */ /* 0x008fc60000000000 */
[----:B------:R-:W3:Y:S04]  /*2ca0*/  LDL R26, [R1+0x195c] ;  /* 0x00195c00011a7983 */ /* 0x000ee80000100800 */
[----:B------:R0:W-:Y:S04]  /*2cb0*/  STL [R1+0x120], R5 ;  /* 0x0001200501007387 */ /* 0x0001e80000100800 */
        /* <DEDUP_REMOVED lines=8> */
[----:B------:R-:W-:Y:S01]  /*2d40*/  IMAD R9, R17, R10, R9 ;  /* 0x0000000a11097224 */ /* 0x000fe200078e0209 */
[----:B--2---:R-:W-:Y:S02]  /*2d50*/  IABS R7, R22 ;  /* 0x0000001600077213 */ /* 0x004fe40000000000 */
[----:B------:R-:W2:Y:S03]  /*2d60*/  LDL R22, [R1+0x1954] ;  /* 0x0019540001167983 */ /* 0x000ea60000100800 */
[----:B------:R-:W-:Y:S01]  /*2d70*/  IMAD.HI.U32 R8, R16, R7, RZ ;  /* 0x0000000710087227 */ /* 0x000fe200078e00ff */
[----:B0-----:R-:W-:-:S02]  /*2d80*/  IABS R5, R23 ;  /* 0x0000001700057213 */ /* 0x001fc40000000000 */
[----:B------:R-:W2:Y:S01]  /*2d90*/  LDL R23, [R1+0x1950] ;  /* 0x0019500001177983 */ /* 0x000ea20000100800 */
[----:B------:R-:W-:Y:S01]  /*2da0*/  IMAD.MOV R8, RZ, RZ, -R8 ;  /* 0x000000ffff087224 */ /* 0x000fe200078e0a08 */
[----:B-1----:R-:W-:Y:S02]  /*2db0*/  IABS R2, R24 ;  /* 0x0000001800027213 */ /* 0x002fe40000000000 */
[----:B------:R-:W2:Y:S01]  /*2dc0*/  LDL R24, [R1+0x194c] ;  /* 0x00194c0001187983 */ /* 0x000ea20000100800 */
[----:B------:R-:W-:-:S03]  /*2dd0*/  IMAD R7, R17, R8, R7 ;  /* 0x0000000811077224 */ /* 0x000fc600078e0207 */
[----:B------:R0:W-:Y:S04]  /*2de0*/  STL [R1+0x11c], R3 ;  /* 0x00011c0301007387 */ /* 0x0001e80000100800 */
[----:B------:R-:W-:Y:S01]  /*2df0*/  STL [R1+0xf0], R9 ;  /* 0x0000f00901007387 */ /* 0x000fe20000100800 */
[----:B------:R-:W-:-:S03]  /*2e00*/  IMAD.HI.U32 R6, R16, R5, RZ ;  /* 0x0000000510067227 */ /* 0x000fc600078e00ff */
[----:B------:R4:W-:Y:S01]  /*2e10*/  STL [R1+0x104], R7 ;  /* 0x0001040701007387 */ /* 0x0009e20000100800 */
[----:B0-----:R-:W-:-:S03]  /*2e20*/  IABS R3, R25 ;  /* 0x0000001900037213 */ /* 0x001fc60000000000 */
[----:B------:R-:W2:Y:S01]  /*2e30*/  LDL R25, [R1+0x1948] ;  /* 0x0019480001197983 */ /* 0x000ea20000100800 */
[----:B------:R-:W-:-:S04]  /*2e40*/  IMAD.HI.U32 R4, R16, R2, RZ ;  /* 0x0000000210047227 */ /* 0x000fc800078e00ff */
[----:B------:R-:W-:Y:S02]  /*2e50*/  IMAD.MOV R6, RZ, RZ, -R6 ;  /* 0x000000ffff067224 */ /* 0x000fe400078e0a06 */
[----:B------:R-:W-:Y:S02]  /*2e60*/  IMAD.MOV R4, RZ, RZ, -R4 ;  /* 0x000000ffff047224 */ /* 0x000fe400078e0a04 */
[C---:B------:R-:W-:Y:S02]  /*2e70*/  IMAD R5, R17.reuse, R6, R5 ;  /* 0x0000000611057224 */ /* 0x040fe400078e0205 */
[----:B------:R-:W-:-:S03]  /*2e80*/  IMAD R2, R17, R4, R2 ;  /* 0x0000000411027224 */ /* 0x000fc600078e0202 */
[----:B------:R2:W-:Y:S04]  /*2e90*/  STL [R1+0x10c], R5 ;  /* 0x00010c0501007387 */ /* 0x0005e80000100800 */
[----:B------:R0:W-:Y:S01]  /*2ea0*/  STL [R1+0x110], R2 ;  /* 0x0001100201007387 */ /* 0x0001e20000100800 */
        /* <DEDUP_REMOVED lines=8> */
[C---:B------:R-:W-:Y:S02]  /*2f30*/  IMAD R3, R17.reuse, R4, R3 ;  /* 0x0000000411037224 */ /* 0x040fe400078e0203 */
[----:B------:R-:W-:Y:S02]  /*2f40*/  IMAD.MOV R9, RZ, RZ, -R9 ;  /* 0x000000ffff097224 */ /* 0x000fe400078e0a09 */
[----:B------:R-:W-:Y:S02]  /*2f50*/  IMAD.MOV R10, RZ, RZ, -R10 ;  /* 0x000000ffff0a7224 */ /* 0x000fe400078e0a0a */
[----:B------:R-:W-:Y:S01]  /*2f60*/  IMAD R8, R17, R9, R8 ;  /* 0x0000000911087224 */ /* 0x000fe200078e0208 */
[----:B--2---:R-:W-:Y:S02]  /*2f70*/  IABS R5, R22 ;  /* 0x0000001600057213 */ /* 0x004fe40000000000 */
[----:B------:R-:W2:Y:S03]  /*2f80*/  LDL R22, [R1+0x193c] ;  /* 0x00193c0001167983 */ /* 0x000ea60000100800 */
[----:B------:R-:W-:Y:S01]  /*2f90*/  IMAD.HI.U32 R6, R16, R5, RZ ;  /* 0x0000000510067227 */ /* 0x000fe200078e00ff */
[----:B0-----:R-:W-:-:S02]  /*2fa0*/  IABS R2, R23 ;  /* 0x0000001700027213 */ /* 0x001fc40000000000 */
[----:B------:R-:W2:Y:S03]  /*2fb0*/  LDL R23, [R1+0x1934] ;  /* 0x0019340001177983 */ /* 0x000ea60000100800 */
[----:B------:R-:W-:-:S04]  /*2fc0*/  IMAD.HI.U32 R4, R16, R2, RZ ;  /* 0x0000000210047227 */ /* 0x000fc800078e00ff */
[----:B------:R-:W-:Y:S02]  /*2fd0*/  IMAD.MOV R6, RZ, RZ, -R6 ;  /* 0x000000ffff067224 */ /* 0x000fe400078e0a06 */
[----:B------:R-:W-:Y:S02]  /*2fe0*/  IMAD.MOV R4, RZ, RZ, -R4 ;  /* 0x000000ffff047224 */ /* 0x000fe400078e0a04 */
[C---:B------:R-:W-:Y:S01]  /*2ff0*/  IMAD R7, R17.reuse, R10, R7 ;  /* 0x0000000a11077224 */ /* 0x040fe200078e0207 */
[----:B------:R0:W-:Y:S01]  /*3000*/  STL [R1+0x108], R3 ;  /* 0x0001080301007387 */ /* 0x0001e20000100800 */
[C---:B------:R-:W-:Y:S02]  /*3010*/  IMAD R5, R17.reuse, R6, R5 ;  /* 0x0000000611057224 */ /* 0x040fe400078e0205 */
[----:B------:R-:W-:Y:S01]  /*3020*/  IMAD R2, R17, R4, R2 ;  /* 0x0000000411027224 */ /* 0x000fe200078e0202 */
[----:B------:R-:W-:Y:S04]  /*3030*/  STL [R1+0xf4], R8 ;  /* 0x0000f40801007387 */ /* 0x000fe80000100800 */
[----:B------:R3:W-:Y:S01]  /*3040*/  STL [R1+0xdc], R7 ;  /* 0x0000dc0701007387 */ /* 0x0007e20000100800 */
[----:B0-----:R-:W-:-:S03]  /*3050*/  IABS R3, R24 ;  /* 0x0000001800037213 */ /* 0x001fc60000000000 */
[----:B------:R-:W2:Y:S01]  /*3060*/  LDL R24, [R1+0x1938] ;  /* 0x0019380001187983 */ /* 0x000ea20000100800 */
[----:B------:R-:W-:-:S03]  /*3070*/  IABS R9, R25 ;  /* 0x0000001900097213 */ /* 0x000fc60000000000 */
        /* <DEDUP_REMOVED lines=15> */
[----:B------:R-:W-:-:S02]  /*3170*/  IMAD R7, R17, R8, R7 ;  /* 0x0000000811077224 */ /* 0x000fc400078e0207 */
[C---:B------:R-:W-:Y:S01]  /*3180*/  IMAD.HI.U32 R6, R16.reuse, R5, RZ ;  /* 0x0000000510067227 */ /* 0x040fe200078e00ff */
[----:B--2---:R-:W-:Y:S02]  /*3190*/  IABS R2, R22 ;  /* 0x0000001600027213 */ /* 0x004fe40000000000 */
[----:B------:R-:W2:Y:S04]  /*31a0*/  LDL R22, [R1+0x1924] ;  /* 0x0019240001167983 */ /* 0x000ea80000100800 */
        /* <DEDUP_REMOVED lines=10> */
[----:B------:R3:W-:Y:S04]  /*3250*/  STL [R1+0xd4], R5 ;  /* 0x0000d40501007387 */ /* 0x0007e80000100800 */
[----:B------:R4:W-:Y:S01]  /*3260*/  STL [R1+0xd8], R2 ;  /* 0x0000d80201007387 */ /* 0x0009e20000100800 */
[----:B------:R-:W-:-:S03]  /*3270*/  IABS R8, R24 ;  /* 0x0000001800087213 */ /* 0x000fc60000000000 */
        /* <DEDUP_REMOVED lines=33> */
[C---:B------:R-:W-:Y:S01]  /*3490*/  IMAD.HI.U32 R4, R16.reuse, R3, RZ ;  /* 0x0000000310047227 */ /* 0x040fe200078e00ff */
[----:B-1----:R-:W-:Y:S02]  /*34a0*/  IABS R5, R25 ;  /* 0x0000001900057213 */ /* 0x002fe40000000000 */
[----:B------:R-:W2:Y:S01]  /*34b0*/  LDL R25, [R1+0x1904] ;  /* 0x0019040001197983 */ /* 0x000ea20000100800 */
        /* <DEDUP_REMOVED lines=23> */
[----:B------:R-:W-:Y:S01]  /*3630*/  IMAD.HI.U32 R4, R16, R3, RZ ;  /* 0x0000000310047227 */ /* 0x000fe200078e00ff */
[----:B--2---:R-:W-:Y:S02]  /*3640*/  IABS R8, R22 ;  /* 0x0000001600087213 */ /* 0x004fe40000000000 */
[----:B------:R-:W2:Y:S01]  /*3650*/  LDL R22, [R1+0x18f4] ;  /* 0x0018f40001167983 */ /* 0x000ea20000100800 */
[----:B0-----:R-:W-:-:S03]  /*3660*/  IABS R7, R23 ;  /* 0x0000001700077213 */ /* 0x001fc60000000000 */
[----:B------:R-:W2:Y:S01]  /*3670*/  LDL R23, [R1+0x18ec] ;  /* 0x0018ec0001177983 */ /* 0x000ea20000100800 */
[----:B------:R-:W-:Y:S01]  /*3680*/  IMAD.MOV R4, RZ, RZ, -R4 ;  /* 0x000000ffff047224 */ /* 0x000fe200078e0a04 */
[----:B-1----:R-:W-:Y:S02]  /*3690*/  IABS R5, R24 ;  /* 0x0000001800057213 */ /* 0x002fe40000000000 */
[----:B------:R-:W2:Y:S01]  /*36a0*/  LDL R24, [R1+0x18f0] ;  /* 0x0018f00001187983 */ /* 0x000ea20000100800 */
[----:B------:R-:W-:-:S04]  /*36b0*/  IMAD.HI.U32 R9, R16, R8, RZ ;  /* 0x0000000810097227 */ /* 0x000fc800078e00ff */
[C---:B------:R-:W-:Y:S01]  /*36c0*/  IMAD.HI.U32 R10, R16.reuse, R7, RZ ;  /* 0x00000007100a7227 */ /* 0x040fe200078e00ff */
[----:B------:R-:W-:Y:S02]  /*36d0*/  IABS R2, R25 ;  /* 0x0000001900027213 */ /* 0x000fe40000000000 */
[----:B------:R-:W2:Y:S01]  /*36e0*/  LDL R25, [R1+0x18e8] ;  /* 0x0018e80001197983 */ /* 0x000ea20000100800 */
        /* <DEDUP_REMOVED lines=31> */
[----:B------:R-:W-:-:S04]  /*38e0*/  IMAD.MOV R8, RZ, RZ, -R8 ;  /* 0x000000ffff087224 */ /* 0x000fc800078e0a08 */
[----:B------:R-:W-:Y:S01]  /*38f0*/  IMAD R7, R17, R8, R7 ;  /* 0x0000000811077224 */ /* 0x000fe200078e0207 */
[----:B-1----:R-:W-:Y:S02]  /*3900*/  IABS R2, R24 ;  /* 0x0000001800027213 */ /* 0x002fe40000000000 */
[----:B------:R-:W2:Y:S04]  /*3910*/  LDL R24, [R1+0x18d4] ;  /* 0x0018d40001187983 */ /* 0x000ea80000100800 */
[----:B------:R0:W-:Y:S04]  /*3920*/  STL [R1+0x94], R3 ;  /* 0x0000940301007387 */ /* 0x0001e80000100800 */
[----:B------:R-:W-:Y:S04]  /*3930*/  STL [R1+0x88], R9 ;  /* 0x0000880901007387 */ /* 0x000fe80000100800 */
[----:B------:R4:W-:Y:S01]  /*3940*/  STL [R1+0x8c], R7 ;  /* 0x00008c0701007387 */ /* 0x0009e20000100800 */
[----:B0-----:R-:W-:-:S03]  /*3950*/  IABS R3, R25 ;  /* 0x0000001900037213 */ /* 0x001fc60000000000 */
[----:B------:R-:W2:Y:S01]  /*3960*/  LDL R25, [R1+0x18cc] ;  /* 0x0018cc0001197983 */ /* 0x000ea20000100800 */
        /* <DEDUP_REMOVED lines=19> */
[C---:B------:R-:W-:Y:S02]  /*3aa0*/  IMAD R8, R17.reuse, R9, R8 ;  /* 0x0000000911087224 */ /* 0x040fe400078e0208 */
[----:B------:R-:W-:Y:S01]  /*3ab0*/  IMAD R7, R17, R10, R7 ;  /* 0x0000000a11077224 */ /* 0x000fe200078e0207 */
[----:B--2---:R-:W-:Y:S02]  /*3ac0*/  IABS R5, R22 ;  /* 0x0000001600057213 */ /* 0x004fe40000000000 */
[----:B------:R-:W2:Y:S03]  /*3ad0*/  LDL R22, [R1+0x18c8] ;  /* 0x0018c80001167983 */ /* 0x000ea60000100800 */
[----:B------:R-:W-:Y:S01]  /*3ae0*/  IMAD.HI.U32 R6, R16, R5, RZ ;  /* 0x0000000510067227 */ /* 0x000fe200078e00ff */
[----:B0-----:R-:W-:-:S03]  /*3af0*/  IABS R2, R23 ;  /* 0x0000001700027213 */ /* 0x001fc60000000000 */
[----:B------:R-:W-:Y:S01]  /*3b00*/  IMAD.MOV R6, RZ, RZ, -R6 ;  /* 0x000000ffff067224 */ /* 0x000fe200078e0a06 */
[----:B------:R-:W2:Y:S01]  /*3b10*/  LDL R23, [R1+0x18bc] ;  /* 0x0018bc0001177983 */ /* 0x000ea20000100800 */
[----:B------:R-:W-:-:S04]  /*3b20*/  IMAD.HI.U32 R4, R16, R2, RZ ;  /* 0x0000000210047227 */ /* 0x000fc800078e00ff */
[----:B------:R-:W-:Y:S01]  /*3b30*/  IMAD.MOV R4, RZ, RZ, -R4 ;  /* 0x000000ffff047224 */ /* 0x000fe200078e0a04 */
[----:B------:R0:W-:Y:S01]  /*3b40*/  STL [R1+0x1a4], R3 ;  /* 0x0001a40301007387 */ /* 0x0001e20000100800 */
[C---:B------:R-:W-:Y:S02]  /*3b50*/  IMAD R5, R17.reuse, R6, R5 ;  /* 0x0000000611057224 */ /* 0x040fe400078e0205 */
[----:B------:R-:W-:Y:S01]  /*3b60*/  IMAD R2, R17, R4, R2 ;  /* 0x0000000411027224 */ /* 0x000fe200078e0202 */
[----:B------:R-:W-:Y:S04]  /*3b70*/  STL [R1+0x194], R8 ;  /* 0x0001940801007387 */ /* 0x000fe80000100800 */
[----:B------:R3:W-:Y:S01]  /*3b80*/  STL [R1+0x160], R7 ;  /* 0x0001600701007387 */ /* 0x0007e20000100800 */
[----:B0-----:R-:W-:-:S03]  /*3b90*/  IABS R3, R24 ;  /* 0x0000001800037213 */ /* 0x001fc60000000000 */
[----:B------:R-:W2:Y:S04]  /*3ba0*/  LDL R24, [R1+0x18c0] ;  /* 0x0018c00001187983 */ /* 0x000ea80000100800 */
[----:B------:R4:W-:Y:S01]  /*3bb0*/  STL [R1+0x170], R5 ;  /* 0x0001700501007387 */ /* 0x0009e20000100800 */
[----:B------:R-:W-:-:S03]  /*3bc0*/  IABS R9, R25 ;  /* 0x0000001900097213 */ /* 0x000fc60000000000 */
[----:B------:R2:W-:Y:S04]  /*3bd0*/  STL [R1+0x178], R2 ;  /* 0x0001780201007387 */ /* 0x0005e80000100800 */
        /* <DEDUP_REMOVED lines=9> */
[----:B------:R-:W-:-:S04]  /*3c70*/  IMAD.HI.U32 R6, R16, R5, RZ ;  /* 0x0000000510067227 */ /* 0x000fc800078e00ff */
[C---:B------:R-:W-:Y:S02]  /*3c80*/  IMAD R3, R17.reuse, R4, R3 ;  /* 0x0000000411037224 */ /* 0x040fe400078e0203 */
[----:B------:R-:W-:Y:S02]  /*3c90*/  IMAD.MOV R10, RZ, RZ, -R10 ;  /* 0x000000ffff0a7224 */ /* 0x000fe400078e0a0a */
[----:B------:R-:W-:Y:S02]  /*3ca0*/  IMAD.MOV R8, RZ, RZ, -R8 ;  /* 0x000000ffff087224 */ /* 0x000fe400078e0a08 */
[----:B------:R-:W-:Y:S02]  /*3cb0*/  IMAD.MOV R6, RZ, RZ, -R6 ;  /* 0x000000ffff067224 */ /* 0x000fe400078e0a06 */
[C---:B------:R-:W-:Y:S02]  /*3cc0*/  IMAD R9, R17.reuse, R10, R9 ;  /* 0x0000000a11097224 */ /* 0x040fe400078e0209 */
[----:B------:R-:W-:-:S02]  /*3cd0*/  IMAD R7, R17, R8, R7 ;  /* 0x0000000811077224 */ /* 0x000fc400078e0207 */
[C---:B------:R-:W-:Y:S01]  /*3ce0*/  IMAD R5, R17.reuse, R6, R5 ;  /* 0x0000000611057224 */ /* 0x040fe200078e0205 */
[----:B--2---:R-:W-:Y:S02]  /*3cf0*/  IABS R2, R22 ;  /* 0x0000001600027213 */ /* 0x004fe40000000000 */
[----:B------:R-:W2:Y:S03]  /*3d00*/  LDL R22, [R1+0x18b0] ;  /* 0x0018b00001167983 */ /* 0x000ea60000100800 */
[----:B------:R-:W-:Y:S01]  /*3d10*/  IMAD.HI.U32 R4, R16, R2, RZ ;  /* 0x0000000210047227 */ /* 0x000fe200078e00ff */
[----:B------:R0:W-:Y:S03]  /*3d20*/  STL [R1+0x16c], R3 ;  /* 0x00016c0301007387 */ /* 0x0001e60000100800 */
[----:B------:R-:W-:Y:S01]  /*3d30*/  IMAD.MOV R4, RZ, RZ, -R4 ;  /* 0x000000ffff047224 */ /* 0x000fe200078e0a04 */
[----:B------:R1:W-:Y:S03]  /*3d40*/  STL [R1+0x4c], R9 ;  /* 0x00004c0901007387 */ /* 0x0003e60000100800 */
[----:B------:R-:W-:Y:S01]  /*3d50*/  IMAD R2, R17, R4, R2 ;  /* 0x0000000411027224 */ /* 0x000fe200078e0202 */
[----:B------:R1:W-:Y:S01]  /*3d60*/  STL [R1+0x48], R7 ;  /* 0x0000480701007387 */ /* 0x0003e20000100800 */
[----:B0-----:R-:W-:-:S03]  /*3d70*/  IABS R3, R23 ;  /* 0x0000001700037213 */ /* 0x001fc60000000000 */
[----:B------:R-:W2:Y:S04]  /*3d80*/  LDL R23, [R1+0x18a4] ;  /* 0x0018a40001177983 */ /* 0x000ea80000100800 */
[----:B------:R3:W-:Y:S01]  /*3d90*/  STL [R1+0x130], R5 ;  /* 0x0001300501007387 */ /* 0x0007e20000100800 */
[----:B-1----:R-:W-:-:S03]  /*3da0*/  IABS R9, R24 ;  /* 0x0000001800097213 */ /* 0x002fc60000000000 */
[----:B------:R-:W2:Y:S04]  /*3db0*/  LDL R24, [R1+0x18a8] ;  /* 0x0018a80001187983 */ /* 0x000ea80000100800 */
[----:B------:R4:W-:Y:S01]  /*3dc0*/  STL [R1+0x150], R2 ;  /* 0x0001500201007387 */ /* 0x0009e20000100800 */
[----:B------:R-:W-:-:S03]  /*3dd0*/  IABS R7, R25 ;  /* 0x0000001900077213 */ /* 0x000fc60000000000 */
        /* <DEDUP_REMOVED lines=9> */
[----:B------:R-:W-:-:S04]  /*3e70*/  IMAD.HI.U32 R6, R16, R5, RZ ;  /* 0x0000000510067227 */ /* 0x000fc800078e00ff */
[----:B------:R-:W-:Y:S02]  /*3e80*/  IMAD.MOV R10, RZ, RZ, -R10 ;  /* 0x000000ffff0a7224 */ /* 0x000fe400078e0a0a */
[----:B------:R-:W-:Y:S02]  /*3e90*/  IMAD.MOV R8, RZ, RZ, -R8 ;  /* 0x000000ffff087224 */ /* 0x000fe400078e0a08 */
[----:B------:R-:W-:Y:S02]  /*3ea0*/  IMAD R3, R17, R4, R3 ;  /* 0x0000000411037224 */ /* 0x000fe400078e0203 */
[----:B------:R-:W-:Y:S02]  /*3eb0*/  IMAD.MOV R6, RZ, RZ, -R6 ;  /* 0x000000ffff067224 */ /* 0x000fe400078e0a06 */
[----:B------:R-:W-:-:S04]  /*3ec0*/  IMAD.HI.U32 R4, R16, R2, RZ ;  /* 0x0000000210047227 */ /* 0x000fc800078e00ff */
[C---:B------:R-:W-:Y:S02]  /*3ed0*/  IMAD R9, R17.reuse, R10, R9 ;  /* 0x0000000a11097224 */ /* 0x040fe400078e0209 */
[C---:B------:R-:W-:Y:S02]  /*3ee0*/  IMAD R7, R17.reuse, R8, R7 ;  /* 0x0000000811077224 */ /* 0x040fe400078e0207 */
[----:B------:R-:W-:Y:S01]  /*3ef0*/  IMAD R5, R17, R6, R5 ;  /* 0x0000000611057224 */ /* 0x000fe200078e0205 */
[----:B------:R2:W-:Y:S01]  /*3f00*/  STL [R1+0x13c], R3 ;  /* 0x00013c0301007387 */ /* 0x0005e20000100800 */
[----:B------:R-:W-:-:S03]  /*3f10*/  IMAD.MOV R4, RZ, RZ, -R4 ;  /* 0x000000ffff047224 */ /* 0x000fc600078e0a04 */
[----:B------:R-:W-:Y:S01]  /*3f20*/  STL [R1+0x44], R9 ;  /* 0x0000440901007387 */ /* 0x000fe20000100800 */
[----:B------:R-:W-:-:S03]  /*3f30*/  IMAD R2, R17, R4, R2 ;  /* 0x0000000411027224 */ /* 0x000fc600078e0202 */
[----:B------:R-:W-:Y:S01]  /*3f40*/  STL [R1+0xf8], R7 ;  /* 0x0000f80701007387 */ /* 0x000fe20000100800 */
[----:B--2---:R-:W-:-:S03]  /*3f50*/  IABS R3, R22 ;  /* 0x0000001600037213 */ /* 0x004fc60000000000 */
[----:B------:R0:W-:Y:S04]  /*3f60*/  STL [R1+0x100], R5 ;  /* 0x0001000501007387 */ /* 0x0001e80000100800 */
[----:B------:R-:W2:Y:S04]  /*3f70*/  LDL R21, [R1+0x1898] ;  /* 0x0018980001157983 */ /* 0x000ea80000100800 */
[----:B------:R3:W-:Y:S01]  /*3f80*/  STL [R1+0x118], R2 ;  /* 0x0001180201007387 */ /* 0x0007e20000100800 */
[----:B0-----:R-:W-:-:S03]  /*3f90*/  IMAD.HI.U32 R5, R16, R3, RZ ;  /* 0x0000000310057227 */ /* 0x001fc600078e00ff */
[----:B------:R-:W2:Y:S01]  /*3fa0*/  LDL R22, [R1+0x1888] ;  /* 0x0018880001167983 */ /* 0x000ea20000100800 */
[----:B------:R-:W-:-:S03]  /*3fb0*/  IABS R9, R23 ;  /* 0x0000001700097213 */ /* 0x000fc60000000000 */
[----:B------:R-:W2:Y:S01]  /*3fc0*/  LDL R23, [R1+0x188c] ;  /* 0x00188c0001177983 */ /* 0x000ea20000100800 */
[----:B------:R-:W-:Y:S02]  /*3fd0*/  IMAD.MOV R5, RZ, RZ, -R5 ;  /* 0x000000ffff057224 */ /* 0x000fe400078e0a05 */
[----:B------:R-:W-:-:S04]  /*3fe0*/  IMAD.HI.U32 R10, R16, R9, RZ ;  /* 0x00000009100a7227 */ /* 0x000fc800078e00ff */
[----:B------:R-:W-:Y:S01]  /*3ff0*/  IMAD R3, R17, R5, R3 ;  /* 0x0000000511037224 */ /* 0x000fe200078e0203 */
[----:B------:R-:W-:Y:S02]  /*4000*/  IABS R7, R24 ;  /* 0x0000001800077213 */ /* 0x000fe40000000000 */
[----:B------:R-:W2:Y:S03]  /*4010*/  LDL R24, [R1+0x1890] ;  /* 0x0018900001187983 */ /* 0x000ea60000100800 */
[----:B------:R-:W-:Y:S01]  /*4020*/  IMAD.HI.U32 R8, R16, R7, RZ ;  /* 0x0000000710087227 */ /* 0x000fe200078e00ff */
[----:B------:R-:W-:Y:S02]  /*4030*/  IABS R4, R25 ;  /* 0x0000001900047213 */ /* 0x000fe40000000000 */
[----:B------:R-:W2:Y:S01]  /*4040*/  LDL R25, [R1+0x1884] ;  /* 0x0018840001197983 */ /* 0x000ea20000100800 */
[----:B------:R-:W-:-:S02]  /*4050*/  IMAD.MOV R10, RZ, RZ, -R10 ;  /* 0x000000ffff0a7224 */ /* 0x000fc400078e0a0a */
[----:B------:R-:W-:-:S04]  /*4060*/  IMAD.HI.U32 R5, R16, R4, RZ ;  /* 0x0000000410057227 */ /* 0x000fc800078e00ff */
[----:B------:R-:W-:Y:S02]  /*4070*/  IMAD.MOV R8, RZ, RZ, -R8 ;  /* 0x000000ffff087224 */ /* 0x000fe400078e0a08 */
[----:B------:R-:W-:Y:S02]  /*4080*/  IMAD.MOV R5, RZ, RZ, -R5 ;  /* 0x000000ffff057224 */ /* 0x000fe400078e0a05 */
[C---:B------:R-:W-:Y:S02]  /*4090*/  IMAD R9, R17.reuse, R10, R9 ;  /* 0x0000000a11097224 */ /* 0x040fe400078e0209 */
[C---:B------:R-:W-:Y:S01]  /*40a0*/  IMAD R7, R17.reuse, R8, R7 ;  /* 0x0000000811077224 */ /* 0x040fe200078e0207 */
[----:B------:R0:W-:Y:S01]  /*40b0*/  STL [R1+0xfc], R3 ;  /* 0x0000fc0301007387 */ /* 0x0001e20000100800 */
[----:B------:R-:W-:-:S03]  /*40c0*/  IMAD R4, R17, R5, R4 ;  /* 0x0000000511047224 */ /* 0x000fc600078e0204 */
[----:B------:R-:W-:Y:S04]  /*40d0*/  STL [R1+0x40], R9 ;  /* 0x0000400901007387 */ /* 0x000fe80000100800 */
[----:B------:R1:W-:Y:S01]  /*40e0*/  STL [R1+0x3c], R7 ;  /* 0x00003c0701007387 */ /* 0x0003e20000100800 */
[----:B---3--:R-:W-:-:S03]  /*40f0*/  IABS R2, R26 ;  /* 0x0000001a00027213 */ /* 0x008fc60000000000 */
[----:B------:R-:W3:Y:S04]  /*4100*/  LDL R26, [R1+0x187c] ;  /* 0x00187c00011a7983 */ /* 0x000ee80000100800 */
[----:B------:R-:W-:Y:S01]  /*4110*/  STL [R1+0x38], R4 ;  /* 0x0000380401007387 */ /* 0x000fe20000100800 */
[----:B----4-:R-:W-:-:S03]  /*4120*/  IABS R6, R27 ;  /* 0x0000001b00067213 */ /* 0x010fc60000000000 */
[----:B------:R-:W4:Y:S01]  /*4130*/  LDL R27, [R1+0x1880] ;  /* 0x00188000011b7983 */ /* 0x000f220000100800 */
[----:B0-----:R-:W-:-:S04]  /*4140*/  IMAD.HI.U32 R3, R16, R2, RZ ;  /* 0x0000000210037227 */ /* 0x001fc800078e00ff */
[----:B------:R-:W-:Y:S02]  /*4150*/  IMAD.MOV R3, RZ, RZ, -R3 ;  /* 0x000000ffff037224 */ /* 0x000fe400078e0a03 */
[----:B-1----:R-:W-:-:S04]  /*4160*/  IMAD.HI.U32 R7, R16, R6, RZ ;  /* 0x0000000610077227 */ /* 0x002fc800078e00ff */
[----:B------:R-:W-:Y:S02]  /*4170*/  IMAD R2, R17, R3, R2 ;  /* 0x0000000311027224 */ /* 0x000fe400078e0202 */
[----:B------:R-:W-:-:S03]  /*4180*/  IMAD.MOV R7, RZ, RZ, -R7 ;  /* 0x000000ffff077224 */ /* 0x000fc600078e0a07 */
[----:B------:R0:W-:Y:S01]  /*4190*/  STL [R1+0xe4], R2 ;  /* 0x0000e40201007387 */ /* 0x0001e20000100800 */
[----:B------:R-:W-:Y:S01]  /*41a0*/  IMAD R6, R17, R7, R6 ;  /* 0x0000000711067224 */ /* 0x000fe200078e0206 */
[----:B--2---:R-:W-:-:S05]  /*41b0*/  IABS R5, R21 ;  /* 0x0000001500057213 */ /* 0x004fca0000000000 */
[C---:B------:R-:W-:Y:S01]  /*41c0*/  IMAD.HI.U32 R9, R16.reuse, R5, RZ ;  /* 0x0000000510097227 */ /* 0x040fe200078e00ff */
[----:B0-----:R-:W-:Y:S02]  /*41d0*/  IABS R2, R23 ;  /* 0x0000001700027213 */ /* 0x001fe40000000000 */
[----:B------:R-:W2:Y:S03]  /*41e0*/  LDL R23, [R1+0x1874] ;  /* 0x0018740001177983 */ /* 0x000ea60000100800 */
[C---:B------:R-:W-:Y:S01]  /*41f0*/  IMAD.HI.U32 R10, R16.reuse, R2, RZ ;  /* 0x00000002100a7227 */ /* 0x040fe200078e00ff */
[----:B------:R-:W-:Y:S02]  /*4200*/  IABS R4, R24 ;  /* 0x0000001800047213 */ /* 0x000fe40000000000 */
[----:B------:R-:W2:Y:S03]  /*4210*/  LDL R24, [R1+0x1878] ;  /* 0x0018780001187983 */ /* 0x000ea60000100800 */
[----:B------:R-:W-:Y:S01]  /*4220*/  IMAD.HI.U32 R8, R16, R4, RZ ;  /* 0x0000000410087227 */ /* 0x000fe200078e00ff */
[----:B------:R-:W-:-:S02]  /*4230*/  IABS R3, R25 ;  /* 0x0000001900037213 */ /* 0x000fc40000000000 */
[----:B------:R-:W2:Y:S04]  /*4240*/  LDL R25, [R1+0x186c] ;  /* 0x00186c0001197983 */ /* 0x000ea80000100800 */
[----:B------:R0:W-:Y:S01]  /*4250*/  STL [R1+0x34], R6 ;  /* 0x0000340601007387 */ /* 0x0001e20000100800 */
[----:B------:R-:W-:-:S04]  /*4260*/  IMAD.HI.U32 R7, R16, R3, RZ ;  /* 0x0000000310077227 */ /* 0x000fc800078e00ff */
[----:B0-----:R-:W-:Y:S02]  /*4270*/  IMAD.MOV R6, RZ, RZ, -R9 ;  /* 0x000000ffff067224 */ /* 0x001fe400078e0a09 */
[----:B------:R-:W-:Y:S02]  /*4280*/  IMAD.MOV R9, RZ, RZ, -R10 ;  /* 0x000000ffff097224 */ /* 0x000fe400078e0a0a */
[C---:B------:R-:W-:Y:S02]  /*4290*/  IMAD R5, R17.reuse, R6, R5 ;  /* 0x0000000611057224 */ /* 0x040fe400078e0205 */
[----:B------:R-:W-:Y:S02]  /*42a0*/  IMAD.MOV R8, RZ, RZ, -R8 ;  /* 0x000000ffff087224 */ /* 0x000fe400078e0a08 */
[----:B------:R-:W-:Y:S01]  /*42b0*/  IMAD.MOV R7, RZ, RZ, -R7 ;  /* 0x000000ffff077224 */ /* 0x000fe200078e0a07 */
[----:B------:R0:W-:Y:S01]  /*42c0*/  STL [R1+0x30], R5 ;  /* 0x0000300501007387 */ /* 0x0001e20000100800 */
[----:B------:R-:W-:-:S05]  /*42d0*/  IMAD R6, R17, R9, R2 ;  /* 0x0000000911067224 */ /* 0x000fca00078e0202 */
[----:B------:R-:W-:Y:S01]  /*42e0*/  STL [R1+0x2c], R6 ;  /* 0x00002c0601007387 */ /* 0x000fe20000100800 */
[C---:B0-----:R-:W-:Y:S02]  /*42f0*/  IMAD R5, R17.reuse, R8, R4 ;  /* 0x0000000811057224 */ /* 0x041fe400078e0204 */
[----:B------:R-:W-:-:S03]  /*4300*/  IMAD R4, R17, R7, R3 ;  /* 0x0000000711047224 */ /* 0x000fc600078e0203 */
[----:B------:R-:W-:Y:S01]  /*4310*/  STL [R1+0x28], R5 ;  /* 0x0000280501007387 */ /* 0x000fe20000100800 */
[----:B---3--:R-:W-:-:S03]  /*4320*/  IABS R3, R26 ;  /* 0x0000001a00037213 */ /* 0x008fc60000000000 */
[----:B------:R-:W3:Y:S04]  /*4330*/  LDL R26, [R1+0x1870] ;  /* 0x00187000011a7983 */ /* 0x000ee80000100800 */
[----:B------:R4:W-:Y:S01]  /*4340*/  STL [R1+0x24], R4 ;  /* 0x0000240401007387 */ /* 0x0009e20000100800 */
[----:B------:R-:W-:Y:S01]  /*4350*/  IABS R10, R22 ;  /* 0x00000016000a7213 */ /* 0x000fe20000000000 */
[----:B------:R-:W-:Y:S02]  /*4360*/  IMAD.HI.U32 R9, R16, R3, RZ ;  /* 0x0000000310097227 */ /* 0x000fe400078e00ff */
[----:B------:R-:W3:Y:S01]  /*4370*/  LDL R21, [R1+0x1868] ;  /* 0x0018680001157983 */ /* 0x000ee20000100800 */
[----:B----4-:R-:W-:-:S03]  /*4380*/  IABS R4, R27 ;  /* 0x0000001b00047213 */ /* 0x010fc60000000000 */
[----:B------:R-:W4:Y:S04]  /*4390*/  LDL R22, [R1+0x185c] ;  /* 0x00185c0001167983 */ /* 0x000f280000100800 */
[----:B------:R-:W3:Y:S01]  /*43a0*/  LDL R27, [R1+0x1864] ;  /* 0x00186400011b7983 */ /* 0x000ee20000100800 */
[----:B------:R-:W-:-:S04]  /*43b0*/  IMAD.MOV.U32 R2, RZ, RZ, R10 ;  /* 0x000000ffff027224 */ /* 0x000fc800078e000a */
[----:B------:R-:W-:-:S04]  /*43c0*/  IMAD.HI.U32 R7, R16, R2, RZ ;  /* 0x0000000210077227 */ /* 0x000fc800078e00ff */
[----:B------:R-:W-:-:S04]  /*43d0*/  IMAD.MOV R7, RZ, RZ, -R7 ;  /* 0x000000ffff077224 */ /* 0x000fc800078e0a07 */
[----:B------:R-:W-:Y:S02]  /*43e0*/  IMAD R2, R17, R7, R2 ;  /* 0x0000000711027224 */ /* 0x000fe400078e0202 */
[C---:B------:R-:W-:Y:S01]  /*43f0*/  IMAD.HI.U32 R10, R16.reuse, R4, RZ ;  /* 0x00000004100a7227 */ /* 0x040fe200078e00ff */
[----:B--2---:R-:W-:Y:S02]  /*4400*/  IABS R5, R23 ;  /* 0x0000001700057213 */ /* 0x004fe40000000000 */
[----:B------:R-:W2:Y:S04]  /*4410*/  LDL R23, [R1+0x1860] ;  /* 0x0018600001177983 */ /* 0x000ea80000100800 */
[----:B------:R0:W-:Y:S01]  /*4420*/  STL [R1+0x20], R2 ;  /* 0x0000200201007387 */ /* 0x0001e20000100800 */
[----:B------:R-:W-:Y:S01]  /*4430*/  IMAD.HI.U32 R8, R16, R5, RZ ;  /* 0x0000000510087227 */ /* 0x000fe200078e00ff */
[----:B------:R-:W-:-:S03]  /*4440*/  IABS R6, R24 ;  /* 0x0000001800067213 */ /* 0x000fc60000000000 */
[----:B0-----:R-:W-:Y:S02]  /*4450*/  IMAD.MOV R2, RZ, RZ, -R9 ;  /* 0x000000ffff027224 */ /* 0x001fe400078e0a09 */
[----:B------:R-:W-:Y:S02]  /*4460*/  IMAD.MOV R9, RZ, RZ, -R10 ;  /* 0x000000ffff097224 */ /* 0x000fe400078e0a0a */
[----:B------:R-:W-:-:S04]  /*4470*/  IMAD.HI.U32 R7, R16, R6, RZ ;  /* 0x0000000610077227 */ /* 0x000fc800078e00ff */
[C---:B------:R-:W-:Y:S02]  /*4480*/  IMAD R11, R17.reuse, R2, R3 ;  /* 0x00000002110b7224 */ /* 0x040fe400078e0203 */
[----:B------:R-:W-:Y:S02]  /*4490*/  IMAD.MOV R8, RZ, RZ, -R8 ;  /* 0x000000ffff087224 */ /* 0x000fe400078e0a08 */
[C---:B------:R-:W-:Y:S02]  /*44a0*/  IMAD R3, R17.reuse, R9, R4 ;  /* 0x0000000911037224 */ /* 0x040fe400078e0204 */
[----:B------:R-:W-:Y:S01]  /*44b0*/  IMAD.MOV R7, RZ, RZ, -R7 ;  /* 0x000000ffff077224 */ /* 0x000fe200078e0a07 */
[----:B------:R-:W-:Y:S01]  /*44c0*/  STL [R1+0x1c], R11 ;  /* 0x00001c0b01007387 */ /* 0x000fe20000100800 */
[----:B------:R-:W-:-:S03]  /*44d0*/  IMAD R4, R17, R8, R5 ;  /* 0x0000000811047224 */ /* 0x000fc600078e0205 */
[----:B------:R0:W-:Y:S01]  /*44e0*/  STL [R1+0x18], R3 ;  /* 0x0000180301007387 */ /* 0x0001e20000100800 */
[----:B------:R-:W-:-:S03]  /*44f0*/  IABS R10, R25 ;  /* 0x00000019000a7213 */ /* 0x000fc60000000000 */
[----:B------:R-:W2:Y:S01]  /*4500*/  LDL R24, [R1+0x1854] ;  /* 0x0018540001187983 */ /* 0x000ea20000100800 */
[----:B0-----:R-:W-:-:S03]  /*4510*/  IMAD R3, R17, R7, R6 ;  /* 0x0000000711037224 */ /* 0x001fc600078e0206 */
[----:B------:R3:W-:Y:S04]  /*4520*/  STL [R1+0x14], R4 ;  /* 0x0000140401007387 */ /* 0x0007e80000100800 */
[----:B------:R-:W2:Y:S04]  /*4530*/  LDL R25, [R1+0x1858] ;  /* 0x0018580001197983 */ /* 0x000ea80000100800 */
[----:B------:R0:W-:Y:S01]  /*4540*/  STL [R1+0x10], R3 ;  /* 0x0000100301007387 */ /* 0x0001e20000100800 */
[----:B---3--:R-:W-:-:S03]  /*4550*/  IABS R4, R27 ;  /* 0x0000001b00047213 */ /* 0x008fc60000000000 */
[----:B------:R-:W3:Y:S01]  /*4560*/  LDL R27, [R1+0x1850] ;  /* 0x00185000011b7983 */ /* 0x000ee20000100800 */
[----:B------:R-:W-:-:S04]  /*4570*/  IMAD.MOV.U32 R2, RZ, RZ, R10 ;  /* 0x000000ffff027224 */ /* 0x000fc800078e000a */
[C---:B------:R-:W-:Y:S01]  /*4580*/  IMAD.HI.U32 R7, R16.reuse, R2, RZ ;  /* 0x0000000210077227 */ /* 0x040fe200078e00ff */
[----:B0-----:R-:W-:Y:S02]  /*4590*/  IABS R3, R26 ;  /* 0x0000001a00037213 */ /* 0x001fe40000000000 */
[----:B------:R-:W3:Y:S01]  /*45a0*/  LDL R26, [R1+0x184c] ;  /* 0x00184c00011a7983 */ /* 0x000ee20000100800 */
[----:B------:R-:W-:Y:S02]  /*45b0*/  IMAD.MOV R7, RZ, RZ, -R7 ;  /* 0x000000ffff077224 */ /* 0x000fe400078e0a07 */
[----:B------:R-:W-:-:S04]  /*45c0*/  IMAD.HI.U32 R9, R16, R3, RZ ;  /* 0x0000000310097227 */ /* 0x000fc800078e00ff */
[----:B------:R-:W-:Y:S01]  /*45d0*/  IMAD R2, R17, R7, R2 ;  /* 0x0000000711027224 */ /* 0x000fe200078e0202 */
[----:B----4-:R-:W-:Y:S01]  /*45e0*/  IABS R6, R22 ;  /* 0x0000001600067213 */ /* 0x010fe20000000000 */
[C---:B------:R-:W-:Y:S01]  /*45f0*/  IMAD.HI.U32 R10, R16.reuse, R4, RZ ;  /* 0x00000004100a7227 */ /* 0x040fe200078e00ff */
[----:B------:R-:W-:Y:S02]  /*4600*/  IABS R5, R21 ;  /* 0x0000001500057213 */ /* 0x000fe40000000000 */
[----:B------:R0:W-:Y:S01]  /*4610*/  STL [R1+0xc], R2 ;  /* 0x00000c0201007387 */ /* 0x0001e20000100800 */
[----:B------:R-:W-:-:S04]  /*4620*/  IMAD.HI.U32 R7, R16, R6, RZ ;  /* 0x0000000610077227 */ /* 0x000fc800078e00ff */
[----:B------:R-:W-:-:S04]  /*4630*/  IMAD.HI.U32 R8, R16, R5, RZ ;  /* 0x0000000510087227 */ /* 0x000fc800078e00ff */
[----:B0-----:R-:W-:Y:S02]  /*4640*/  IMAD.MOV R2, RZ, RZ, -R9 ;  /* 0x000000ffff027224 */ /* 0x001fe400078e0a09 */
[----:B------:R-:W-:Y:S02]  /*4650*/  IMAD.MOV R9, RZ, RZ, -R10 ;  /* 0x000000ffff097224 */ /* 0x000fe400078e0a0a */
[C---:B------:R-:W-:Y:S02]  /*4660*/  IMAD R11, R17.reuse, R2, R3 ;  /* 0x00000002110b7224 */ /* 0x040fe400078e0203 */
[----:B------:R-:W-:Y:S02]  /*4670*/  IMAD R2, R17, R9, R4 ;  /* 0x0000000911027224 */ /* 0x000fe400078e0204 */
[----:B------:R-:W-:Y:S02]  /*4680*/  IMAD.MOV R7, RZ, RZ, -R7 ;  /* 0x000000ffff077224 */ /* 0x000fe400078e0a07 */
[----:B------:R-:W-:-:S04]  /*4690*/  IMAD.MOV R8, RZ, RZ, -R8 ;  /* 0x000000ffff087224 */ /* 0x000fc800078e0a08 */
[C---:B------:R-:W-:Y:S01]  /*46a0*/  IMAD R4, R17.reuse, R8, R5 ;  /* 0x0000000811047224 */ /* 0x040fe200078e0205 */
[----:B--2---:R-:W-:Y:S02]  /*46b0*/  IABS R10, R23 ;  /* 0x00000017000a7213 */ /* 0x004fe40000000000 */
[----:B------:R-:W2:Y:S04]  /*46c0*/  LDL R23, [R1+0x1844] ;  /* 0x0018440001177983 */ /* 0x000ea80000100800 */
[----:B------:R-:W-:Y:S04]  /*46d0*/  STL [R1+0x8], R11 ;  /* 0x0000080b01007387 */ /* 0x000fe80000100800 */
[----:B------:R0:W-:Y:S02]  /*46e0*/  STL [R1+0x4], R2 ;  /* 0x0000040201007387 */ /* 0x0001e40000100800 */
[----:B0-----:R-:W-:-:S05]  /*46f0*/  IMAD R2, R17, R7, R6 ;  /* 0x0000000711027224 */ /* 0x001fca00078e0206 */
[----:B------:R-:W-:Y:S04]  /*4700*/  STL [R1+0x1ca8], R2 ;  /* 0x001ca80201007387 */ /* 0x000fe80000100800 */
[----:B------:R0:W-:Y:S01]  /*4710*/  STL [R1], R4 ;  /* 0x0000000401007387 */ /* 0x0001e20000100800 */
[----:B---3--:R-:W-:-:S03]  /*4720*/  IABS R7, R27 ;  /* 0x0000001b00077213 */ /* 0x008fc60000000000 */
[----:B------:R-:W3:Y:S01]  /*4730*/  LDL R27, [R1+0x1834] ;  /* 0x00183400011b7983 */ /* 0x000ee20000100800 */
[----:B------:R-:W-:Y:S01]  /*4740*/  IMAD.MOV.U32 R3, RZ, RZ, R10 ;  /* 0x000000ffff037224 */ /* 0x000fe200078e000a */
[----:B0-----:R-:W-:Y:S02]  /*4750*/  IABS R4, R24 ;  /* 0x0000001800047213 */ /* 0x001fe40000000000 */
[----:B------:R-:W-:Y:S01]  /*4760*/  IABS R5, R25 ;  /* 0x0000001900057213 */ /* 0x000fe20000000000 */
[----:B------:R-:W4:Y:S01]  /*4770*/  LDL R24, [R1+0x1848] ;  /* 0x0018480001187983 */ /* 0x000f220000100800 */
[----:B------:R-:W-:Y:S01]  /*4780*/  IMAD.HI.U32 R8, R16, R3, RZ ;  /* 0x0000000310087227 */ /* 0x000fe200078e00ff */
[----:B------:R-:W-:Y:S02]  /*4790*/  IABS R6, R26 ;  /* 0x0000001a00067213 */ /* 0x000fe40000000000 */
[----:B------:R-:W4:Y:S01]  /*47a0*/  LDL R25, [R1+0x183c] ;  /* 0x00183c0001197983 */ /* 0x000f220000100800 */
[----:B------:R-:W-:-:S03]  /*47b0*/  IMAD.MOV R8, RZ, RZ, -R8 ;  /* 0x000000ffff087224 */ /* 0x000fc600078e0a08 */
[----:B------:R-:W4:Y:S01]  /*47c0*/  LDL R26, [R1+0x1840] ;  /* 0x00184000011a7983 */ /* 0x000f220000100800 */
[----:B------:R-:W-:-:S04]  /*47d0*/  IMAD.HI.U32 R11, R16, R4, RZ ;  /* 0x00000004100b7227 */ /* 0x000fc800078e00ff */
[----:B------:R-:W-:-:S04]  /*47e0*/  IMAD.HI.U32 R12, R16, R5, RZ ;  /* 0x00000005100c7227 */ /* 0x000fc800078e00ff */
[----:B------:R-:W-:-:S04]  /*47f0*/  IMAD.HI.U32 R10, R16, R6, RZ ;  /* 0x00000006100a7227 */ /* 0x000fc800078e00ff */
[----:B------:R-:W-:Y:S02]  /*4800*/  IMAD R3, R17, R8, R3 ;  /* 0x0000000811037224 */ /* 0x000fe400078e0203 */
        /* <DEDUP_REMOVED lines=10> */
[----:B--2---:R-:W-:Y:S02]  /*48b0*/  IABS R12, R23 ;  /* 0x00000017000c7213 */ /* 0x004fe40000000000 */
[----:B------:R-:W2:Y:S04]  /*48c0*/  LDL R23, [R1+0x1838] ;  /* 0x0018380001177983 */ /* 0x000ea80000100800 */
[----:B------:R-:W-:Y:S01]  /*48d0*/  STL [R1+0x1ca0], R4 ;  /* 0x001ca00401007387 */ /* 0x000fe20000100800 */
[----:B------:R-:W-:-:S03]  /*48e0*/  IMAD.MOV.U32 R8, RZ, RZ, R12 ;  /* 0x000000ffff087224 */ /* 0x000fc600078e000c */
[----:B------:R-:W-:Y:S04]  /*48f0*/  STL [R1+0x1c9c], R5 ;  /* 0x001c9c0501007387 */ /* 0x000fe80000100800 */
[----:B------:R-:W-:Y:S04]  /*4900*/  STL [R1+0x1c98], R6 ;  /* 0x001c980601007387 */ /* 0x000fe80000100800 */
[----:B------:R1:W-:Y:S01]  /*4910*/  STL [R1+0x1c94], R7 ;  /* 0x001c940701007387 */ /* 0x0003e20000100800 */
[----:B---3--:R-:W-:-:S03]  /*4920*/  IABS R12, R27 ;  /* 0x0000001b000c7213 */ /* 0x008fc60000000000 */
[----:B------:R-:W3:Y:S01]  /*4930*/  LDL R27, [R1+0x1830] ;  /* 0x00183000011b7983 */ /* 0x000ee20000100800 */
[C---:B------:R-:W-:Y:S01]  /*4940*/  IMAD.HI.U32 R13, R16.reuse, R8, RZ ;  /* 0x00000008100d7227 */ /* 0x040fe200078e00ff */
[----:B----4-:R-:W-:Y:S02]  /*4950*/  IABS R9, R24 ;  /* 0x0000001800097213 */ /* 0x010fe40000000000 */
[----:B------:R-:W4:Y:S01]  /*4960*/  LDL R24, [R1+0x182c] ;  /* 0x00182c0001187983 */ /* 0x000f220000100800 */
[----:B------:R-:W-:Y:S01]  /*4970*/  IMAD.MOV R13, RZ, RZ, -R13 ;  /* 0x000000ffff0d7224 */ /* 0x000fe200078e0a0d */
[----:B------:R-:W-:Y:S01]  /*4980*/  IABS R10, R25 ;  /* 0x00000019000a7213 */ /* 0x000fe20000000000 */
[C---:B------:R-:W-:Y:S01]  /*4990*/  IMAD.HI.U32 R20, R16.reuse, R9, RZ ;  /* 0x0000000910147227 */ /* 0x040fe200078e00ff */
[----:B------:R-:W4:Y:S01]  /*49a0*/  LDL R25, [R1+0x1824] ;  /* 0x0018240001197983 */ /* 0x000f220000100800 */
[----:B------:R-:W-:Y:S02]  /*49b0*/  IABS R11, R26 ;  /* 0x0000001a000b7213 */ /* 0x000fe40000000000 */
[----:B------:R-:W-:Y:S01]  /*49c0*/  IMAD.HI.U32 R21, R16, R10, RZ ;  /* 0x0000000a10157227 */ /* 0x000fe200078e00ff */
[----:B------:R-:W4:Y:S03]  /*49d0*/  LDL R26, [R1+0x1828] ;  /* 0x00182800011a7983 */ /* 0x000f260000100800 */
[----:B------:R-:W-:-:S02]  /*49e0*/  IMAD R8, R17, R13, R8 ;  /* 0x0000000d11087224 */ /* 0x000fc400078e0208 */
[----:B------:R-:W-:-:S04]  /*49f0*/  IMAD.HI.U32 R19, R16, R11, RZ ;  /* 0x0000000b10137227 */ /* 0x000fc800078e00ff */
[----:B------:R-:W-:Y:S01]  /*4a00*/  IMAD.HI.U32 R18, R16, R12, RZ ;  /* 0x0000000c10127227 */ /* 0x000fe200078e00ff */
[----:B------:R-:W-:Y:S03]  /*4a10*/  STL [R1+0x1c90], R8 ;  /* 0x001c900801007387 */ /* 0x000fe60000100800 */
[----:B------:R-:W-:Y:S01]  /*4a20*/  IMAD.MOV R13, RZ, RZ, -R20 ;  /* 0x000000ffff0d7224 */ /* 0x000fe200078e0a14 */
[----:B0-----:R-:W4:Y:S01]  /*4a30*/  LDL R3, [R1+0x1820] ;  /* 0x0018200001037983 */ /* 0x001f220000100800 */
[----:B------:R-:W-:Y:S02]  /*4a40*/  IMAD.MOV R20, RZ, RZ, -R21 ;  /* 0x000000ffff147224 */ /* 0x000fe400078e0a15 */
[----:B------:R-:W-:Y:S02]  /*4a50*/  IMAD.MOV R19, RZ, RZ, -R19 ;  /* 0x000000ffff137224 */ /* 0x000fe400078e0a13 */
[----:B------:R-:W-:-:S02]  /*4a60*/  IMAD.MOV R18, RZ, RZ, -R18 ;  /* 0x000000ffff127224 */ /* 0x000fc400078e0a12 */
[C---:B------:R-:W-:Y:S02]  /*4a70*/  IMAD R9, R17.reuse, R13, R9 ;  /* 0x0000000d11097224 */ /* 0x040fe400078e0209 */
[C---:B------:R-:W-:Y:S02]  /*4a80*/  IMAD R10, R17.reuse, R20, R10 ;  /* 0x00000014110a7224 */ /* 0x040fe400078e020a */
[C---:B------:R-:W-:Y:S02]  /*4a90*/  IMAD R11, R17.reuse, R19, R11 ;  /* 0x00000013110b7224 */ /* 0x040fe400078e020b */
[----:B------:R-:W-:Y:S01]  /*4aa0*/  IMAD R12, R17, R18, R12 ;  /* 0x00000012110c7224 */ /* 0x000fe200078e020c */
[----:B------:R-:W-:Y:S04]  /*4ab0*/  STL [R1+0x1cac], R9 ;  /* 0x001cac0901007387 */ /* 0x000fe80000100800 */
[----:B------:R-:W-:Y:S04]  /*4ac0*/  STL [R1+0x1c8c], R10 ;  /* 0x001c8c0a01007387 */ /* 0x000fe80000100800 */
[----:B------:R-:W-:Y:S04]  /*4ad0*/  STL [R1+0x1cb0], R11 ;  /* 0x001cb00b01007387 */ /* 0x000fe80000100800 */
[----:B------:R-:W-:Y:S04]  /*4ae0*/  STL [R1+0x1c88], R12 ;  /* 0x001c880c01007387 */ /* 0x000fe80000100800 */
[----:B------:R-:W4:Y:S01]  /*4af0*/  LDL R2, [R1+0x181c] ;  /* 0x00181c0001027983 */ /* 0x000f220000100800 */
[----:B---3--:R-:W-:-:S03]  /*4b00*/  IABS R19, R27 ;  /* 0x0000001b00137213 */ /* 0x008fc60000000000 */
[----:B------:R-:W3:Y:S01]  /*4b10*/  LDL R27, [R1+0x1804] ;  /* 0x00180400011b7983 */ /* 0x000ee20000100800 */
[----:B--2---:R-:W-:-:S05]  /*4b20*/  IABS R21, R23 ;  /* 0x0000001700157213 */ /* 0x004fca0000000000 */
[----:B------:R-:W-:Y:S01]  /*4b30*/  IMAD.MOV.U32 R13, RZ, RZ, R21 ;  /* 0x000000ffff0d7224 */ /* 0x000fe200078e0015 */
[----:B----4-:R-:W-:-:S03]  /*4b40*/  IABS R18, R24 ;  /* 0x0000001800127213 */ /* 0x010fc60000000000 */
[C---:B------:R-:W-:Y:S01]  /*4b50*/  IMAD.HI.U32 R22, R16.reuse, R13, RZ ;  /* 0x0000000d10167227 */ /* 0x040fe200078e00ff */
[----:B------:R-:W-:Y:S02]  /*4b60*/  IABS R20, R25 ;  /* 0x0000001900147213 */ /* 0x000fe40000000000 */
[----:B------:R-:W-:Y:S01]  /*4b70*/  IABS R21, R26 ;  /* 0x0000001a00157213 */ /* 0x000fe20000000000 */
[----:B------:R-:W-:Y:S02]  /*4b80*/  IMAD.MOV R22, RZ, RZ, -R22 ;  /* 0x000000ffff167224 */ /* 0x000fe400078e0a16 */
[----:B------:R-:W-:-:S04]  /*4b90*/  IMAD.HI.U32 R25, R16, R18, RZ ;  /* 0x0000001210197227 */ /* 0x000fc800078e00ff */
[----:B------:R-:W-:-:S04]  /*4ba0*/  IMAD.HI.U32 R26, R16, R19, RZ ;  /* 0x00000013101a7227 */ /* 0x000fc800078e00ff */
[----:B------:R-:W-:Y:S02]  /*4bb0*/  IMAD R13, R17, R22, R13 ;  /* 0x00000016110d7224 */ /* 0x000fe400078e020d */
[----:B------:R-:W-:Y:S02]  /*4bc0*/  IMAD.MOV R22, RZ, RZ, -R25 ;  /* 0x000000ffff167224 */ /* 0x000fe400078e0a19 */
[----:B------:R-:W-:Y:S01]  /*4bd0*/  IMAD.MOV R25, RZ, RZ, -R26 ;  /* 0x000000ffff197224 */ /* 0x000fe200078e0a1a */
[----:B------:R-:W-:Y:S01]  /*4be0*/  IABS R26, R3 ;  /* 0x00000003001a7213 */ /* 0x000fe20000000000 */
[----:B------:R-:W-:-:S04]  /*4bf0*/  IMAD.HI.U32 R23, R16, R21, RZ ;  /* 0x0000001510177227 */ /* 0x000fc800078e00ff */
[----:B------:R-:W-:-:S04]  /*4c00*/  IMAD.HI.U32 R24, R16, R20, RZ ;  /* 0x0000001410187227 */ /* 0x000fc800078e00ff */
[C---:B------:R-:W-:Y:S02]  /*4c10*/  IMAD R18, R17.reuse, R22, R18 ;  /* 0x0000001611127224 */ /* 0x040fe400078e0212 */
[----:B------:R-:W-:Y:S02]  /*4c20*/  IMAD.MOV R23, RZ, RZ, -R23 ;  /* 0x000000ffff177224 */ /* 0x000fe400078e0a17 */
[----:B------:R-:W-:Y:S02]  /*4c30*/  IMAD.MOV.U32 R22, RZ, RZ, R26 ;  /* 0x000000ffff167224 */ /* 0x000fe400078e001a */
[----:B------:R-:W-:Y:S02]  /*4c40*/  IMAD.MOV R24, RZ, RZ, -R24 ;  /* 0x000000ffff187224 */ /* 0x000fe400078e0a18 */
[C---:B------:R-:W-:Y:S02]  /*4c50*/  IMAD R19, R17.reuse, R25, R19 ;  /* 0x0000001911137224 */ /* 0x040fe400078e0213 */
[----:B------:R-:W-:-:S02]  /*4c60*/  IMAD R21, R17, R23, R21 ;  /* 0x0000001711157224 */ /* 0x000fc400078e0215 */
[----:B------:R-:W-:-:S04]  /*4c70*/  IMAD.HI.U32 R25, R16, R22, RZ ;  /* 0x0000001610197227 */ /* 0x000fc800078e00ff */
[C---:B------:R-:W-:Y:S01]  /*4c80*/  IMAD R20, R17.reuse, R24, R20 ;  /* 0x0000001811147224 */ /* 0x040fe200078e0214 */
[----:B------:R-:W-:Y:S01]  /*4c90*/  IABS R23, R2 ;  /* 0x0000000200177213 */ /* 0x000fe20000000000 */
[----:B------:R-:W-:Y:S01]  /*4ca0*/  IMAD.MOV R26, RZ, RZ, -R25 ;  /* 0x000000ffff1a7224 */ /* 0x000fe200078e0a19 */
[----:B------:R-:W-:Y:S01]  /*4cb0*/  STL [R1+0x1cb4], R13 ;  /* 0x001cb40d01007387 */ /* 0x000fe20000100800 */
[----:B------:R-:W-:Y:S02]  /*4cc0*/  IABS R28, R28 ;  /* 0x0000001c001c7213 */ /* 0x000fe40000000000 */
[----:B------:R-:W-:Y:S01]  /*4cd0*/  IMAD R22, R17, R26, R22 ;  /* 0x0000001a11167224 */ /* 0x000fe200078e0216 */
[----:B------:R-:W-:Y:S04]  /*4ce0*/  STL [R1+0x1c84], R18 ;  /* 0x001c841201007387 */ /* 0x000fe80000100800 */
[----:B------:R-:W-:Y:S01]  /*4cf0*/  STL [R1+0x1cb8], R19 ;  /* 0x001cb81301007387 */ /* 0x000fe20000100800 */
[----:B------:R-:W-:-:S03]  /*4d00*/  IMAD.MOV.U32 R25, RZ, RZ, R28 ;  /* 0x000000ffff197224 */ /* 0x000fc600078e001c */
[----:B------:R0:W-:Y:S04]  /*4d10*/  STL [R1+0x1cbc], R20 ;  /* 0x001cbc1401007387 */ /* 0x0001e80000100800 */
[----:B------:R-:W-:Y:S04]  /*4d20*/  STL [R1+0x1cc0], R21 ;  /* 0x001cc01501007387 */ /* 0x000fe80000100800 */
[----:B------:R-:W2:Y:S04]  /*4d30*/  LDL R3, [R1+0x1810] ;  /* 0x0018100001037983 */ /* 0x000ea80000100800 */
[----:B-1----:R-:W4:Y:S04]  /*4d40*/  LDL.LU R7, [R1+0x7c] ;  /* 0x00007c0001077983 */ /* 0x002f280000300800 */
[----:B------:R-:W2:Y:S04]  /*4d50*/  LDL.LU R6, [R1+0x78] ;  /* 0x0000780001067983 */ /* 0x000ea80000300800 */
[----:B------:R-:W2:Y:S04]  /*4d60*/  LDL.LU R5, [R1+0x74] ;  /* 0x0000740001057983 */ /* 0x000ea80000300800 */
[----:B------:R-:W2:Y:S04]  /*4d70*/  LDL.LU R4, [R1+0x70] ;  /* 0x0000700001047983 */ /* 0x000ea80000300800 */
[----:B0-----:R-:W2:Y:S04]  /*4d80*/  LDL.LU R20, [R1+0x64] ;  /* 0x0000640001147983 */ /* 0x001ea80000300800 */
[----:B------:R-:W2:Y:S04]  /*4d90*/  LDL.LU R19, [R1+0x60] ;  /* 0x0000600001137983 */ /* 0x000ea80000300800 */
[----:B------:R-:W-:Y:S01]  /*4da0*/  STL [R1+0x1cc4], R22 ;  /* 0x001cc41601007387 */ /* 0x000fe20000100800 */
[----:B---3--:R-:W-:-:S02]  /*4db0*/  IABS R24, R27 ;  /* 0x0000001b00187213 */ /* 0x008fc40000000000 */
[----:B------:R-:W-:Y:S01]  /*4dc0*/  IABS R27, R29 ;  /* 0x0000001d001b7213 */ /* 0x000fe20000000000 */
[----:B------:R-:W-:-:S04]  /*4dd0*/  IMAD.HI.U32 R29, R16, R23, RZ ;  /* 0x00000017101d7227 */ /* 0x000fc800078e00ff */
[----:B------:R-:W-:Y:S02]  /*4de0*/  IMAD.MOV.U32 R26, RZ, RZ, R27 ;  /* 0x000000ffff1a7224 */ /* 0x000fe400078e001b */
[----:B------:R-:W-:Y:S02]  /*4df0*/  IMAD.MOV R27, RZ, RZ, -R29 ;  /* 0x000000ffff1b7224 */ /* 0x000fe400078e0a1d */
[----:B------:R-:W-:-:S04]  /*4e00*/  IMAD.HI.U32 R28, R16, R24, RZ ;  /* 0x00000018101c7227 */ /* 0x000fc800078e00ff */
[----:B------:R-:W-:Y:S02]  /*4e10*/  IMAD R23, R17, R27, R23 ;  /* 0x0000001b11177224 */ /* 0x000fe400078e0217 */
[----:B------:R-:W-:-:S04]  /*4e20*/  IMAD.HI.U32 R2, R16, R26, RZ ;  /* 0x0000001a10027227 */ /* 0x000fc800078e00ff */
[----:B------:R-:W-:Y:S01]  /*4e30*/  IMAD.MOV R29, RZ, RZ, -R28 ;  /* 0x000000ffff1d7224 */ /* 0x000fe200078e0a1c */
[----:B------:R-:W-:Y:S01]  /*4e40*/  STL [R1+0x1cc8], R23 ;  /* 0x001cc81701007387 */ /* 0x000fe20000100800 */
[----:B------:R-:W-:-:S03]  /*4e50*/  IMAD.MOV R28, RZ, RZ, -R2 ;  /* 0x000000ffff1c7224 */ /* 0x000fc600078e0a02 */
[----:B------:R-:W3:Y:S01]  /*4e60*/  LDL.LU R18, [R1+0x5c] ;  /* 0x00005c0001127983 */ /* 0x000ee20000300800 */
[----:B------:R-:W-:-:S03]  /*4e70*/  IMAD R24, R17, R29, R24 ;  /* 0x0000001d11187224 */ /* 0x000fc600078e0218 */
[----:B------:R-:W3:Y:S04]  /*4e80*/  LDL.LU R10, [R1+0x58] ;  /* 0x00005800010a7983 */ /* 0x000ee80000300800 */
[----:B------:R-:W3:Y:S04]  /*4e90*/  LDL.LU R2, [R1+0x54] ;  /* 0x0000540001027983 */ /* 0x000ee80000300800 */
[----:B------:R-:W3:Y:S01]  /*4ea0*/  LDL.LU R29, [R1+0x68] ;  /* 0x00006800011d7983 */ /* 0x000ee20000300800 */
[----:B------:R-:W-:-:S04]  /*4eb0*/  IABS R8, c[0x0][0x178] ;  /* 0x00005e0000087a13 */ /* 0x000fc80000000000 */
[----:B------:R-:W-:Y:S01]  /*4ec0*/  ISETP.GT.U32.AND P1, PT, R8, R14, PT ;  /* 0x0000000e0800720c */ /* 0x000fe20003f24070 */
[----:B------:R0:W-:Y:S01]  /*4ed0*/  STL [R1+0x1ccc], R24 ;  /* 0x001ccc1801007387 */ /* 0x0001e20000100800 */
[----:B------:R-:W-:-:S03]  /*4ee0*/  ISETP.GT.U32.AND P3, PT, R17, R0, PT ;  /* 0x000000001100720c */ /* 0x000fc60003f64070 */
[----:B0-----:R-:W3:Y:S08]  /*4ef0*/  LDL.LU R24, [R1+0x6c] ;  /* 0x00006c0001187983 */ /* 0x001ef00000300800 */
[----:B------:R-:W-:-:S05]  /*4f00*/  @!P1 IMAD.IADD R14, R14, 0x1, -R8 ;  /* 0x000000010e0e9824 */ /* 0x000fca00078e0a08 */
[C---:B------:R-:W-:Y:S02]  /*4f10*/  ISETP.GT.U32.AND P2, PT, R8.reuse, R14, PT ;  /* 0x0000000e0800720c */ /* 0x040fe40003f44070 */
[----:B------:R-:W-:Y:S01]  /*4f20*/  ISETP.GT.U32.AND P0, PT, R8, R15, PT ;  /* 0x0000000f0800720c */ /* 0x000fe20003f04070 */
[----:B------:R-:W-:Y:S02]  /*4f30*/  @!P3 IMAD.IADD R0, R0, 0x1, -R17 ;  /* 0x000000010000b824 */ /* 0x000fe400078e0a11 */
[----:B------:R-:W-:-:S08]  /*4f40*/  IMAD.HI.U32 R9, R16, R25, RZ ;  /* 0x0000001910097227 */ /* 0x000fd000078e00ff */
[----:B------:R-:W-:Y:S01]  /*4f50*/  @!P2 IMAD.IADD R14, R14, 0x1, -R8 ;  /* 0x000000010e0ea824 */ /* 0x000fe200078e0a08 */
[C---:B----4-:R-:W-:Y:S02]  /*4f60*/  ISETP.GT.U32.AND P4, PT, R17.reuse, R7, PT ;  /* 0x000000071100720c */ /* 0x050fe40003f84070 */
[C---:B--2---:R-:W-:Y:S01]  /*4f70*/  ISETP.GT.U32.AND P5, PT, R17.reuse, R6, PT ;  /* 0x000000061100720c */ /* 0x044fe20003fa4070 */
[----:B------:R-:W-:Y:S01]  /*4f80*/  IMAD.MOV R27, RZ, RZ, -R9 ;  /* 0x000000ffff1b7224 */ /* 0x000fe200078e0a09 */
[C---:B------:R-:W-:Y:S02]  /*4f90*/  ISETP.GT.U32.AND P1, PT, R17.reuse, R5, PT ;  /* 0x000000051100720c */ /* 0x040fe40003f24070 */
[----:B------:R-:W-:-:S07]  /*4fa0*/  ISETP.GT.U32.AND P3, PT, R17, R20, PT ;  /* 0x000000141100720c */ /* 0x000fce0003f64070 */
[--C-:B------:R-:W-:Y:S01]  /*4fb0*/  @!P4 IMAD.IADD R7, R7, 0x1, -R17.reuse ;  /* 0x000000010707c824 */ /* 0x100fe200078e0a11 */
[----:B------:R-:W-:Y:S01]  /*4fc0*/  ISETP.GT.U32.AND P6, PT, R17, R4, PT ;  /* 0x000000041100720c */ /* 0x000fe20003fc4070 */
[----:B------:R-:W-:Y:S01]  /*4fd0*/  @!P0 IMAD.IADD R15, R15, 0x1, -R8 ;  /* 0x000000010f0f8824 */ /* 0x000fe200078e0a08 */
[C---:B------:R-:W-:Y:S01]  /*4fe0*/  ISETP.GT.U32.AND P4, PT, R17.reuse, R19, PT ;  /* 0x000000131100720c */ /* 0x040fe20003f84070 */
[----:B------:R-:W-:Y:S02]  /*4ff0*/  @!P5 IMAD.IADD R6, R6, 0x1, -R17 ;  /* 0x000000010606d824 */ /* 0x000fe400078e0a11 */
[C---:B------:R-:W-:Y:S02]  /*5000*/  IMAD R25, R17.reuse, R27, R25 ;  /* 0x0000001b11197224 */ /* 0x040fe400078e0219 */
[C---:B------:R-:W-:Y:S01]  /*5010*/  IMAD R26, R17.reuse, R28, R26 ;  /* 0x0000001c111a7224 */ /* 0x040fe200078e021a */
[----:B------:R-:W-:Y:S01]  /*5020*/  ISETP.GT.U32.AND P0, PT, R8, R15, PT ;  /* 0x0000000f0800720c */ /* 0x000fe20003f04070 */
[----:B------:R-:W-:Y:S01]  /*5030*/  @!P3 IMAD.IADD R20, R20, 0x1, -R17 ;  /* 0x000000011414b824 */ /* 0x000fe200078e0a11 */
[----:B------:R-:W-:Y:S01]  /*5040*/  ISETP.GT.U32.AND P3, PT, R17, R6, PT ;  /* 0x000000061100720c */ /* 0x000fe20003f64070 */
[----:B------:R-:W-:Y:S01]  /*5050*/  STL [R1+0x1cd0], R25 ;  /* 0x001cd01901007387 */ /* 0x000fe20000100800 */
[----:B------:R-:W-:-:S03]  /*5060*/  IABS R27, R3 ;  /* 0x00000003001b7213 */ /* 0x000fc60000000000 */
[----:B------:R-:W-:Y:S01]  /*5070*/  STL [R1+0x1cd4], R26 ;  /* 0x001cd41a01007387 */ /* 0x000fe20000100800 */
[----:B------:R-:W-:-:S03]  /*5080*/  @!P1 IMAD.IADD R5, R5, 0x1, -R17 ;  /* 0x0000000105059824 */ /* 0x000fc600078e0a11 */
[----:B------:R-:W2:Y:S01]  /*5090*/  LDL.LU R3, [R1+0x50] ;  /* 0x0000500001037983 */ /* 0x000ea20000300800 */
[----:B------:R-:W-:-:S03]  /*50a0*/  @!P6 IMAD.IADD R4, R4, 0x1, -R17 ;  /* 0x000000010404e824 */ /* 0x000fc600078e0a11 */
[----:B------:R-:W4:Y:S01]  /*50b0*/  LDL.LU R13, [R1+0x184] ;  /* 0x00018400010d7983 */ /* 0x000f220000300800 */
[----:B------:R-:W-:Y:S01]  /*50c0*/  @!P4 IMAD.IADD R19, R19, 0x1, -R17 ;  /* 0x000000011313c824 */ /* 0x000fe200078e0a11 */
[----:B------:R-:W-:Y:S02]  /*50d0*/  ISETP.GT.U32.AND P4, PT, R17, R5, PT ;  /* 0x000000051100720c */ /* 0x000fe40003f84070 */
[----:B------:R-:W2:Y:S01]  /*50e0*/  LDL.LU R12, [R1+0x18c] ;  /* 0x00018c00010c7983 */ /* 0x000ea20000300800 */
[----:B------:R-:W-:-:S03]  /*50f0*/  @!P0 IMAD.IADD R15, R15, 0x1, -R8 ;  /* 0x000000010f0f8824 */ /* 0x000fc600078e0a08 */
[----:B------:R-:W2:Y:S01]  /*5100*/  LDL.LU R11, [R1+0x188] ;  /* 0x00018800010b7983 */ /* 0x000ea20000300800 */
[----:B------:R-:W-:-:S03]  /*5110*/  @!P3 IMAD.IADD R6, R6, 0x1, -R17 ;  /* 0x000000010606b824 */ /* 0x000fc600078e0a11 */
[----:B------:R-:W2:Y:S04]  /*5120*/  LDL.LU R9, [R1+0x15c] ;  /* 0x00015c0001097983 */ /* 0x000ea80000300800 */
[----:B------:R-:W2:Y:S04]  /*5130*/  LDL.LU R8, [R1+0x168] ;  /* 0x0001680001087983 */ /* 0x000ea80000300800 */
[----:B------:R-:W2:Y:S01]  /*5140*/  LDL.LU R23, [R1+0x17c] ;  /* 0x00017c0001177983 */ /* 0x000ea20000300800 */
[----:B------:R-:W-:Y:S01]  /*5150*/  @!P4 IMAD.IADD R5, R5, 0x1, -R17 ;  /* 0x000000010505c824 */ /* 0x000fe200078e0a11 */
[----:B---3--:R-:W-:-:S02]  /*5160*/  ISETP.GT.U32.AND P2, PT, R17, R29, PT ;  /* 0x0000001d1100720c */ /* 0x008fc40003f44070 */
[----:B------:R-:W-:-:S11]  /*5170*/  ISETP.GT.U32.AND P5, PT, R17, R18, PT ;  /* 0x000000121100720c */ /* 0x000fd60003fa4070 */
[--C-:B------:R-:W-:Y:S01]  /*5180*/  @!P2 IMAD.IADD R29, R29, 0x1, -R17.reuse ;  /* 0x000000011d1da824 */ /* 0x100fe200078e0a11 */
[C---:B------:R-:W-:Y:S01]  /*5190*/  ISETP.GT.U32.AND P2, PT, R17.reuse, R7, PT ;  /* 0x000000071100720c */ /* 0x040fe20003f44070 */
[----:B------:R-:W-:Y:S01]  /*51a0*/  @!P5 IMAD.IADD R18, R18, 0x1, -R17 ;  /* 0x000000011212d824 */ /* 0x000fe200078e0a11 */
[----:B------:R-:W-:-:S11]  /*51b0*/  ISETP.GT.U32.AND P5, PT, R17, R4, PT ;  /* 0x000000041100720c */ /* 0x000fd60003fa4070 */
[----:B------:R-:W-:-:S05]  /*51c0*/  @!P2 IMAD.IADD R7, R7, 0x1, -R17 ;  /* 0x000000010707a824 */ /* 0x000fca00078e0a11 */
[----:B------:R0:W-:Y:S04]  /*51d0*/  STL [R1+0x7c], R7 ;  /* 0x00007c0701007387 */ /* 0x0001e80000100800 */
[----:B------:R-:W3:Y:S04]  /*51e0*/  LDL.LU R22, [R1+0x180] ;  /* 0x0001800001167983 */ /* 0x000ee80000300800 */
[----:B------:R-:W-:Y:S04]  /*51f0*/  STL [R1+0x78], R6 ;  /* 0x0000780601007387 */ /* 0x000fe80000100800 */
[----:B------:R-:W3:Y:S01]  /*5200*/  LDL.LU R21, [R1+0x174] ;  /* 0x0001740001157983 */ /* 0x000ee20000300800 */
[----:B------:R-:W-:-:S03]  /*5210*/  @!P5 IMAD.IADD R4, R4, 0x1, -R17 ;  /* 0x000000010404d824 */ /* 0x000fc600078e0a11 */
[----:B0-----:R-:W3:Y:S04]  /*5220*/  LDL.LU R7, [R1+0x164] ;  /* 0x0001640001077983 */ /* 0x001ee80000300800 */
[----:B------:R-:W-:Y:S04]  /*5230*/  STL [R1+0x74], R5 ;  /* 0x0000740501007387 */ /* 0x000fe80000100800 */
[----:B------:R0:W-:Y:S04]  /*5240*/  STL [R1+0x70], R4 ;  /* 0x0000700401007387 */ /* 0x0001e80000100800 */
[----:B0-----:R-:W3:Y:S04]  /*5250*/  LDL.LU R4, [R1+0x148] ;  /* 0x0001480001047983 */ /* 0x001ee80000300800 */
[----:B------:R-:W3:Y:S04]  /*5260*/  LDL.LU R6, [R1+0x154] ;  /* 0x0001540001067983 */ /* 0x000ee80000300800 */
[----:B------:R-:W3:Y:S01]  /*5270*/  LDL.LU R5, [R1+0x158] ;  /* 0x0001580001057983 */ /* 0x000ee20000300800 */
[----:B------:R-:W-:-:S02]  /*5280*/  ISETP.GT.U32.AND P0, PT, R17, R24, PT ;  /* 0x000000181100720c */ /* 0x000fc40003f04070 */
[C---:B------:R-:W-:Y:S02]  /*5290*/  ISETP.GT.U32.AND P1, PT, R17.reuse, R10, PT ;  /* 0x0000000a1100720c */ /* 0x040fe40003f24070 */
[----:B------:R-:W-:-:S09]  /*52a0*/  ISETP.GT.U32.AND P6, PT, R17, R2, PT ;  /* 0x000000021100720c */ /* 0x000fd20003fc4070 */
[--C-:B------:R-:W-:Y:S01]  /*52b0*/  @!P0 IMAD.IADD R24, R24, 0x1, -R17.reuse ;  /* 0x0000000118188824 */ /* 0x100fe200078e0a11 */
[----:B------:R-:W-:Y:S01]  /*52c0*/  ISETP.GT.U32.AND P0, PT, R17, R0, PT ;  /* 0x000000001100720c */ /* 0x000fe20003f04070 */
[----:B------:R-:W-:-:S03]  /*52d0*/  @!P1 IMAD.IADD R10, R10, 0x1, -R17 ;  /* 0x000000010a0a9824 */ /* 0x000fc600078e0a11 */
[----:B------:R-:W-:Y:S01]  /*52e0*/  ISETP.GT.U32.AND P1, PT, R17, R24, PT ;  /* 0x000000181100720c */ /* 0x000fe20003f24070 */
[----:B------:R-:W-:-:S08]  /*52f0*/  @!P6 IMAD.IADD R2, R2, 0x1, -R17 ;  /* 0x000000010202e824 */ /* 0x000fd000078e0a11 */
[--C-:B------:R-:W-:Y:S01]  /*5300*/  @!P0 IMAD.IADD R0, R0, 0x1, -R17.reuse ;  /* 0x0000000100008824 */ /* 0x100fe200078e0a11 */
[C---:B------:R-:W-:Y:S02]  /*5310*/  ISETP.GT.U32.AND P0, PT, R17.reuse, R29, PT ;  /* 0x0000001d1100720c */ /* 0x040fe40003f04070 */
[C---:B------:R-:W-:Y:S01]  /*5320*/  ISETP.GT.U32.AND P6, PT, R17.reuse, R2, PT ;  /* 0x000000021100720c */ /* 0x040fe20003fc4070 */
[----:B------:R-:W-:Y:S01]  /*5330*/  @!P1 IMAD.IADD R24, R24, 0x1, -R17 ;  /* 0x0000000118189824 */ /* 0x000fe200078e0a11 */
[C---:B------:R-:W-:Y:S02]  /*5340*/  ISETP.GT.U32.AND P2, PT, R17.reuse, R20, PT ;  /* 0x000000141100720c */ /* 0x040fe40003f44070 */
[C---:B------:R-:W-:Y:S02]  /*5350*/  ISETP.GT.U32.AND P3, PT, R17.reuse, R19, PT ;  /* 0x000000131100720c */ /* 0x040fe40003f64070 */
[----:B--2---:R-:W-:-:S05]  /*5360*/  ISETP.GT.U32.AND P1, PT, R17, R3, PT ;  /* 0x000000031100720c */ /* 0x004fca0003f24070 */
[--C-:B------:R-:W-:Y:S01]  /*5370*/  @!P0 IMAD.IADD R29, R29, 0x1, -R17.reuse ;  /* 0x000000011d1d8824 */ /* 0x100fe200078e0a11 */
[C---:B----4-:R-:W-:Y:S02]  /*5380*/  ISETP.GT.U32.AND P0, PT, R17.reuse, R13, PT ;  /* 0x0000000d1100720c */ /* 0x050fe40003f04070 */
[C---:B------:R-:W-:Y:S01]  /*5390*/  ISETP.GT.U32.AND P4, PT, R17.reuse, R18, PT ;  /* 0x000000121100720c */ /* 0x040fe20003f84070 */
[--C-:B------:R-:W-:Y:S01]  /*53a0*/  @!P6 IMAD.IADD R2, R2, 0x1, -R17.reuse ;  /* 0x000000010202e824 */ /* 0x100fe200078e0a11 */
[C---:B------:R-:W-:Y:S01]  /*53b0*/  ISETP.GT.U32.AND P5, PT, R17.reuse, R10, PT ;  /* 0x0000000a1100720c */ /* 0x040fe20003fa4070 */
[--C-:B------:R-:W-:Y:S01]  /*53c0*/  @!P2 IMAD.IADD R20, R20, 0x1, -R17.reuse ;  /* 0x000000011414a824 */ /* 0x100fe200078e0a11 */
[----:B------:R-:W-:Y:S01]  /*53d0*/  ISETP.GT.U32.AND P6, PT, R17, R23, PT ;  /* 0x000000171100720c */ /* 0x000fe20003fc4070 */
[--C-:B------:R-:W-:Y:S01]  /*53e0*/  @!P3 IMAD.IADD R19, R19, 0x1, -R17.reuse ;  /* 0x000000011313b824 */ /* 0x100fe200078e0a11 */
[----:B------:R-:W-:Y:S01]  /*53f0*/  ISETP.GT.U32.AND P2, PT, R17, R12, PT ;  /* 0x0000000c1100720c */ /* 0x000fe20003f44070 */
[----:B------:R-:W-:Y:S01]  /*5400*/  @!P1 IMAD.IADD R3, R3, 0x1, -R17 ;  /* 0x0000000103039824 */ /* 0x000fe200078e0a11 */
[----:B------:R-:W-:-:S03]  /*5410*/  ISETP.GT.U32.AND P3, PT, R17, R11, PT ;  /* 0x0000000b1100720c */ /* 0x000fc60003f64070 */
[--C-:B------:R-:W-:Y:S02]  /*5420*/  @!P0 IMAD.IADD R13, R13, 0x1, -R17.reuse ;  /* 0x000000010d0d8824 */ /* 0x100fe400078e0a11 */
[--C-:B------:R-:W-:Y:S01]  /*5430*/  @!P4 IMAD.IADD R18, R18, 0x1, -R17.reuse ;  /* 0x000000011212c824 */ /* 0x100fe200078e0a11 */
[C---:B------:R-:W-:Y:S01]  /*5440*/  ISETP.GT.U32.AND P4, PT, R17.reuse, R9, PT ;  /* 0x000000091100720c */ /* 0x040fe20003f84070 */
[--C-:B------:R-:W-:Y:S01]  /*5450*/  @!P5 IMAD.IADD R10, R10, 0x1, -R17.reuse ;  /* 0x000000010a0ad824 */ /* 0x100fe200078e0a11 */
[----:B------:R-:W-:Y:S01]  /*5460*/  ISETP.GT.U32.AND P5, PT, R17, R8, PT ;  /* 0x000000081100720c */ /* 0x000fe20003fa4070 */
[--C-:B------:R-:W-:Y:S01]  /*5470*/  @!P6 IMAD.IADD R23, R23, 0x1, -R17.reuse ;  /* 0x000000011717e824 */ /* 0x100fe200078e0a11 */
[----:B------:R-:W-:Y:S01]  /*5480*/  ISETP.GT.U32.AND P6, PT, R17, R3, PT ;  /* 0x000000031100720c */ /* 0x000fe20003fc4070 */
[--C-:B------:R-:W-:Y:S01]  /*5490*/  @!P2 IMAD.IADD R12, R12, 0x1, -R17.reuse ;  /* 0x000000010c0ca824 */ /* 0x100fe200078e0a11 */
[----:B------:R-:W-:Y:S01]  /*54a0*/  STL [R1+0x6c], R24 ;  /* 0x00006c1801007387 */ /* 0x000fe20000100800 */
[----:B------:R-:W-:-:S03]  /*54b0*/  @!P3 IMAD.IADD R11, R11, 0x1, -R17 ;  /* 0x000000010b0bb824 */ /* 0x000fc600078e0a11 */
[----:B------:R-:W-:Y:S04]  /*54c0*/  STL [R1+0x68], R29 ;  /* 0x0000681d01007387 */ /* 0x000fe80000100800 */
[----:B------:R-:W-:Y:S04]  /*54d0*/  STL [R1+0x64], R20 ;  /* 0x0000641401007387 */ /* 0x000fe80000100800 */
[----:B------:R-:W-:Y:S04]  /*54e0*/  STL [R1+0x60], R19 ;  /* 0x0000601301007387 */ /* 0x000fe80000100800 */
[----:B------:R-:W-:Y:S04]  /*54f0*/  STL [R1+0x5c], R18 ;  /* 0x00005c1201007387 */ /* 0x000fe80000100800 */
[----:B------:R0:W-:Y:S01]  /*5500*/  STL [R1+0x54], R2 ;  /* 0x0000540201007387 */ /* 0x0001e20000100800 */
[----:B------:R-:W-:-:S03]  /*5510*/  @!P4 IMAD.IADD R9, R9, 0x1, -R17 ;  /* 0x000000010909c824 */ /* 0x000fc600078e0a11 */
[----:B------:R1:W-:Y:S01]  /*5520*/  STL [R1+0x58], R10 ;  /* 0x0000580a01007387 */ /* 0x0003e20000100800 */
[----:B------:R-:W-:-:S03]  /*5530*/  @!P5 IMAD.IADD R8, R8, 0x1, -R17 ;  /* 0x000000010808d824 */ /* 0x000fc600078e0a11 */
[----:B0-----:R-:W2:Y:S01]  /*5540*/  LDL.LU R2, [R1+0x14c] ;  /* 0x00014c0001027983 */ /* 0x001ea20000300800 */
[----:B------:R-:W-:-:S03]  /*5550*/  @!P6 IMAD.IADD R3, R3, 0x1, -R17 ;  /* 0x000000010303e824 */ /* 0x000fc600078e0a11 */
[----:B------:R-:W4:Y:S04]  /*5560*/  LDL.LU R20, [R1+0x128] ;  /* 0x0001280001147983 */ /* 0x000f280000300800 */
[----:B------:R-:W4:Y:S04]  /*5570*/  LDL.LU R19, [R1+0x134] ;  /* 0x0001340001137983 */ /* 0x000f280000300800 */
[----:B------:R-:W4:Y:S04]  /*5580*/  LDL.LU R18, [R1+0x140] ;  /* 0x0001400001127983 */ /* 0x000f280000300800 */
[----:B-1----:R-:W4:Y:S04]  /*5590*/  LDL.LU R10, [R1+0x144] ;  /* 0x00014400010a7983 */ /* 0x002f280000300800 */
[----:B------:R0:W-:Y:S04]  /*55a0*/  STL [R1+0x50], R3 ;  /* 0x0000500301007387 */ /* 0x0001e80000100800 */
[----:B0-----:R-:W4:Y:S04]  /*55b0*/  LDL.LU R3, [R1+0x138] ;  /* 0x0001380001037983 */ /* 0x001f280000300800 */
[----:B------:R-:W4:Y:S01]  /*55c0*/  LDL.LU R24, [R1+0x12c] ;  /* 0x00012c0001187983 */ /* 0x000f220000300800 */
[----:B---3--:R-:W-:-:S02]  /*55d0*/  ISETP.GT.U32.AND P1, PT, R17, R22, PT ;  /* 0x000000161100720c */ /* 0x008fc40003f24070 */
[C---:B------:R-:W-:Y:S02]  /*55e0*/  ISETP.GT.U32.AND P0, PT, R17.reuse, R21, PT ;  /* 0x000000151100720c */ /* 0x040fe40003f04070 */
[----:B------:R-:W-:-:S09]  /*55f0*/  ISETP.GT.U32.AND P2, PT, R17, R7, PT ;  /* 0x000000071100720c */ /* 0x000fd20003f44070 */
[--C-:B------:R-:W-:Y:S01]  /*5600*/  @!P1 IMAD.IADD R22, R22, 0x1, -R17.reuse ;  /* 0x0000000116169824 */ /* 0x100fe200078e0a11 */
[----:B------:R-:W-:Y:S01]  /*5610*/  ISETP.GT.U32.AND P1, PT, R17, R13, PT ;  /* 0x0000000d1100720c */ /* 0x000fe20003f24070 */
[--C-:B------:R-:W-:Y:S01]  /*5620*/  @!P0 IMAD.IADD R21, R21, 0x1, -R17.reuse ;  /* 0x0000000115158824 */ /* 0x100fe200078e0a11 */
[C---:B------:R-:W-:Y:S02]  /*5630*/  ISETP.GT.U32.AND P0, PT, R17.reuse, R12, PT ;  /* 0x0000000c1100720c */ /* 0x040fe40003f04070 */
[C---:B------:R-:W-:Y:S02]  /*5640*/  ISETP.GT.U32.AND P3, PT, R17.reuse, R4, PT ;  /* 0x000000041100720c */ /* 0x040fe40003f64070 */
[----:B------:R-:W-:Y:S01]  /*5650*/  ISETP.GT.U32.AND P4, PT, R17, R6, PT ;  /* 0x000000061100720c */ /* 0x000fe20003f84070 */
[----:B------:R-:W-:Y:S01]  /*5660*/  @!P2 IMAD.IADD R7, R7, 0x1, -R17 ;  /* 0x000000010707a824 */ /* 0x000fe200078e0a11 */
[----:B------:R-:W-:-:S05]  /*5670*/  ISETP.GT.U32.AND P5, PT, R17, R5, PT ;  /* 0x000000051100720c */ /* 0x000fca0003fa4070 */
[----:B------:R-:W-:Y:S01]  /*5680*/  @!P1 IMAD.IADD R13, R13, 0x1, -R17 ;  /* 0x000000010d0d9824 */ /* 0x000fe200078e0a11 */
[----:B------:R-:W-:-:S03]  /*5690*/  ISETP.GT.U32.AND P2, PT, R17, R11, PT ;  /* 0x0000000b1100720c */ /* 0x000fc60003f44070 */
[--C-:B------:R-:W-:Y:S01]  /*56a0*/  @!P3 IMAD.IADD R4, R4, 0x1, -R17.reuse ;  /* 0x000000010404b824 */ /* 0x100fe200078e0a11 */
[----:B------:R-:W-:Y:S01]  /*56b0*/  ISETP.GT.U32.AND P3, PT, R17, R9, PT ;  /* 0x000000091100720c */ /* 0x000fe20003f64070 */
[--C-:B------:R-:W-:Y:S01]  /*56c0*/  @!P0 IMAD.IADD R12, R12, 0x1, -R17.reuse ;  /* 0x000000010c0c8824 */ /* 0x100fe200078e0a11 */
[----:B------:R0:W-:Y:S01]  /*56d0*/  STL [R1+0x184], R13 ;  /* 0x0001840d01007387 */ /* 0x0001e20000100800 */
[----:B------:R-:W-:-:S03]  /*56e0*/  @!P4 IMAD.IADD R6, R6, 0x1, -R17 ;  /* 0x000000010606c824 */ /* 0x000fc600078e0a11 */
[----:B------:R-:W3:Y:S01]  /*56f0*/  LDL.LU R29, [R1+0x114] ;  /* 0x00011400011d7983 */ /* 0x000ee20000300800 */
[----:B------:R-:W-:-:S03]  /*5700*/  ISETP.GT.U32.AND P4, PT, R17, R8, PT ;  /* 0x000000081100720c */ /* 0x000fc60003f84070 */
[----:B------:R1:W-:Y:S01]  /*5710*/  STL [R1+0x18c], R12 ;  /* 0x00018c0c01007387 */ /* 0x0003e20000100800 */
[----:B------:R-:W-:-:S03]  /*5720*/  @!P5 IMAD.IADD R5, R5, 0x1, -R17 ;  /* 0x000000010505d824 */ /* 0x000fc600078e0a11 */
[----:B0-----:R-:W3:Y:S01]  /*5730*/  LDL.LU R13, [R1+0x120] ;  /* 0x00012000010d7983 */ /* 0x001ee20000300800 */
[----:B------:R-:W-:Y:S01]  /*5740*/  ISETP.GT.U32.AND P5, PT, R17, R23, PT ;  /* 0x000000171100720c */ /* 0x000fe20003fa4070 */
[--C-:B------:R-:W-:Y:S01]  /*5750*/  @!P3 IMAD.IADD R9, R9, 0x1, -R17.reuse ;  /* 0x000000010909b824 */ /* 0x100fe200078e0a11 */
[C---:B------:R-:W-:Y:S01]  /*5760*/  ISETP.GT.U32.AND P1, PT, R17.reuse, R22, PT ;  /* 0x000000161100720c */ /* 0x040fe20003f24070 */
[----:B-1----:R-:W3:Y:S01]  /*5770*/  LDL.LU R12, [R1+0x124] ;  /* 0x00012400010c7983 */ /* 0x002ee20000300800 */
[----:B------:R-:W-:Y:S01]  /*5780*/  ISETP.GT.U32.AND P0, PT, R17, R21, PT ;  /* 0x000000151100720c */ /* 0x000fe20003f04070 */
[--C-:B------:R-:W-:Y:S01]  /*5790*/  @!P2 IMAD.IADD R11, R11, 0x1, -R17.reuse ;  /* 0x000000010b0ba824 */ /* 0x100fe200078e0a11 */
[C---:B------:R-:W-:Y:S02]  /*57a0*/  ISETP.GT.U32.AND P3, PT, R17.reuse, R4, PT ;  /* 0x000000041100720c */ /* 0x040fe40003f64070 */
[----:B------:R-:W-:Y:S01]  /*57b0*/  ISETP.GT.U32.AND P2, PT, R17, R7, PT ;  /* 0x000000071100720c */ /* 0x000fe20003f44070 */
[--C-:B------:R-:W-:Y:S01]  /*57c0*/  @!P4 IMAD.IADD R8, R8, 0x1, -R17.reuse ;  /* 0x000000010808c824 */ /* 0x100fe200078e0a11 */
[----:B------:R0:W-:Y:S03]  /*57d0*/  STL [R1+0x188], R11 ;  /* 0x0001880b01007387 */ /* 0x0001e60000100800 */
[----:B------:R-:W-:-:S02]  /*57e0*/  @!P5 IMAD.IADD R23, R23, 0x1, -R17 ;  /* 0x000000011717d824 */ /* 0x000fc400078e0a11 */
[--C-:B------:R-:W-:Y:S02]  /*57f0*/  @!P1 IMAD.IADD R22, R22, 0x1, -R17.reuse ;  /* 0x0000000116169824 */ /* 0x100fe400078e0a11 */
[--C-:B------:R-:W-:Y:S01]  /*5800*/  @!P0 IMAD.IADD R21, R21, 0x1, -R17.reuse ;  /* 0x0000000115158824 */ /* 0x100fe200078e0a11 */
[----:B0-----:R-:W3:Y:S01]  /*5810*/  LDL.LU R11, [R1+0x11c] ;  /* 0x00011c00010b7983 */ /* 0x001ee20000300800 */
[----:B------:R-:W-:-:S03]  /*5820*/  @!P3 IMAD.IADD R4, R4, 0x1, -R17 ;  /* 0x000000010404b824 */ /* 0x000fc600078e0a11 */
[----:B------:R0:W-:Y:S01]  /*5830*/  STL [R1+0x15c], R9 ;  /* 0x00015c0901007387 */ /* 0x0001e20000100800 */
[----:B------:R-:W-:-:S03]  /*5840*/  @!P2 IMAD.IADD R7, R7, 0x1, -R17 ;  /* 0x000000010707a824 */ /* 0x000fc600078e0a11 */
[----:B0-----:R-:W3:Y:S04]  /*5850*/  LDL.LU R9, [R1+0xf0] ;  /* 0x0000f00001097983 */ /* 0x001ee80000300800 */
[----:B------:R0:W-:Y:S04]  /*5860*/  STL [R1+0x168], R8 ;  /* 0x0001680801007387 */ /* 0x0001e80000100800 */
[----:B0-----:R-:W3:Y:S04]  /*5870*/  LDL.LU R8, [R1+0x104] ;  /* 0x0001040001087983 */ /* 0x001ee80000300800 */
[----:B------:R-:W-:Y:S04]  /*5880*/  STL [R1+0x17c], R23 ;  /* 0x00017c1701007387 */ /* 0x000fe80000100800 */
[----:B------:R-:W-:Y:S04]  /*5890*/  STL [R1+0x180], R22 ;  /* 0x0001801601007387 */ /* 0x000fe80000100800 */
[----:B------:R-:W-:Y:S04]  /*58a0*/  STL [R1+0x174], R21 ;  /* 0x0001741501007387 */ /* 0x000fe80000100800 */
[----:B------:R0:W-:Y:S04]  /*58b0*/  STL [R1+0x148], R4 ;  /* 0x0001480401007387 */ /* 0x0001e80000100800 */
[----:B------:R-:W-:Y:S04]  /*58c0*/  STL [R1+0x164], R7 ;  /* 0x0001640701007387 */ /* 0x000fe80000100800 */
[----:B0-----:R-:W3:Y:S01]  /*58d0*/  LDL R4, [R1+0x1814] ;  /* 0x0018140001047983 */ /* 0x001ee20000100800 */
[----:B------:R-:W-:-:S02]  /*58e0*/  ISETP.GT.U32.AND P6, PT, R17, R5, PT ;  /* 0x000000051100720c */ /* 0x000fc40003fc4070 */
[C---:B--2---:R-:W-:Y:S02]  /*58f0*/  ISETP.GT.U32.AND P5, PT, R17.reuse, R2, PT ;  /* 0x000000021100720c */ /* 0x044fe40003fa4070 */
[C---:B----4-:R-:W-:Y:S02]  /*5900*/  ISETP.GT.U32.AND P1, PT, R17.reuse, R20, PT ;  /* 0x000000141100720c */ /* 0x050fe40003f24070 */
[C---:B------:R-:W-:Y:S02]  /*5910*/  ISETP.GT.U32.AND P0, PT, R17.reuse, R19, PT ;  /* 0x000000131100720c */ /* 0x040fe40003f04070 */
[----:B------:R-:W-:-:S05]  /*5920*/  ISETP.GT.U32.AND P2, PT, R17, R18, PT ;  /* 0x000000121100720c */ /* 0x000fca0003f44070 */
[--C-:B------:R-:W-:Y:S02]  /*5930*/  @!P6 IMAD.IADD R5, R5, 0x1, -R17.reuse ;  /* 0x000000010505e824 */ /* 0x100fe400078e0a11 */
[--C-:B------:R-:W-:Y:S01]  /*5940*/  @!P5 IMAD.IADD R2, R2, 0x1, -R17.reuse ;  /* 0x000000010202d824 */ /* 0x100fe200078e0a11 */
[----:B------:R-:W-:Y:S01]  /*5950*/  ISETP.GT.U32.AND P4, PT, R17, R6, PT ;  /* 0x000000061100720c */ /* 0x000fe20003f84070 */
[--C-:B------:R-:W-:Y:S02]  /*5960*/  @!P1 IMAD.IADD R20, R20, 0x1, -R17.reuse ;  /* 0x0000000114149824 */ /* 0x100fe400078e0a11 */
[--C-:B------:R-:W-:Y:S01]  /*5970*/  @!P0 IMAD.IADD R19, R19, 0x1, -R17.reuse ;  /* 0x0000000113138824 */ /* 0x100fe200078e0a11 */
[----:B------:R-:W-:Y:S01]  /*5980*/  ISETP.GT.U32.AND P6, PT, R17, R24, PT ;  /* 0x000000181100720c */ /* 0x000fe20003fc4070 */
[----:B------:R-:W-:-:S08]  /*5990*/  @!P2 IMAD.IADD R18, R18, 0x1, -R17 ;  /* 0x000000011212a824 */ /* 0x000fd000078e0a11 */
[----:B------:R-:W-:Y:S01]  /*59a0*/  @!P4 IMAD.IADD R6, R6, 0x1, -R17 ;  /* 0x000000010606c824 */ /* 0x000fe200078e0a11 */
[----:B------:R-:W-:Y:S01]  /*59b0*/  ISETP.GT.U32.AND P3, PT, R17, R10, PT ;  /* 0x0000000a1100720c */ /* 0x000fe20003f64070 */
[----:B------:R-:W-:-:S04]  /*59c0*/  IMAD.HI.U32 R28, R16, R27, RZ ;  /* 0x0000001b101c7227 */ /* 0x000fc800078e00ff */
[----:B------:R-:W-:Y:S01]  /*59d0*/  @!P6 IMAD.IADD R24, R24, 0x1, -R17 ;  /* 0x000000011818e824 */ /* 0x000fe200078e0a11 */
[----:B------:R-:W-:Y:S01]  /*59e0*/  ISETP.GT.U32.AND P6, PT, R17, R2, PT ;  /* 0x000000021100720c */ /* 0x000fe20003fc4070 */
[----:B------:R0:W-:Y:S01]  /*59f0*/  STL [R1+0x154], R6 ;  /* 0x0001540601007387 */ /* 0x0001e20000100800 */
[----:B------:R-:W-:-:S03]  /*5a00*/  IMAD.MOV R28, RZ, RZ, -R28 ;  /* 0x000000ffff1c7224 */ /* 0x000fc600078e0a1c */
[----:B0-----:R-:W2:Y:S08]  /*5a10*/  LDL.LU R6, [R1+0x10c] ;  /* 0x00010c0001067983 */ /* 0x001eb00000300800 */
[----:B------:R-:W-:Y:S01]  /*5a20*/  @!P6 IMAD.IADD R2, R2, 0x1, -R17 ;  /* 0x000000010202e824 */ /* 0x000fe200078e0a11 */
[----:B------:R-:W4:Y:S01]  /*5a30*/  LDL.LU R23, [R1+0x110] ;  /* 0x0001100001177983 */ /* 0x000f220000300800 */
[----:B------:R-:W-:-:S03]  /*5a40*/  IMAD R27, R17, R28, R27 ;  /* 0x0000001c111b7224 */ /* 0x000fc600078e021b */
[----:B------:R0:W-:Y:S04]  /*5a50*/  STL [R1+0x158], R5 ;  /* 0x0001580501007387 */ /* 0x0001e80000100800 */
[----:B------:R-:W2:Y:S01]  /*5a60*/  LDL.LU R7, [R1+0x108] ;  /* 0x0001080001077983 */ /* 0x000ea20000300800 */
[----:B------:R-:W-:-:S03]  /*5a70*/  @!P3 IMAD.IADD R10, R10, 0x1, -R17 ;  /* 0x000000010a0ab824 */ /* 0x000fc600078e0a11 */
[----:B0-----:R-:W2:Y:S01]  /*5a80*/  LDL.LU R5, [R1+0xf4] ;  /* 0x0000f40001057983 */ /* 0x001ea20000300800 */
[C---:B---3--:R-:W-:Y:S02]  /*5a90*/  ISETP.GT.U32.AND P5, PT, R17.reuse, R29, PT ;  /* 0x0000001d1100720c */ /* 0x048fe40003fa4070 */
[C---:B------:R-:W-:Y:S02]  /*5aa0*/  ISETP.GT.U32.AND P1, PT, R17.reuse, R13, PT ;  /* 0x0000000d1100720c */ /* 0x040fe40003f24070 */
[----:B------:R-:W-:-:S09]  /*5ab0*/  ISETP.GT.U32.AND P0, PT, R17, R12, PT ;  /* 0x0000000c1100720c */ /* 0x000fd20003f04070 */
[--C-:B------:R-:W-:Y:S01]  /*5ac0*/  @!P5 IMAD.IADD R29, R29, 0x1, -R17.reuse ;  /* 0x000000011d1dd824 */ /* 0x100fe200078e0a11 */
[----:B------:R-:W-:Y:S01]  /*5ad0*/  ISETP.GT.U32.AND P5, PT, R17, R20, PT ;  /* 0x000000141100720c */ /* 0x000fe20003fa4070 */
[--C-:B------:R-:W-:Y:S01]  /*5ae0*/  @!P1 IMAD.IADD R13, R13, 0x1, -R17.reuse ;  /* 0x000000010d0d9824 */ /* 0x100fe200078e0a11 */
[C---:B------:R-:W-:Y:S01]  /*5af0*/  ISETP.GT.U32.AND P1, PT, R17.reuse, R19, PT ;  /* 0x000000131100720c */ /* 0x040fe20003f24070 */
[----:B------:R-:W-:Y:S01]  /*5b00*/  @!P0 IMAD.IADD R12, R12, 0x1, -R17 ;  /* 0x000000010c0c8824 */ /* 0x000fe200078e0a11 */
[C---:B------:R-:W-:Y:S02]  /*5b10*/  ISETP.GT.U32.AND P0, PT, R17.reuse, R18, PT ;  /* 0x000000121100720c */ /* 0x040fe40003f04070 */
[----:B------:R-:W-:-:S07]  /*5b20*/  ISETP.GT.U32.AND P2, PT, R17, R11, PT ;  /* 0x0000000b1100720c */ /* 0x000fce0003f44070 */
[--C-:B------:R-:W-:Y:S02]  /*5b30*/  @!P5 IMAD.IADD R20, R20, 0x1, -R17.reuse ;  /* 0x000000011414d824 */ /* 0x100fe400078e0a11 */
[--C-:B------:R-:W-:Y:S02]  /*5b40*/  @!P1 IMAD.IADD R19, R19, 0x1, -R17.reuse ;  /* 0x0000000113139824 */ /* 0x100fe400078e0a11 */
[--C-:B------:R-:W-:Y:S02]  /*5b50*/  @!P0 IMAD.IADD R18, R18, 0x1, -R17.reuse ;  /* 0x0000000112128824 */ /* 0x100fe400078e0a11 */
[----:B------:R-:W-:Y:S01]  /*5b60*/  @!P2 IMAD.IADD R11, R11, 0x1, -R17 ;  /* 0x000000010b0ba824 */ /* 0x000fe200078e0a11 */
[----:B------:R-:W-:-:S13]  /*5b70*/  ISETP.GT.U32.AND P2, PT, R17, R10, PT ;  /* 0x0000000a1100720c */ /* 0x000fda0003f44070 */
[----:B------:R-:W-:Y:S01]  /*5b80*/  @!P2 IMAD.IADD R10, R10, 0x1, -R17 ;  /* 0x000000010a0aa824 */ /* 0x000fe200078e0a11 */
[----:B------:R-:W-:Y:S02]  /*5b90*/  IABS R28, R4 ;  /* 0x00000004001c7213 */ /* 0x000fe40000000000 */
[----:B------:R-:W3:Y:S04]  /*5ba0*/  LDL.LU R4, [R1+0xdc] ;  /* 0x0000dc0001047983 */ /* 0x000ee80000300800 */
[----:B------:R0:W-:Y:S04]  /*5bb0*/  STL [R1+0x14c], R2 ;  /* 0x00014c0201007387 */ /* 0x0001e80000100800 */
[----:B0-----:R-:W3:Y:S04]  /*5bc0*/  LDL.LU R2, [R1+0xe8] ;  /* 0x0000e80001027983 */ /* 0x001ee80000300800 */
[----:B------:R0:W-:Y:S04]  /*5bd0*/  STL [R1+0x128], R20 ;  /* 0x0001281401007387 */ /* 0x0001e80000100800 */
[----:B------:R-:W3:Y:S04]  /*5be0*/  LDL.LU R22, [R1+0xec] ;  /* 0x0000ec0001167983 */ /* 0x000ee80000300800 */
[----:B------:R1:W-:Y:S04]  /*5bf0*/  STL [R1+0x134], R19 ;  /* 0x0001341301007387 */ /* 0x0003e80000100800 */
[----:B------:R-:W3:Y:S04]  /*5c00*/  LDL.LU R21, [R1+0xe0] ;  /* 0x0000e00001157983 */ /* 0x000ee80000300800 */
[----:B------:R1:W-:Y:S04]  /*5c10*/  STL [R1+0x140], R18 ;  /* 0x0001401201007387 */ /* 0x0003e80000100800 */
[----:B0-----:R-:W3:Y:S04]  /*5c20*/  LDL.LU R20, [R1+0xc4] ;  /* 0x0000c40001147983 */ /* 0x001ee80000300800 */
[----:B-1----:R-:W3:Y:S04]  /*5c30*/  LDL.LU R19, [R1+0xcc] ;  /* 0x0000cc0001137983 */ /* 0x002ee80000300800 */
[----:B------:R0:W-:Y:S04]  /*5c40*/  STL [R1+0x144], R10 ;  /* 0x0001440a01007387 */ /* 0x0001e80000100800 */
[----:B------:R-:W3:Y:S01]  /*5c50*/  LDL.LU R18, [R1+0xd4] ;  /* 0x0000d40001127983 */ /* 0x000ee20000300800 */
[----:B------:R-:W-:-:S02]  /*5c60*/  ISETP.GT.U32.AND P4, PT, R17, R3, PT ;  /* 0x000000031100720c */ /* 0x000fc40003f84070 */
[C---:B------:R-:W-:Y:S02]  /*5c70*/  ISETP.GT.U32.AND P3, PT, R17.reuse, R9, PT ;  /* 0x000000091100720c */ /* 0x040fe40003f64070 */
[----:B------:R-:W-:Y:S01]  /*5c80*/  ISETP.GT.U32.AND P5, PT, R17, R29, PT ;  /* 0x0000001d1100720c */ /* 0x000fe20003fa4070 */
[----:B0-----:R-:W3:Y:S08]  /*5c90*/  LDL.LU R10, [R1+0xd8] ;  /* 0x0000d800010a7983 */ /* 0x001ef00000300800 */
[--C-:B------:R-:W-:Y:S01]  /*5ca0*/  @!P4 IMAD.IADD R3, R3, 0x1, -R17.reuse ;  /* 0x000000010303c824 */ /* 0x100fe200078e0a11 */
[----:B------:R-:W-:Y:S01]  /*5cb0*/  ISETP.GT.U32.AND P4, PT, R17, R8, PT ;  /* 0x000000081100720c */ /* 0x000fe20003f84070 */
[----:B------:R-:W-:-:S03]  /*5cc0*/  @!P3 IMAD.IADD R9, R9, 0x1, -R17 ;  /* 0x000000010909b824 */ /* 0x000fc600078e0a11 */
[C---:B------:R-:W-:Y:S02]  /*5cd0*/  ISETP.GT.U32.AND P3, PT, R17.reuse, R3, PT ;  /* 0x000000031100720c */ /* 0x040fe40003f64070 */
[----:B------:R-:W-:-:S07]  /*5ce0*/  ISETP.GT.U32.AND P1, PT, R17, R13, PT ;  /* 0x0000000d1100720c */ /* 0x000fce0003f24070 */
[--C-:B------:R-:W-:Y:S01]  /*5cf0*/  @!P4 IMAD.IADD R8, R8, 0x1, -R17.reuse ;  /* 0x000000010808c824 */ /* 0x100fe200078e0a11 */
[----:B------:R-:W-:Y:S01]  /*5d00*/  ISETP.GT.U32.AND P4, PT, R17, R24, PT ;  /* 0x000000181100720c */ /* 0x000fe20003f84070 */
[----:B------:R-:W-:-:S03]  /*5d10*/  @!P5 IMAD.IADD R29, R29, 0x1, -R17 ;  /* 0x000000011d1dd824 */ /* 0x000fc600078e0a11 */
[----:B------:R-:W-:Y:S01]  /*5d20*/  ISETP.GT.U32.AND P6, PT, R17, R8, PT ;  /* 0x000000081100720c */ /* 0x000fe20003fc4070 */
[----:B------:R-:W-:Y:S01]  /*5d30*/  @!P3 IMAD.IADD R3, R3, 0x1, -R17 ;  /* 0x000000010303b824 */ /* 0x000fe200078e0a11 */
[C---:B------:R-:W-:Y:S02]  /*5d40*/  ISETP.GT.U32.AND P0, PT, R17.reuse, R12, PT ;  /* 0x0000000c1100720c */ /* 0x040fe40003f04070 */
[----:B----4-:R-:W-:-:S05]  /*5d50*/  ISETP.GT.U32.AND P5, PT, R17, R23, PT ;  /* 0x000000171100720c */ /* 0x010fca0003fa4070 */
[--C-:B------:R-:W-:Y:S01]  /*5d60*/  @!P4 IMAD.IADD R24, R24, 0x1, -R17.reuse ;  /* 0x000000011818c824 */ /* 0x100fe200078e0a11 */
[----:B--2---:R-:W-:Y:S01]  /*5d70*/  ISETP.GT.U32.AND P4, PT, R17, R6, PT ;  /* 0x000000061100720c */ /* 0x004fe20003f84070 */
[--C-:B------:R-:W-:Y:S01]  /*5d80*/  @!P1 IMAD.IADD R13, R13, 0x1, -R17.reuse ;  /* 0x000000010d0d9824 */ /* 0x100fe200078e0a11 */
[C---:B------:R-:W-:Y:S01]  /*5d90*/  ISETP.GT.U32.AND P1, PT, R17.reuse, R7, PT ;  /* 0x000000071100720c */ /* 0x040fe20003f24070 */
[----:B------:R0:W-:Y:S01]  /*5da0*/  STL [R1+0x138], R3 ;  /* 0x0001380301007387 */ /* 0x0001e20000100800 */
[--C-:B------:R-:W-:Y:S02]  /*5db0*/  @!P6 IMAD.IADD R8, R8, 0x1, -R17.reuse ;  /* 0x000000010808e824 */ /* 0x100fe400078e0a11 */
[--C-:B------:R-:W-:Y:S01]  /*5dc0*/  @!P0 IMAD.IADD R12, R12, 0x1, -R17.reuse ;  /* 0x000000010c0c8824 */ /* 0x100fe200078e0a11 */
[----:B0-----:R-:W2:Y:S06]  /*5dd0*/  LDL.LU R3, [R1+0xd0] ;  /* 0x0000d00001037983 */ /* 0x001eac0000300800 */
[--C-:B------:R-:W-:Y:S01]  /*5de0*/  @!P4 IMAD.IADD R6, R6, 0x1, -R17.reuse ;  /* 0x000000010606c824 */ /* 0x100fe200078e0a11 */
[----:B------:R-:W-:Y:S01]  /*5df0*/  ISETP.GT.U32.AND P0, PT, R17, R5, PT ;  /* 0x000000051100720c */ /* 0x000fe20003f04070 */
[--C-:B------:R-:W-:Y:S01]  /*5e00*/  @!P5 IMAD.IADD R23, R23, 0x1, -R17.reuse ;  /* 0x000000011717d824 */ /* 0x100fe200078e0a11 */
[----:B------:R-:W-:Y:S01]  /*5e10*/  ISETP.GT.U32.AND P2, PT, R17, R11, PT ;  /* 0x0000000b1100720c */ /* 0x000fe20003f44070 */
[--C-:B------:R-:W-:Y:S01]  /*5e20*/  @!P1 IMAD.IADD R7, R7, 0x1, -R17.reuse ;  /* 0x0000000107079824 */ /* 0x100fe200078e0a11 */
[----:B------:R-:W-:Y:S01]  /*5e30*/  ISETP.GT.U32.AND P3, PT, R17, R9, PT ;  /* 0x000000091100720c */ /* 0x000fe20003f64070 */
[----:B------:R-:W-:Y:S04]  /*5e40*/  STL [R1+0x12c], R24 ;  /* 0x00012c1801007387 */ /* 0x000fe80000100800 */
[----:B------:R-:W-:Y:S04]  /*5e50*/  STL [R1+0x114], R29 ;  /* 0x0001141d01007387 */ /* 0x000fe80000100800 */
[----:B------:R-:W-:-:S02]  /*5e60*/  @!P0 IMAD.IADD R5, R5, 0x1, -R17 ;  /* 0x0000000105058824 */ /* 0x000fc400078e0a11 */
[--C-:B------:R-:W-:Y:S01]  /*5e70*/  @!P2 IMAD.IADD R11, R11, 0x1, -R17.reuse ;  /* 0x000000010b0ba824 */ /* 0x100fe200078e0a11 */
[----:B------:R0:W-:Y:S01]  /*5e80*/  STL [R1+0x120], R13 ;  /* 0x0001200d01007387 */ /* 0x0001e20000100800 */
[----:B------:R-:W-:-:S03]  /*5e90*/  @!P3 IMAD.IADD R9, R9, 0x1, -R17 ;  /* 0x000000010909b824 */ /* 0x000fc600078e0a11 */
[----:B------:R1:W-:Y:S04]  /*5ea0*/  STL [R1+0x124], R12 ;  /* 0x0001240c01007387 */ /* 0x0003e80000100800 */
[----:B------:R4:W-:Y:S04]  /*5eb0*/  STL [R1+0x11c], R11 ;  /* 0x00011c0b01007387 */ /* 0x0009e80000100800 */
[----:B0-----:R-:W2:Y:S04]  /*5ec0*/  LDL.LU R13, [R1+0xc8] ;  /* 0x0000c800010d7983 */ /* 0x001ea80000300800 */
[----:B------:R0:W-:Y:S04]  /*5ed0*/  STL [R1+0xf0], R9 ;  /* 0x0000f00901007387 */ /* 0x0001e80000100800 */
[----:B-1----:R-:W2:Y:S04]  /*5ee0*/  LDL.LU R12, [R1+0xb4] ;  /* 0x0000b400010c7983 */ /* 0x002ea80000300800 */
[----:B----4-:R-:W4:Y:S04]  /*5ef0*/  LDL.LU R11, [R1+0xbc] ;  /* 0x0000bc00010b7983 */ /* 0x010f280000300800 */
[----:B------:R1:W-:Y:S04]  /*5f00*/  STL [R1+0x104], R8 ;  /* 0x0001040801007387 */ /* 0x0003e80000100800 */
[----:B0-----:R-:W4:Y:S04]  /*5f10*/  LDL.LU R9, [R1+0xc0] ;  /* 0x0000c00001097983 */ /* 0x001f280000300800 */
[----:B-1----:R-:W4:Y:S01]  /*5f20*/  LDL.LU R8, [R1+0xb8] ;  /* 0x0000b80001087983 */ /* 0x002f220000300800 */
[----:B---3--:R-:W-:-:S02]  /*5f30*/  ISETP.GT.U32.AND P2, PT, R17, R4, PT ;  /* 0x000000041100720c */ /* 0x008fc40003f44070 */
[C---:B------:R-:W-:Y:S02]  /*5f40*/  ISETP.GT.U32.AND P6, PT, R17.reuse, R22, PT ;  /* 0x000000161100720c */ /* 0x040fe40003fc4070 */
[C---:B------:R-:W-:Y:S02]  /*5f50*/  ISETP.GT.U32.AND P4, PT, R17.reuse, R21, PT ;  /* 0x000000151100720c */ /* 0x040fe40003f84070 */
[C---:B------:R-:W-:Y:S02]  /*5f60*/  ISETP.GT.U32.AND P5, PT, R17.reuse, R20, PT ;  /* 0x000000141100720c */ /* 0x040fe40003fa4070 */
[----:B------:R-:W-:-:S07]  /*5f70*/  ISETP.GT.U32.AND P1, PT, R17, R19, PT ;  /* 0x000000131100720c */ /* 0x000fce0003f24070 */
[--C-:B------:R-:W-:Y:S01]  /*5f80*/  @!P6 IMAD.IADD R22, R22, 0x1, -R17.reuse ;  /* 0x000000011616e824 */ /* 0x100fe200078e0a11 */
[----:B------:R-:W-:Y:S01]  /*5f90*/  ISETP.GT.U32.AND P6, PT, R17, R6, PT ;  /* 0x000000061100720c */ /* 0x000fe20003fc4070 */
[--C-:B------:R-:W-:Y:S01]  /*5fa0*/  @!P4 IMAD.IADD R21, R21, 0x1, -R17.reuse ;  /* 0x000000011515c824 */ /* 0x100fe200078e0a11 */
[C---:B------:R-:W-:Y:S01]  /*5fb0*/  ISETP.GT.U32.AND P4, PT, R17.reuse, R23, PT ;  /* 0x000000171100720c */ /* 0x040fe20003f84070 */
[--C-:B------:R-:W-:Y:S01]  /*5fc0*/  @!P5 IMAD.IADD R20, R20, 0x1, -R17.reuse ;  /* 0x000000011414d824 */ /* 0x100fe200078e0a11 */
[----:B------:R-:W-:Y:S01]  /*5fd0*/  ISETP.GT.U32.AND P5, PT, R17, R7, PT ;  /* 0x000000071100720c */ /* 0x000fe20003fa4070 */
[----:B------:R-:W-:Y:S01]  /*5fe0*/  @!P1 IMAD.IADD R19, R19, 0x1, -R17 ;  /* 0x0000000113139824 */ /* 0x000fe200078e0a11 */
[C---:B------:R-:W-:Y:S02]  /*5ff0*/  ISETP.GT.U32.AND P1, PT, R17.reuse, R5, PT ;  /* 0x000000051100720c */ /* 0x040fe40003f24070 */
[----:B------:R-:W-:-:S05]  /*6000*/  ISETP.GT.U32.AND P0, PT, R17, R18, PT ;  /* 0x000000121100720c */ /* 0x000fca0003f04070 */
[--C-:B------:R-:W-:Y:S02]  /*6010*/  @!P6 IMAD.IADD R6, R6, 0x1, -R17.reuse ;  /* 0x000000010606e824 */ /* 0x100fe400078e0a11 */
[--C-:B------:R-:W-:Y:S02]  /*6020*/  @!P4 IMAD.IADD R23, R23, 0x1, -R17.reuse ;  /* 0x000000011717c824 */ /* 0x100fe400078e0a11 */
[--C-:B------:R-:W-:Y:S01]  /*6030*/  @!P2 IMAD.IADD R4, R4, 0x1, -R17.reuse ;  /* 0x000000010404a824 */ /* 0x100fe200078e0a11 */
[----:B------:R0:W-:Y:S01]  /*6040*/  STL [R1+0x10c], R6 ;  /* 0x00010c0601007387 */ /* 0x0001e20000100800 */
[--C-:B------:R-:W-:Y:S02]  /*6050*/  @!P5 IMAD.IADD R7, R7, 0x1, -R17.reuse ;  /* 0x000000010707d824 */ /* 0x100fe400078e0a11 */
[--C-:B------:R-:W-:Y:S02]  /*6060*/  @!P1 IMAD.IADD R5, R5, 0x1, -R17.reuse ;  /* 0x0000000105059824 */ /* 0x100fe400078e0a11 */
[----:B------:R-:W-:Y:S01]  /*6070*/  @!P0 IMAD.IADD R18, R18, 0x1, -R17 ;  /* 0x0000000112128824 */ /* 0x000fe200078e0a11 */
[----:B0-----:R-:W3:Y:S01]  /*6080*/  LDL.LU R6, [R1+0xa0] ;  /* 0x0000a00001067983 */ /* 0x001ee20000300800 */
[----:B------:R-:W-:-:S03]  /*6090*/  ISETP.GT.U32.AND P0, PT, R17, R4, PT ;  /* 0x000000041100720c */ /* 0x000fc60003f04070 */
[----:B------:R0:W-:Y:S04]  /*60a0*/  STL [R1+0x110], R23 ;  /* 0x0001101701007387 */ /* 0x0001e80000100800 */
[----:B------:R-:W3:Y:S04]  /*60b0*/  LDL.LU R25, [R1+0xa8] ;  /* 0x0000a80001197983 */ /* 0x000ee80000300800 */
[----:B------:R1:W-:Y:S04]  /*60c0*/  STL [R1+0x108], R7 ;  /* 0x0001080701007387 */ /* 0x0003e80000100800 */
[----:B------:R-:W3:Y:S04]  /*60d0*/  LDL.LU R24, [R1+0xb0] ;  /* 0x0000b00001187983 */ /* 0x000ee80000300800 */
[----:B------:R1:W-:Y:S04]  /*60e0*/  STL [R1+0xf4], R5 ;  /* 0x0000f40501007387 */ /* 0x0003e80000100800 */
[----:B0-----:R-:W3:Y:S04]  /*60f0*/  LDL.LU R23, [R1+0x1d0] ;  /* 0x0001d00001177983 */ /* 0x001ee80000300800 */
[----:B-1----:R-:W3:Y:S01]  /*6100*/  LDL.LU R7, [R1+0xac] ;  /* 0x0000ac0001077983 */ /* 0x002ee20000300800 */
[----:B------:R-:W-:-:S05]  /*6110*/  @!P0 IMAD.IADD R4, R4, 0x1, -R17 ;  /* 0x0000000104048824 */ /* 0x000fca00078e0a11 */
[----:B------:R0:W-:Y:S04]  /*6120*/  STL [R1+0xdc], R4 ;  /* 0x0000dc0401007387 */ /* 0x0001e80000100800 */
[----:B------:R-:W3:Y:S01]  /*6130*/  LDL.LU R5, [R1+0xa4] ;  /* 0x0000a40001057983 */ /* 0x000ee20000300800 */
[C---:B------:R-:W-:Y:S02]  /*6140*/  ISETP.GT.U32.AND P3, PT, R17.reuse, R2, PT ;  /* 0x000000021100720c */ /* 0x040fe40003f64070 */
[C---:B------:R-:W-:Y:S02]  /*6150*/  ISETP.GT.U32.AND P2, PT, R17.reuse, R10, PT ;  /* 0x0000000a1100720c */ /* 0x040fe40003f44070 */
[C---:B------:R-:W-:Y:S01]  /*6160*/  ISETP.GT.U32.AND P4, PT, R17.reuse, R21, PT ;  /* 0x000000151100720c */ /* 0x040fe20003f84070 */
[----:B0-----:R-:W3:Y:S08]  /*6170*/  LDL.LU R4, [R1+0x90] ;  /* 0x0000900001047983 */ /* 0x001ef00000300800 */
[--C-:B------:R-:W-:Y:S01]  /*6180*/  @!P3 IMAD.IADD R2, R2, 0x1, -R17.reuse ;  /* 0x000000010202b824 */ /* 0x100fe200078e0a11 */
[----:B--2---:R-:W-:Y:S01]  /*6190*/  ISETP.GT.U32.AND P3, PT, R17, R3, PT ;  /* 0x000000031100720c */ /* 0x004fe20003f64070 */
[----:B------:R-:W-:-:S03]  /*61a0*/  @!P2 IMAD.IADD R10, R10, 0x1, -R17 ;  /* 0x000000010a0aa824 */ /* 0x000fc600078e0a11 */
[C---:B------:R-:W-:Y:S02]  /*61b0*/  ISETP.GT.U32.AND P2, PT, R17.reuse, R2, PT ;  /* 0x000000021100720c */ /* 0x040fe40003f44070 */
[----:B------:R-:W-:-:S07]  /*61c0*/  ISETP.GT.U32.AND P5, PT, R17, R20, PT ;  /* 0x000000141100720c */ /* 0x000fce0003fa4070 */
[--C-:B------:R-:W-:Y:S01]  /*61d0*/  @!P3 IMAD.IADD R3, R3, 0x1, -R17.reuse ;  /* 0x000000010303b824 */ /* 0x100fe200078e0a11 */
[----:B------:R-:W-:Y:S01]  /*61e0*/  ISETP.GT.U32.AND P3, PT, R17, R22, PT ;  /* 0x000000161100720c */ /* 0x000fe20003f64070 */
[----:B------:R-:W-:-:S03]  /*61f0*/  @!P4 IMAD.IADD R21, R21, 0x1, -R17 ;  /* 0x000000011515c824 */ /* 0x000fc600078e0a11 */
[C---:B------:R-:W-:Y:S01]  /*6200*/  ISETP.GT.U32.AND P6, PT, R17.reuse, R3, PT ;  /* 0x000000031100720c */ /* 0x040fe20003fc4070 */
[----:B------:R-:W-:Y:S01]  /*6210*/  @!P2 IMAD.IADD R2, R2, 0x1, -R17 ;  /* 0x000000010202a824 */ /* 0x000fe200078e0a11 */
[C---:B------:R-:W-:Y:S02]  /*6220*/  ISETP.GT.U32.AND P1, PT, R17.reuse, R19, PT ;  /* 0x000000131100720c */ /* 0x040fe40003f24070 */
[----:B------:R-:W-:-:S05]  /*6230*/  ISETP.GT.U32.AND P4, PT, R17, R12, PT ;  /* 0x0000000c1100720c */ /* 0x000fca0003f84070 */
[--C-:B------:R-:W-:Y:S01]  /*6240*/  @!P3 IMAD.IADD R22, R22, 0x1, -R17.reuse ;  /* 0x000000011616b824 */ /* 0x100fe200078e0a11 */
[C---:B------:R-:W-:Y:S01]  /*6250*/  ISETP.GT.U32.AND P3, PT, R17.reuse, R13, PT ;  /* 0x0000000d1100720c */ /* 0x040fe20003f64070 */
[--C-:B------:R-:W-:Y:S01]  /*6260*/  @!P5 IMAD.IADD R20, R20, 0x1, -R17.reuse ;  /* 0x000000011414d824 */ /* 0x100fe200078e0a11 */
[----:B----4-:R-:W-:Y:S01]  /*6270*/  ISETP.GT.U32.AND P5, PT, R17, R11, PT ;  /* 0x0000000b1100720c */ /* 0x010fe20003fa4070 */
[----:B------:R0:W-:Y:S01]  /*6280*/  STL [R1+0xe8], R2 ;  /* 0x0000e80201007387 */ /* 0x0001e20000100800 */
[--C-:B------:R-:W-:Y:S01]  /*6290*/  @!P6 IMAD.IADD R3, R3, 0x1, -R17.reuse ;  /* 0x000000010303e824 */ /* 0x100fe200078e0a11 */
[----:B------:R-:W-:Y:S01]  /*62a0*/  ISETP.GT.U32.AND P0, PT, R17, R18, PT ;  /* 0x000000121100720c */ /* 0x000fe20003f04070 */
[--C-:B------:R-:W-:Y:S01]  /*62b0*/  @!P1 IMAD.IADD R19, R19, 0x1, -R17.reuse ;  /* 0x0000000113139824 */ /* 0x100fe200078e0a11 */
[----:B0-----:R-:W2:Y:S06]  /*62c0*/  LDL.LU R2, [R1+0x98] ;  /* 0x0000980001027983 */ /* 0x001eac0000300800 */
[--C-:B------:R-:W-:Y:S01]  /*62d0*/  @!P3 IMAD.IADD R13, R13, 0x1, -R17.reuse ;  /* 0x000000010d0db824 */ /* 0x100fe200078e0a11 */
[C---:B------:R-:W-:Y:S01]  /*62e0*/  ISETP.GT.U32.AND P2, PT, R17.reuse, R10, PT ;  /* 0x0000000a1100720c */ /* 0x040fe20003f44070 */
[--C-:B------:R-:W-:Y:S01]  /*62f0*/  @!P4 IMAD.IADD R12, R12, 0x1, -R17.reuse ;  /* 0x000000010c0cc824 */ /* 0x100fe200078e0a11 */
[----:B------:R-:W-:Y:S01]  /*6300*/  ISETP.GT.U32.AND P1, PT, R17, R9, PT ;  /* 0x000000091100720c */ /* 0x000fe20003f24070 */
[--C-:B------:R-:W-:Y:S01]  /*6310*/  @!P5 IMAD.IADD R11, R11, 0x1, -R17.reuse ;  /* 0x000000010b0bd824 */ /* 0x100fe200078e0a11 */
[----:B------:R-:W-:Y:S01]  /*6320*/  STL [R1+0xec], R22 ;  /* 0x0000ec1601007387 */ /* 0x000fe20000100800 */
[----:B------:R-:W-:Y:S01]  /*6330*/  @!P0 IMAD.IADD R18, R18, 0x1, -R17 ;  /* 0x0000000112128824 */ /* 0x000fe200078e0a11 */
[----:B------:R-:W-:-:S02]  /*6340*/  ISETP.GT.U32.AND P0, PT, R17, R8, PT ;  /* 0x000000081100720c */ /* 0x000fc40003f04070 */
[----:B------:R-:W-:Y:S04]  /*6350*/  STL [R1+0xe0], R21 ;  /* 0x0000e01501007387 */ /* 0x000fe80000100800 */
[----:B------:R-:W-:Y:S01]  /*6360*/  STL [R1+0xc4], R20 ;  /* 0x0000c41401007387 */ /* 0x000fe20000100800 */
[--C-:B------:R-:W-:Y:S02]  /*6370*/  @!P2 IMAD.IADD R10, R10, 0x1, -R17.reuse ;  /* 0x000000010a0aa824 */ /* 0x100fe400078e0a11 */
[--C-:B------:R-:W-:Y:S01]  /*6380*/  @!P1 IMAD.IADD R9, R9, 0x1, -R17.reuse ;  /* 0x0000000109099824 */ /* 0x100fe200078e0a11 */
[----:B------:R-:W-:Y:S04]  /*6390*/  STL [R1+0xcc], R19 ;  /* 0x0000cc1301007387 */ /* 0x000fe80000100800 */
[----:B------:R-:W-:Y:S04]  /*63a0*/  STL [R1+0xd4], R18 ;  /* 0x0000d41201007387 */ /* 0x000fe80000100800 */
[----:B------:R0:W-:Y:S04]  /*63b0*/  STL [R1+0xd0], R3 ;  /* 0x0000d00301007387 */ /* 0x0001e80000100800 */
[----:B------:R1:W-:Y:S04]  /*63c0*/  STL [R1+0xd8], R10 ;  /* 0x0000d80a01007387 */ /* 0x0003e80000100800 */
[----:B0-----:R-:W4:Y:S04]  /*63d0*/  LDL R3, [R1+0x1818] ;  /* 0x0018180001037983 */ /* 0x001f280000100800 */
[----:B-1----:R-:W4:Y:S01]  /*63e0*/  LDL.LU R10, [R1+0x9c] ;  /* 0x00009c00010a7983 */ /* 0x002f220000300800 */
[----:B------:R-:W-:-:S03]  /*63f0*/  @!P0 IMAD.IADD R8, R8, 0x1, -R17 ;  /* 0x0000000108088824 */ /* 0x000fc600078e0a11 */
[----:B------:R-:W4:Y:S04]  /*6400*/  LDL.LU R22, [R1+0x94] ;  /* 0x0000940001167983 */ /* 0x000f280000300800 */
[----:B------:R-:W4:Y:S04]  /*6410*/  LDL.LU R21, [R1+0x88] ;  /* 0x0000880001157983 */ /* 0x000f280000300800 */
[----:B------:R-:W4:Y:S04]  /*6420*/  LDL.LU R20, [R1+0x8c] ;  /* 0x00008c0001147983 */ /* 0x000f280000300800 */
[----:B------:R-:W4:Y:S04]  /*6430*/  LDL.LU R19, [R1+0x1a8] ;  /* 0x0001a80001137983 */ /* 0x000f280000300800 */
[----:B------:R-:W4:Y:S01]  /*6440*/  LDL.LU R18, [R1+0x1b0] ;  /* 0x0001b00001127983 */ /* 0x000f220000300800 */
[----:B---3--:R-:W-:-:S02]  /*6450*/  ISETP.GT.U32.AND P6, PT, R17, R25, PT ;  /* 0x000000191100720c */ /* 0x008fc40003fc4070 */
[C---:B------:R-:W-:Y:S02]  /*6460*/  ISETP.GT.U32.AND P3, PT, R17.reuse, R24, PT ;  /* 0x000000181100720c */ /* 0x040fe40003f64070 */
[C---:B------:R-:W-:Y:S02]  /*6470*/  ISETP.GT.U32.AND P4, PT, R17.reuse, R23, PT ;  /* 0x000000171100720c */ /* 0x040fe40003f84070 */
[----:B------:R-:W-:-:S07]  /*6480*/  ISETP.GT.U32.AND P5, PT, R17, R7, PT ;  /* 0x000000071100720c */ /* 0x000fce0003fa4070 */
[--C-:B------:R-:W-:Y:S01]  /*6490*/  @!P6 IMAD.IADD R25, R25, 0x1, -R17.reuse ;  /* 0x000000011919e824 */ /* 0x100fe200078e0a11 */
[C---:B------:R-:W-:Y:S01]  /*64a0*/  ISETP.GT.U32.AND P6, PT, R17.reuse, R13, PT ;  /* 0x0000000d1100720c */ /* 0x040fe20003fc4070 */
[--C-:B------:R-:W-:Y:S01]  /*64b0*/  @!P3 IMAD.IADD R24, R24, 0x1, -R17.reuse ;  /* 0x000000011818b824 */ /* 0x100fe200078e0a11 */
[----:B------:R-:W-:Y:S01]  /*64c0*/  ISETP.GT.U32.AND P3, PT, R17, R12, PT ;  /* 0x0000000c1100720c */ /* 0x000fe20003f64070 */
[--C-:B------:R-:W-:Y:S01]  /*64d0*/  @!P4 IMAD.IADD R23, R23, 0x1, -R17.reuse ;  /* 0x000000011717c824 */ /* 0x100fe200078e0a11 */
[C---:B------:R-:W-:Y:S02]  /*64e0*/  ISETP.GT.U32.AND P4, PT, R17.reuse, R11, PT ;  /* 0x0000000b1100720c */ /* 0x040fe40003f84070 */
[----:B------:R-:W-:Y:S01]  /*64f0*/  ISETP.GT.U32.AND P1, PT, R17, R5, PT ;  /* 0x000000051100720c */ /* 0x000fe20003f24070 */
[----:B------:R-:W-:Y:S01]  /*6500*/  @!P5 IMAD.IADD R7, R7, 0x1, -R17 ;  /* 0x000000010707d824 */ /* 0x000fe200078e0a11 */
[----:B------:R-:W-:-:S05]  /*6510*/  ISETP.GT.U32.AND P5, PT, R17, R9, PT ;  /* 0x000000091100720c */ /* 0x000fca0003fa4070 */
[--C-:B------:R-:W-:Y:S02]  /*6520*/  @!P6 IMAD.IADD R13, R13, 0x1, -R17.reuse ;  /* 0x000000010d0de824 */ /* 0x100fe400078e0a11 */
[----:B------:R-:W-:-:S03]  /*6530*/  @!P3 IMAD.IADD R12, R12, 0x1, -R17 ;  /* 0x000000010c0cb824 */ /* 0x000fc600078e0a11 */
[----:B------:R0:W-:Y:S01]  /*6540*/  STL [R1+0xc8], R13 ;  /* 0x0000c80d01007387 */ /* 0x0001e20000100800 */
[----:B------:R-:W-:-:S03]  /*6550*/  @!P4 IMAD.IADD R11, R11, 0x1, -R17 ;  /* 0x000000010b0bc824 */ /* 0x000fc600078e0a11 */
[----:B------:R1:W-:Y:S01]  /*6560*/  STL [R1+0xb4], R12 ;  /* 0x0000b40c01007387 */ /* 0x0003e20000100800 */
[--C-:B------:R-:W-:Y:S01]  /*6570*/  @!P1 IMAD.IADD R5, R5, 0x1, -R17.reuse ;  /* 0x0000000105059824 */ /* 0x100fe200078e0a11 */
[----:B------:R-:W-:Y:S01]  /*6580*/  ISETP.GT.U32.AND P1, PT, R17, R8, PT ;  /* 0x000000081100720c */ /* 0x000fe20003f24070 */
[--C-:B------:R-:W-:Y:S01]  /*6590*/  @!P5 IMAD.IADD R9, R9, 0x1, -R17.reuse ;  /* 0x000000010909d824 */ /* 0x100fe200078e0a11 */
[----:B0-----:R-:W3:Y:S04]  /*65a0*/  LDL.LU R13, [R1+0x1a4] ;  /* 0x0001a400010d7983 */ /* 0x001ee80000300800 */
[----:B------:R0:W-:Y:S04]  /*65b0*/  STL [R1+0xbc], R11 ;  /* 0x0000bc0b01007387 */ /* 0x0001e80000100800 */
[----:B-1----:R-:W3:Y:S04]  /*65c0*/  LDL.LU R12, [R1+0x194] ;  /* 0x00019400010c7983 */ /* 0x002ee80000300800 */
[----:B------:R1:W-:Y:S04]  /*65d0*/  STL [R1+0xc0], R9 ;  /* 0x0000c00901007387 */ /* 0x0003e80000100800 */
[----:B0-----:R-:W3:Y:S01]  /*65e0*/  LDL.LU R11, [R1+0x160] ;  /* 0x00016000010b7983 */ /* 0x001ee20000300800 */
[----:B------:R-:W-:-:S03]  /*65f0*/  @!P1 IMAD.IADD R8, R8, 0x1, -R17 ;  /* 0x0000000108089824 */ /* 0x000fc600078e0a11 */
[----:B-1----:R-:W3:Y:S04]  /*6600*/  LDL.LU R9, [R1+0x170] ;  /* 0x0001700001097983 */ /* 0x002ee80000300800 */
[----:B------:R0:W-:Y:S04]  /*6610*/  STL [R1+0xb8], R8 ;  /* 0x0000b80801007387 */ /* 0x0001e80000100800 */
[----:B0-----:R-:W3:Y:S01]  /*6620*/  LDL.LU R8, [R1+0x178] ;  /* 0x0001780001087983 */ /* 0x001ee20000300800 */
[C---:B------:R-:W-:Y:S02]  /*6630*/  ISETP.GT.U32.AND P2, PT, R17.reuse, R6, PT ;  /* 0x000000061100720c */ /* 0x040fe40003f44070 */
[----:B------:R-:W-:-:S11]  /*6640*/  ISETP.GT.U32.AND P0, PT, R17, R4, PT ;  /* 0x000000041100720c */ /* 0x000fd60003f04070 */
[--C-:B------:R-:W-:Y:S01]  /*6650*/  @!P2 IMAD.IADD R6, R6, 0x1, -R17.reuse ;  /* 0x000000010606a824 */ /* 0x100fe200078e0a11 */
[----:B--2---:R-:W-:Y:S01]  /*6660*/  ISETP.GT.U32.AND P2, PT, R17, R2, PT ;  /* 0x000000021100720c */ /* 0x004fe20003f44070 */
[----:B------:R-:W-:-:S03]  /*6670*/  @!P0 IMAD.IADD R4, R4, 0x1, -R17 ;  /* 0x0000000104048824 */ /* 0x000fc600078e0a11 */
[C---:B------:R-:W-:Y:S02]  /*6680*/  ISETP.GT.U32.AND P0, PT, R17.reuse, R6, PT ;  /* 0x000000061100720c */ /* 0x040fe40003f04070 */
[----:B------:R-:W-:-:S07]  /*6690*/  ISETP.GT.U32.AND P3, PT, R17, R24, PT ;  /* 0x000000181100720c */ /* 0x000fce0003f64070 */
[----:B------:R-:W-:Y:S01]  /*66a0*/  @!P2 IMAD.IADD R2, R2, 0x1, -R17 ;  /* 0x000000010202a824 */ /* 0x000fe200078e0a11 */
[C---:B------:R-:W-:Y:S02]  /*66b0*/  ISETP.GT.U32.AND P2, PT, R17.reuse, R25, PT ;  /* 0x000000191100720c */ /* 0x040fe40003f44070 */
[C---:B------:R-:W-:Y:S01]  /*66c0*/  ISETP.GT.U32.AND P4, PT, R17.reuse, R23, PT ;  /* 0x000000171100720c */ /* 0x040fe20003f84070 */
[----:B------:R-:W-:Y:S01]  /*66d0*/  IMAD.HI.U32 R29, R16, R28, RZ ;  /* 0x0000001c101d7227 */ /* 0x000fe200078e00ff */
[----:B------:R-:W-:-:S03]  /*66e0*/  ISETP.GT.U32.AND P1, PT, R17, R2, PT ;  /* 0x000000021100720c */ /* 0x000fc60003f24070 */
[----:B------:R-:W-:Y:S01]  /*66f0*/  @!P0 IMAD.IADD R6, R6, 0x1, -R17 ;  /* 0x0000000106068824 */ /* 0x000fe200078e0a11 */
[----:B------:R-:W-:Y:S01]  /*6700*/  ISETP.GT.U32.AND P5, PT, R17, R7, PT ;  /* 0x000000071100720c */ /* 0x000fe20003fa4070 */
[----:B------:R-:W-:-:S04]  /*6710*/  IMAD.MOV R29, RZ, RZ, -R29 ;  /* 0x000000ffff1d7224 */ /* 0x000fc800078e0a1d */
[--C-:B------:R-:W-:Y:S01]  /*6720*/  @!P2 IMAD.IADD R25, R25, 0x1, -R17.reuse ;  /* 0x000000011919a824 */ /* 0x100fe200078e0a11 */
[C---:B----4-:R-:W-:Y:S01]  /*6730*/  ISETP.GT.U32.AND P2, PT, R17.reuse, R10, PT ;  /* 0x0000000a1100720c */ /* 0x050fe20003f44070 */
[--C-:B------:R-:W-:Y:S01]  /*6740*/  @!P3 IMAD.IADD R24, R24, 0x1, -R17.reuse ;  /* 0x000000011818b824 */ /* 0x100fe200078e0a11 */
[----:B------:R-:W-:Y:S01]  /*6750*/  ISETP.GT.U32.AND P3, PT, R17, R22, PT ;  /* 0x000000161100720c */ /* 0x000fe20003f64070 */
[----:B------:R0:W-:Y:S01]  /*6760*/  STL [R1+0xa0], R6 ;  /* 0x0000a00601007387 */ /* 0x0001e20000100800 */
[--C-:B------:R-:W-:Y:S01]  /*6770*/  @!P4 IMAD.IADD R23, R23, 0x1, -R17.reuse ;  /* 0x000000011717c824 */ /* 0x100fe200078e0a11 */
[C---:B------:R-:W-:Y:S01]  /*6780*/  ISETP.GT.U32.AND P4, PT, R17.reuse, R21, PT ;  /* 0x000000151100720c */ /* 0x040fe20003f84070 */
[C---:B------:R-:W-:Y:S01]  /*6790*/  IMAD R28, R17.reuse, R29, R28 ;  /* 0x0000001d111c7224 */ /* 0x040fe200078e021c */
[----:B------:R-:W-:Y:S01]  /*67a0*/  IABS R29, R3 ;  /* 0x00000003001d7213 */ /* 0x000fe20000000000 */
[----:B------:R-:W-:Y:S01]  /*67b0*/  @!P1 IMAD.IADD R2, R2, 0x1, -R17 ;  /* 0x0000000102029824 */ /* 0x000fe200078e0a11 */
[----:B0-----:R-:W2:Y:S01]  /*67c0*/  LDL.LU R6, [R1+0x16c] ;  /* 0x00016c0001067983 */ /* 0x001ea20000300800 */
[----:B------:R-:W-:-:S03]  /*67d0*/  ISETP.GT.U32.AND P6, PT, R17, R5, PT ;  /* 0x000000051100720c */ /* 0x000fc60003fc4070 */
[----:B------:R-:W4:Y:S01]  /*67e0*/  LDL.LU R3, [R1+0x4c] ;  /* 0x00004c0001037983 */ /* 0x000f220000300800 */
[--C-:B------:R-:W-:Y:S02]  /*67f0*/  @!P2 IMAD.IADD R10, R10, 0x1, -R17.reuse ;  /* 0x000000010a0aa824 */ /* 0x100fe400078e0a11 */
[--C-:B------:R-:W-:Y:S01]  /*6800*/  @!P5 IMAD.IADD R7, R7, 0x1, -R17.reuse ;  /* 0x000000010707d824 */ /* 0x100fe200078e0a11 */
[C---:B------:R-:W-:Y:S01]  /*6810*/  ISETP.GT.U32.AND P5, PT, R17.reuse, R20, PT ;  /* 0x000000141100720c */ /* 0x040fe20003fa4070 */
[--C-:B------:R-:W-:Y:S01]  /*6820*/  @!P3 IMAD.IADD R22, R22, 0x1, -R17.reuse ;  /* 0x000000011616b824 */ /* 0x100fe200078e0a11 */
[----:B------:R-:W-:Y:S01]  /*6830*/  ISETP.GT.U32.AND P0, PT, R17, R4, PT ;  /* 0x000000041100720c */ /* 0x000fe20003f04070 */
[----:B------:R-:W-:-:S03]  /*6840*/  @!P4 IMAD.IADD R21, R21, 0x1, -R17 ;  /* 0x000000011515c824 */ /* 0x000fc600078e0a11 */
[--C-:B------:R-:W-:Y:S01]  /*6850*/  @!P6 IMAD.IADD R5, R5, 0x1, -R17.reuse ;  /* 0x000000010505e824 */ /* 0x100fe200078e0a11 */
[----:B------:R-:W-:Y:S01]  /*6860*/  ISETP.GT.U32.AND P6, PT, R17, R19, PT ;  /* 0x000000131100720c */ /* 0x000fe20003fc4070 */
[----:B------:R-:W-:Y:S05]  /*6870*/  STL [R1+0xa8], R25 ;  /* 0x0000a81901007387 */ /* 0x000fea0000100800 */
[--C-:B------:R-:W-:Y:S01]  /*6880*/  @!P5 IMAD.IADD R20, R20, 0x1, -R17.reuse ;  /* 0x000000011414d824 */ /* 0x100fe200078e0a11 */
[----:B------:R-:W-:Y:S01]  /*6890*/  STL [R1+0xb0], R24 ;  /* 0x0000b01801007387 */ /* 0x000fe20000100800 */
[----:B------:R-:W-:-:S03]  /*68a0*/  @!P0 IMAD.IADD R4, R4, 0x1, -R17 ;  /* 0x0000000104048824 */ /* 0x000fc600078e0a11 */
[----:B------:R-:W-:Y:S04]  /*68b0*/  STL [R1+0x1d0], R23 ;  /* 0x0001d01701007387 */ /* 0x000fe80000100800 */
[----:B------:R-:W-:Y:S04]  /*68c0*/  STL [R1+0xac], R7 ;  /* 0x0000ac0701007387 */ /* 0x000fe80000100800 */
[----:B------:R-:W-:Y:S04]  /*68d0*/  STL [R1+0xa4], R5 ;  /* 0x0000a40501007387 */ /* 0x000fe80000100800 */
[----:B------:R0:W-:Y:S01]  /*68e0*/  STL [R1+0x98], R2 ;  /* 0x0000980201007387 */ /* 0x0001e20000100800 */
[----:B------:R-:W-:-:S03]  /*68f0*/  @!P6 IMAD.IADD R19, R19, 0x1, -R17 ;  /* 0x000000011313e824 */ /* 0x000fc600078e0a11 */
[----:B------:R1:W-:Y:S04]  /*6900*/  STL [R1+0x90], R4 ;  /* 0x0000900401007387 */ /* 0x0003e80000100800 */
[----:B0-----:R-:W4:Y:S04]  /*6910*/  LDL.LU R2, [R1+0x48] ;  /* 0x0000480001027983 */ /* 0x001f280000300800 */
[----:B-1----:R-:W4:Y:S04]  /*6920*/  LDL.LU R4, [R1+0x130] ;  /* 0x0001300001047983 */ /* 0x002f280000300800 */
[----:B------:R-:W4:Y:S04]  /*6930*/  LDL.LU R5, [R1+0x150] ;  /* 0x0001500001057983 */ /* 0x000f280000300800 */
[----:B------:R-:W4:Y:S01]  /*6940*/  LDL.LU R7, [R1+0x13c] ;  /* 0x00013c0001077983 */ /* 0x000f220000300800 */
[----:B---3--:R-:W-:-:S02]  /*6950*/  ISETP.GT.U32.AND P1, PT, R17, R13, PT ;  /* 0x0000000d1100720c */ /* 0x008fc40003f24070 */
[C---:B------:R-:W-:Y:S02]  /*6960*/  ISETP.GT.U32.AND P2, PT, R17.reuse, R12, PT ;  /* 0x0000000c1100720c */ /* 0x040fe40003f44070 */
[----:B------:R-:W-:-:S09]  /*6970*/  ISETP.GT.U32.AND P3, PT, R17, R11, PT ;  /* 0x0000000b1100720c */ /* 0x000fd20003f64070 */
[--C-:B------:R-:W-:Y:S01]  /*6980*/  @!P1 IMAD.IADD R13, R13, 0x1, -R17.reuse ;  /* 0x000000010d0d9824 */ /* 0x100fe200078e0a11 */
[C---:B------:R-:W-:Y:S02]  /*6990*/  ISETP.GT.U32.AND P4, PT, R17.reuse, R9, PT ;  /* 0x000000091100720c */ /* 0x040fe40003f84070 */
[C---:B------:R-:W-:Y:S01]  /*69a0*/  ISETP.GT.U32.AND P1, PT, R17.reuse, R10, PT ;  /* 0x0000000a1100720c */ /* 0x040fe20003f24070 */
[--C-:B------:R-:W-:Y:S01]  /*69b0*/  @!P2 IMAD.IADD R12, R12, 0x1, -R17.reuse ;  /* 0x000000010c0ca824 */ /* 0x100fe200078e0a11 */
[----:B------:R-:W-:Y:S01]  /*69c0*/  ISETP.GT.U32.AND P2, PT, R17, R22, PT ;  /* 0x000000161100720c */ /* 0x000fe20003f44070 */
[----:B------:R-:W-:Y:S01]  /*69d0*/  @!P3 IMAD.IADD R11, R11, 0x1, -R17 ;  /* 0x000000010b0bb824 */ /* 0x000fe200078e0a11 */
[C---:B------:R-:W-:Y:S02]  /*69e0*/  ISETP.GT.U32.AND P3, PT, R17.reuse, R21, PT ;  /* 0x000000151100720c */ /* 0x040fe40003f64070 */
[----:B------:R-:W-:-:S05]  /*69f0*/  ISETP.GT.U32.AND P5, PT, R17, R8, PT ;  /* 0x000000081100720c */ /* 0x000fca0003fa4070 */
[--C-:B------:R-:W-:Y:S01]  /*6a00*/  @!P4 IMAD.IADD R9, R9, 0x1, -R17.reuse ;  /* 0x000000010909c824 */ /* 0x100fe200078e0a11 */
[----:B------:R-:W-:Y:S01]  /*6a10*/  ISETP.GT.U32.AND P4, PT, R17, R20, PT ;  /* 0x000000141100720c */ /* 0x000fe20003f84070 */
[--C-:B------:R-:W-:Y:S02]  /*6a20*/  @!P1 IMAD.IADD R10, R10, 0x1, -R17.reuse ;  /* 0x000000010a0a9824 */ /* 0x100fe400078e0a11 */
[--C-:B------:R-:W-:Y:S02]  /*6a30*/  @!P2 IMAD.IADD R22, R22, 0x1, -R17.reuse ;  /* 0x000000011616a824 */ /* 0x100fe400078e0a11 */
[--C-:B------:R-:W-:Y:S01]  /*6a40*/  @!P3 IMAD.IADD R21, R21, 0x1, -R17.reuse ;  /* 0x000000011515b824 */ /* 0x100fe200078e0a11 */
[----:B------:R0:W-:Y:S01]  /*6a50*/  STL [R1+0x9c], R10 ;  /* 0x00009c0a01007387 */ /* 0x0001e20000100800 */
[----:B------:R-:W-:Y:S01]  /*6a60*/  @!P5 IMAD.IADD R8, R8, 0x1, -R17 ;  /* 0x000000010808d824 */ /* 0x000fe200078e0a11 */
[----:B------:R-:W-:-:S05]  /*6a70*/  ISETP.GT.U32.AND P5, PT, R17, R19, PT ;  /* 0x000000131100720c */ /* 0x000fca0003fa4070 */
[--C-:B------:R-:W-:Y:S01]  /*6a80*/  @!P4 IMAD.IADD R20, R20, 0x1, -R17.reuse ;  /* 0x000000011414c824 */ /* 0x100fe200078e0a11 */
[----:B0-----:R-:W3:Y:S04]  /*6a90*/  LDL.LU R10, [R1+0x44] ;  /* 0x00004400010a7983 */ /* 0x001ee80000300800 */
[----:B------:R-:W3:Y:S04]  /*6aa0*/  LDL.LU R26, [R1+0xf8] ;  /* 0x0000f800011a7983 */ /* 0x000ee80000300800 */
[----:B------:R0:W-:Y:S04]  /*6ab0*/  STL [R1+0x94], R22 ;  /* 0x0000941601007387 */ /* 0x0001e80000100800 */
[----:B------:R-:W3:Y:S04]  /*6ac0*/  LDL.LU R25, [R1+0x100] ;  /* 0x0001000001197983 */ /* 0x000ee80000300800 */
[----:B------:R1:W-:Y:S04]  /*6ad0*/  STL [R1+0x88], R21 ;  /* 0x0000881501007387 */ /* 0x0003e80000100800 */
[----:B------:R-:W3:Y:S04]  /*6ae0*/  LDL.LU R24, [R1+0x118] ;  /* 0x0001180001187983 */ /* 0x000ee80000300800 */
[----:B------:R1:W-:Y:S04]  /*6af0*/  STL [R1+0x8c], R20 ;  /* 0x00008c1401007387 */ /* 0x0003e80000100800 */
[----:B------:R-:W3:Y:S01]  /*6b00*/  LDL.LU R23, [R1+0xfc] ;  /* 0x0000fc0001177983 */ /* 0x000ee20000300800 */
[----:B------:R-:W-:-:S03]  /*6b10*/  @!P5 IMAD.IADD R19, R19, 0x1, -R17 ;  /* 0x000000011313d824 */ /* 0x000fc600078e0a11 */
[----:B0-----:R-:W3:Y:S04]  /*6b20*/  LDL.LU R22, [R1+0x40] ;  /* 0x0000400001167983 */ /* 0x001ee80000300800 */
[----:B------:R-:W-:Y:S04]  /*6b30*/  STL [R1+0x1a8], R19 ;  /* 0x0001a81301007387 */ /* 0x000fe80000100800 */
[----:B-1----:R-:W3:Y:S01]  /*6b40*/  LDL.LU R21, [R1+0x3c] ;  /* 0x00003c0001157983 */ /* 0x002ee20000300800 */
[C---:B------:R-:W-:Y:S02]  /*6b50*/  ISETP.GT.U32.AND P0, PT, R17.reuse, R18, PT ;  /* 0x000000121100720c */ /* 0x040fe40003f04070 */
[C---:B--2---:R-:W-:Y:S01]  /*6b60*/  ISETP.GT.U32.AND P6, PT, R17.reuse, R6, PT ;  /* 0x000000061100720c */ /* 0x044fe20003fc4070 */
[----:B------:R-:W2:Y:S10]  /*6b70*/  LDL.LU R20, [R1+0x38] ;  /* 0x0000380001147983 */ /* 0x000eb40000300800 */
[--C-:B------:R-:W-:Y:S01]  /*6b80*/  @!P0 IMAD.IADD R18, R18, 0x1, -R17.reuse ;  /* 0x0000000112128824 */ /* 0x100fe200078e0a11 */
[----:B----4-:R-:W-:Y:S01]  /*6b90*/  ISETP.GT.U32.AND P0, PT, R17, R3, PT ;  /* 0x000000031100720c */ /* 0x010fe20003f04070 */
[----:B------:R-:W-:-:S03]  /*6ba0*/  @!P6 IMAD.IADD R6, R6, 0x1, -R17 ;  /* 0x000000010606e824 */ /* 0x000fc600078e0a11 */
[C---:B------:R-:W-:Y:S02]  /*6bb0*/  ISETP.GT.U32.AND P6, PT, R17.reuse, R18, PT ;  /* 0x000000121100720c */ /* 0x040fe40003fc4070 */
[----:B------:R-:W-:-:S07]  /*6bc0*/  ISETP.GT.U32.AND P1, PT, R17, R12, PT ;  /* 0x0000000c1100720c */ /* 0x000fce0003f24070 */
[--C-:B------:R-:W-:Y:S01]  /*6bd0*/  @!P0 IMAD.IADD R3, R3, 0x1, -R17.reuse ;  /* 0x0000000103038824 */ /* 0x100fe200078e0a11 */
[C---:B------:R-:W-:Y:S02]  /*6be0*/  ISETP.GT.U32.AND P0, PT, R17.reuse, R13, PT ;  /* 0x0000000d1100720c */ /* 0x040fe40003f04070 */
[C---:B------:R-:W-:Y:S01]  /*6bf0*/  ISETP.GT.U32.AND P2, PT, R17.reuse, R11, PT ;  /* 0x0000000b1100720c */ /* 0x040fe20003f44070 */
[--C-:B------:R-:W-:Y:S01]  /*6c00*/  @!P6 IMAD.IADD R18, R18, 0x1, -R17.reuse ;  /* 0x000000011212e824 */ /* 0x100fe200078e0a11 */
[C---:B------:R-:W-:Y:S02]  /*6c10*/  ISETP.GT.U32.AND P6, PT, R17.reuse, R3, PT ;  /* 0x000000031100720c */ /* 0x040fe40003fc4070 */
[----:B------:R-:W-:Y:S01]  /*6c20*/  ISETP.GT.U32.AND P3, PT, R17, R9, PT ;  /* 0x000000091100720c */ /* 0x000fe20003f64070 */
[----:B------:R-:W-:-:S06]  /*6c30*/  @!P1 IMAD.IADD R12, R12, 0x1, -R17 ;  /* 0x000000010c0c9824 */ /* 0x000fcc00078e0a11 */
[--C-:B------:R-:W-:Y:S01]  /*6c40*/  @!P0 IMAD.IADD R13, R13, 0x1, -R17.reuse ;  /* 0x000000010d0d8824 */ /* 0x100fe200078e0a11 */
[----:B------:R-:W-:Y:S01]  /*6c50*/  ISETP.GT.U32.AND P0, PT, R17, R2, PT ;  /* 0x000000021100720c */ /* 0x000fe20003f04070 */
[--C-:B------:R-:W-:Y:S01]  /*6c60*/  @!P2 IMAD.IADD R11, R11, 0x1, -R17.reuse ;  /* 0x000000010b0ba824 */ /* 0x100fe200078e0a11 */
[C---:B------:R-:W-:Y:S01]  /*6c70*/  ISETP.GT.U32.AND P1, PT, R17.reuse, R4, PT ;  /* 0x000000041100720c */ /* 0x040fe20003f24070 */
[----:B------:R0:W-:Y:S01]  /*6c80*/  STL [R1+0x1b0], R18 ;  /* 0x0001b01201007387 */ /* 0x0001e20000100800 */
[C---:B------:R-:W-:Y:S02]  /*6c90*/  ISETP.GT.U32.AND P4, PT, R17.reuse, R8, PT ;  /* 0x000000081100720c */ /* 0x040fe40003f84070 */
[----:B------:R-:W-:Y:S01]  /*6ca0*/  ISETP.GT.U32.AND P2, PT, R17, R5, PT ;  /* 0x000000051100720c */ /* 0x000fe20003f44070 */
[--C-:B------:R-:W-:Y:S02]  /*6cb0*/  @!P6 IMAD.IADD R3, R3, 0x1, -R17.reuse ;  /* 0x000000010303e824 */ /* 0x100fe400078e0a11 */
[----:B------:R-:W-:Y:S01]  /*6cc0*/  @!P3 IMAD.IADD R9, R9, 0x1, -R17 ;  /* 0x000000010909b824 */ /* 0x000fe200078e0a11 */
[----:B0-----:R-:W4:Y:S01]  /*6cd0*/  LDL.LU R18, [R1+0xe4] ;  /* 0x0000e40001127983 */ /* 0x001f220000300800 */
[----:B------:R-:W-:-:S02]  /*6ce0*/  ISETP.GT.U32.AND P3, PT, R17, R7, PT ;  /* 0x000000071100720c */ /* 0x000fc40003f64070 */
[--C-:B------:R-:W-:Y:S02]  /*6cf0*/  @!P0 IMAD.IADD R2, R2, 0x1, -R17.reuse ;  /* 0x0000000102028824 */ /* 0x100fe400078e0a11 */
[----:B------:R-:W-:Y:S01]  /*6d00*/  @!P1 IMAD.IADD R4, R4, 0x1, -R17 ;  /* 0x0000000104049824 */ /* 0x000fe200078e0a11 */
[----:B------:R-:W-:-:S03]  /*6d10*/  ISETP.GT.U32.AND P5, PT, R17, R6, PT ;  /* 0x000000061100720c */ /* 0x000fc60003fa4070 */
[--C-:B------:R-:W-:Y:S02]  /*6d20*/  @!P2 IMAD.IADD R5, R5, 0x1, -R17.reuse ;  /* 0x000000010505a824 */ /* 0x100fe400078e0a11 */
[--C-:B------:R-:W-:Y:S01]  /*6d30*/  @!P4 IMAD.IADD R8, R8, 0x1, -R17.reuse ;  /* 0x000000010808c824 */ /* 0x100fe200078e0a11 */
[----:B------:R0:W-:Y:S02]  /*6d40*/  STL [R1+0x1a4], R13 ;  /* 0x0001a40d01007387 */ /* 0x0001e40000100800 */
[--C-:B------:R-:W-:Y:S02]  /*6d50*/  @!P3 IMAD.IADD R7, R7, 0x1, -R17.reuse ;  /* 0x000000010707b824 */ /* 0x100fe400078e0a11 */
[----:B------:R-:W-:Y:S03]  /*6d60*/  STL [R1+0x194], R12 ;  /* 0x0001940c01007387 */ /* 0x000fe60000100800 */
[----:B------:R-:W-:Y:S01]  /*6d70*/  @!P5 IMAD.IADD R6, R6, 0x1, -R17 ;  /* 0x000000010606d824 */ /* 0x000fe200078e0a11 */
[----:B------:R1:W-:Y:S04]  /*6d80*/  STL [R1+0x160], R11 ;  /* 0x0001600b01007387 */ /* 0x0003e80000100800 */
[----:B------:R0:W-:Y:S04]  /*6d90*/  STL [R1+0x170], R9 ;  /* 0x0001700901007387 */ /* 0x0001e80000100800 */
[----:B------:R-:W-:Y:S04]  /*6da0*/  STL [R1+0x178], R8 ;  /* 0x0001780801007387 */ /* 0x000fe80000100800 */
[----:B------:R-:W2:Y:S04]  /*6db0*/  LDL.LU R19, [R1+0x34] ;  /* 0x0000340001137983 */ /* 0x000ea80000300800 */
[----:B------:R-:W-:Y:S04]  /*6dc0*/  STL [R1+0x16c], R6 ;  /* 0x00016c0601007387 */ /* 0x000fe80000100800 */
[----:B0-----:R-:W2:Y:S04]  /*6dd0*/  LDL.LU R13, [R1+0x30] ;  /* 0x00003000010d7983 */ /* 0x001ea80000300800 */
[----:B-1----:R-:W4:Y:S04]  /*6de0*/  LDL.LU R11, [R1+0x2c] ;  /* 0x00002c00010b7983 */ /* 0x002f280000300800 */
[----:B------:R-:W-:Y:S04]  /*6df0*/  STL [R1+0x4c], R3 ;  /* 0x00004c0301007387 */ /* 0x000fe80000100800 */
[----:B------:R-:W4:Y:S01]  /*6e00*/  LDL.LU R9, [R1+0x28] ;  /* 0x0000280001097983 */ /* 0x000f220000300800 */
[----:B---3--:R-:W-:-:S02]  /*6e10*/  ISETP.GT.U32.AND P4, PT, R17, R10, PT ;  /* 0x0000000a1100720c */ /* 0x008fc40003f84070 */
[C---:B------:R-:W-:Y:S02]  /*6e20*/  ISETP.GT.U32.AND P6, PT, R17.reuse, R25, PT ;  /* 0x000000191100720c */ /* 0x040fe40003fc4070 */
[C---:B------:R-:W-:Y:S02]  /*6e30*/  ISETP.GT.U32.AND P0, PT, R17.reuse, R24, PT ;  /* 0x000000181100720c */ /* 0x040fe40003f04070 */
[C---:B------:R-:W-:Y:S02]  /*6e40*/  ISETP.GT.U32.AND P1, PT, R17.reuse, R23, PT ;  /* 0x000000171100720c */ /* 0x040fe40003f24070 */
[----:B------:R-:W-:-:S07]  /*6e50*/  ISETP.GT.U32.AND P2, PT, R17, R22, PT ;  /* 0x000000161100720c */ /* 0x000fce0003f44070 */
[--C-:B------:R-:W-:Y:S01]  /*6e60*/  @!P6 IMAD.IADD R25, R25, 0x1, -R17.reuse ;  /* 0x000000011919e824 */ /* 0x100fe200078e0a11 */
[C---:B------:R-:W-:Y:S01]  /*6e70*/  ISETP.GT.U32.AND P6, PT, R17.reuse, R2, PT ;  /* 0x000000021100720c */ /* 0x040fe20003fc4070 */
[--C-:B------:R-:W-:Y:S01]  /*6e80*/  @!P0 IMAD.IADD R24, R24, 0x1, -R17.reuse ;  /* 0x0000000118188824 */ /* 0x100fe200078e0a11 */
[C---:B------:R-:W-:Y:S02]  /*6e90*/  ISETP.GT.U32.AND P0, PT, R17.reuse, R4, PT ;  /* 0x000000041100720c */ /* 0x040fe40003f04070 */
[----:B------:R-:W-:Y:S01]  /*6ea0*/  ISETP.GT.U32.AND P3, PT, R17, R21, PT ;  /* 0x000000151100720c */ /* 0x000fe20003f64070 */
[--C-:B------:R-:W-:Y:S01]  /*6eb0*/  @!P1 IMAD.IADD R23, R23, 0x1, -R17.reuse ;  /* 0x0000000117179824 */ /* 0x100fe200078e0a11 */
[C---:B------:R-:W-:Y:S01]  /*6ec0*/  ISETP.GT.U32.AND P1, PT, R17.reuse, R5, PT ;  /* 0x000000051100720c */ /* 0x040fe20003f24070 */
[--C-:B------:R-:W-:Y:S02]  /*6ed0*/  @!P4 IMAD.IADD R10, R10, 0x1, -R17.reuse ;  /* 0x000000010a0ac824 */ /* 0x100fe400078e0a11 */
[----:B------:R-:W-:Y:S01]  /*6ee0*/  @!P2 IMAD.IADD R22, R22, 0x1, -R17 ;  /* 0x000000011616a824 */ /* 0x000fe200078e0a11 */
[----:B------:R-:W-:-:S03]  /*6ef0*/  ISETP.GT.U32.AND P2, PT, R17, R7, PT ;  /* 0x000000071100720c */ /* 0x000fc60003f44070 */
[--C-:B------:R-:W-:Y:S02]  /*6f00*/  @!P6 IMAD.IADD R2, R2, 0x1, -R17.reuse ;  /* 0x000000010202e824 */ /* 0x100fe400078e0a11 */
[--C-:B------:R-:W-:Y:S02]  /*6f10*/  @!P0 IMAD.IADD R4, R4, 0x1, -R17.reuse ;  /* 0x0000000104048824 */ /* 0x100fe400078e0a11 */
[--C-:B------:R-:W-:Y:S01]  /*6f20*/  @!P3 IMAD.IADD R21, R21, 0x1, -R17.reuse ;  /* 0x000000011515b824 */ /* 0x100fe200078e0a11 */
[----:B------:R-:W-:Y:S01]  /*6f30*/  ISETP.GT.U32.AND P3, PT, R17, R10, PT ;  /* 0x0000000a1100720c */ /* 0x000fe20003f64070 */
[----:B------:R0:W-:Y:S01]  /*6f40*/  STL [R1+0x48], R2 ;  /* 0x0000480201007387 */ /* 0x0001e20000100800 */
[----:B------:R-:W-:-:S03]  /*6f50*/  @!P1 IMAD.IADD R5, R5, 0x1, -R17 ;  /* 0x0000000105059824 */ /* 0x000fc600078e0a11 */
[--C-:B------:R-:W-:Y:S01]  /*6f60*/  @!P2 IMAD.IADD R7, R7, 0x1, -R17.reuse ;  /* 0x000000010707a824 */ /* 0x100fe200078e0a11 */
[----:B0-----:R-:W3:Y:S04]  /*6f70*/  LDL.LU R2, [R1+0x24] ;  /* 0x0000240001027983 */ /* 0x001ee80000300800 */
[----:B------:R-:W3:Y:S04]  /*6f80*/  LDL.LU R3, [R1+0x20] ;  /* 0x0000200001037983 */ /* 0x000ee80000300800 */
[----:B------:R0:W-:Y:S01]  /*6f90*/  STL [R1+0x130], R4 ;  /* 0x0001300401007387 */ /* 0x0001e20000100800 */
[----:B------:R-:W-:-:S03]  /*6fa0*/  @!P3 IMAD.IADD R10, R10, 0x1, -R17 ;  /* 0x000000010a0ab824 */ /* 0x000fc600078e0a11 */
[----:B0-----:R-:W3:Y:S04]  /*6fb0*/  LDL.LU R4, [R1+0x1c] ;  /* 0x00001c0001047983 */ /* 0x001ee80000300800 */
[----:B------:R0:W-:Y:S04]  /*6fc0*/  STL [R1+0x150], R5 ;  /* 0x0001500501007387 */ /* 0x0001e80000100800 */
[----:B0-----:R-:W3:Y:S04]  /*6fd0*/  LDL.LU R5, [R1+0x18] ;  /* 0x0000180001057983 */ /* 0x001ee80000300800 */
[----:B------:R-:W3:Y:S04]  /*6fe0*/  LDL.LU R6, [R1+0x14] ;  /* 0x0000140001067983 */ /* 0x000ee80000300800 */
[----:B------:R0:W-:Y:S04]  /*6ff0*/  STL [R1+0x13c], R7 ;  /* 0x00013c0701007387 */ /* 0x0001e80000100800 */
[----:B0-----:R-:W3:Y:S04]  /*7000*/  LDL.LU R7, [R1+0x10] ;  /* 0x0000100001077983 */ /* 0x001ee80000300800 */
[----:B------:R-:W3:Y:S04]  /*7010*/  LDL.LU R8, [R1+0xc] ;  /* 0x00000c0001087983 */ /* 0x000ee80000300800 */
[----:B------:R0:W-:Y:S04]  /*7020*/  STL [R1+0x44], R10 ;  /* 0x0000440a01007387 */ /* 0x0001e80000100800 */
[----:B0-----:R-:W3:Y:S04]  /*7030*/  LDL.LU R10, [R1+0x8] ;  /* 0x00000800010a7983 */ /* 0x001ee80000300800 */
[----:B------:R-:W3:Y:S01]  /*7040*/  LDL.LU R12, [R1+0x4] ;  /* 0x00000400010c7983 */ /* 0x000ee20000300800 */
[----:B------:R-:W-:-:S02]  /*7050*/  ISETP.GT.U32.AND P5, PT, R17, R26, PT ;  /* 0x0000001a1100720c */ /* 0x000fc40003fa4070 */
[----:B--2---:R-:W-:-:S11]  /*7060*/  ISETP.GT.U32.AND P4, PT, R17, R20, PT ;  /* 0x000000141100720c */ /* 0x004fd60003f84070 */
[--C-:B------:R-:W-:Y:S01]  /*7070*/  @!P5 IMAD.IADD R26, R26, 0x1, -R17.reuse ;  /* 0x000000011a1ad824 */ /* 0x100fe200078e0a11 */
[----:B----4-:R-:W-:Y:S01]  /*7080*/  ISETP.GT.U32.AND P5, PT, R17, R18, PT ;  /* 0x000000121100720c */ /* 0x010fe20003fa4070 */
[----:B------:R-:W-:-:S03]  /*7090*/  @!P4 IMAD.IADD R20, R20, 0x1, -R17 ;  /* 0x000000011414c824 */ /* 0x000fc600078e0a11 */
[C---:B------:R-:W-:Y:S02]  /*70a0*/  ISETP.GT.U32.AND P4, PT, R17.reuse, R26, PT ;  /* 0x0000001a1100720c */ /* 0x040fe40003f84070 */
[C---:B------:R-:W-:Y:S02]  /*70b0*/  ISETP.GT.U32.AND P0, PT, R17.reuse, R24, PT ;  /* 0x000000181100720c */ /* 0x040fe40003f04070 */
[----:B------:R-:W-:-:S05]  /*70c0*/  ISETP.GT.U32.AND P1, PT, R17, R23, PT ;  /* 0x000000171100720c */ /* 0x000fca0003f24070 */
[--C-:B------:R-:W-:Y:S01]  /*70d0*/  @!P5 IMAD.IADD R18, R18, 0x1, -R17.reuse ;  /* 0x000000011212d824 */ /* 0x100fe200078e0a11 */
[C---:B------:R-:W-:Y:S02]  /*70e0*/  ISETP.GT.U32.AND P5, PT, R17.reuse, R25, PT ;  /* 0x000000191100720c */ /* 0x040fe40003fa4070 */
[C---:B------:R-:W-:Y:S01]  /*70f0*/  ISETP.GT.U32.AND P2, PT, R17.reuse, R22, PT ;  /* 0x000000161100720c */ /* 0x040fe20003f44070 */
[--C-:B------:R-:W-:Y:S01]  /*7100*/  @!P4 IMAD.IADD R26, R26, 0x1, -R17.reuse ;  /* 0x000000011a1ac824 */ /* 0x100fe200078e0a11 */
[C---:B------:R-:W-:Y:S02]  /*7110*/  ISETP.GT.U32.AND P3, PT, R17.reuse, R21, PT ;  /* 0x000000151100720c */ /* 0x040fe40003f64070 */
[C---:B------:R-:W-:Y:S01]  /*7120*/  ISETP.GT.U32.AND P4, PT, R17.reuse, R20, PT ;  /* 0x000000141100720c */ /* 0x040fe20003f84070 */
[--C-:B------:R-:W-:Y:S01]  /*7130*/  @!P0 IMAD.IADD R24, R24, 0x1, -R17.reuse ;  /* 0x0000000118188824 */ /* 0x100fe200078e0a11 */
[----:B------:R-:W-:Y:S01]  /*7140*/  ISETP.GT.U32.AND P6, PT, R17, R18, PT ;  /* 0x000000121100720c */ /* 0x000fe20003fc4070 */
[----:B------:R-:W-:Y:S01]  /*7150*/  @!P1 IMAD.IADD R23, R23, 0x1, -R17 ;  /* 0x0000000117179824 */ /* 0x000fe200078e0a11 */
[----:B------:R-:W-:-:S03]  /*7160*/  ISETP.GT.U32.AND P0, PT, R17, R13, PT ;  /* 0x0000000d1100720c */ /* 0x000fc60003f04070 */
[--C-:B------:R-:W-:Y:S01]  /*7170*/  @!P5 IMAD.IADD R25, R25, 0x1, -R17.reuse ;  /* 0x000000011919d824 */ /* 0x100fe200078e0a11 */
[C---:B------:R-:W-:Y:S02]  /*7180*/  ISETP.GT.U32.AND P5, PT, R17.reuse, R19, PT ;  /* 0x000000131100720c */ /* 0x040fe40003fa4070 */
[C---:B------:R-:W-:Y:S01]  /*7190*/  ISETP.GT.U32.AND P1, PT, R17.reuse, R11, PT ;  /* 0x0000000b1100720c */ /* 0x040fe20003f24070 */
[--C-:B------:R-:W-:Y:S01]  /*71a0*/  @!P2 IMAD.IADD R22, R22, 0x1, -R17.reuse ;  /* 0x000000011616a824 */ /* 0x100fe200078e0a11 */
[----:B------:R-:W-:Y:S01]  /*71b0*/  ISETP.GT.U32.AND P2, PT, R17, R9, PT ;  /* 0x000000091100720c */ /* 0x000fe20003f44070 */
[--C-:B------:R-:W-:Y:S02]  /*71c0*/  @!P3 IMAD.IADD R21, R21, 0x1, -R17.reuse ;  /* 0x000000011515b824 */ /* 0x100fe400078e0a11 */
[--C-:B------:R-:W-:Y:S02]  /*71d0*/  @!P4 IMAD.IADD R20, R20, 0x1, -R17.reuse ;  /* 0x000000011414c824 */ /* 0x100fe400078e0a11 */
[----:B------:R-:W-:-:S02]  /*71e0*/  @!P6 IMAD.IADD R18, R18, 0x1, -R17 ;  /* 0x000000011212e824 */ /* 0x000fc400078e0a11 */
[--C-:B------:R-:W-:Y:S02]  /*71f0*/  @!P0 IMAD.IADD R13, R13, 0x1, -R17.reuse ;  /* 0x000000010d0d8824 */ /* 0x100fe400078e0a11 */
[--C-:B------:R-:W-:Y:S02]  /*7200*/  @!P5 IMAD.IADD R19, R19, 0x1, -R17.reuse ;  /* 0x000000011313d824 */ /* 0x100fe400078e0a11 */
[--C-:B------:R-:W-:Y:S02]  /*7210*/  @!P1 IMAD.IADD R11, R11, 0x1, -R17.reuse ;  /* 0x000000010b0b9824 */ /* 0x100fe400078e0a11 */
[----:B------:R-:W-:Y:S01]  /*7220*/  @!P2 IMAD.IADD R9, R9, 0x1, -R17 ;  /* 0x000000010909a824 */ /* 0x000fe200078e0a11 */
[----:B------:R0:W-:Y:S04]  /*7230*/  STL [R1+0xf8], R26 ;  /* 0x0000f81a01007387 */ /* 0x0001e80000100800 */
[----:B0-----:R-:W2:Y:S04]  /*7240*/  LDL.LU R26, [R1+0x1cd4] ;  /* 0x001cd400011a7983 */ /* 0x001ea80000300800 */
[----:B------:R0:W-:Y:S04]  /*7250*/  STL [R1+0x100], R25 ;  /* 0x0001001901007387 */ /* 0x0001e80000100800 */
[----:B0-----:R-:W4:Y:S04]  /*7260*/  LDL.LU R25, [R1+0x1cd0] ;  /* 0x001cd00001197983 */ /* 0x001f280000300800 */
[----:B------:R0:W-:Y:S04]  /*7270*/  STL [R1+0x118], R24 ;  /* 0x0001181801007387 */ /* 0x0001e80000100800 */
[----:B0-----:R-:W2:Y:S04]  /*7280*/  LDL.LU R24, [R1+0x1ccc] ;  /* 0x001ccc0001187983 */ /* 0x001ea80000300800 */
        /* <DEDUP_REMOVED lines=9> */
[----:B0-----:R-:W2:Y:S01]  /*7320*/  LDL.LU R18, [R1] ;  /* 0x0000000001127983 */ /* 0x001ea20000300800 */
[----:B---3--:R-:W-:-:S02]  /*7330*/  ISETP.GT.U32.AND P3, PT, R17, R2, PT ;  /* 0x000000021100720c */ /* 0x008fc40003f64070 */
[C---:B------:R-:W-:Y:S02]  /*7340*/  ISETP.GT.U32.AND P4, PT, R17.reuse, R3, PT ;  /* 0x000000031100720c */ /* 0x040fe40003f84070 */
[----:B------:R-:W-:-:S09]  /*7350*/  ISETP.GT.U32.AND P6, PT, R17, R4, PT ;  /* 0x000000041100720c */ /* 0x000fd20003fc4070 */
[--C-:B------:R-:W-:Y:S02]  /*7360*/  @!P3 IMAD.IADD R2, R2, 0x1, -R17.reuse ;  /* 0x000000010202b824 */ /* 0x100fe400078e0a11 */
[--C-:B------:R-:W-:Y:S01]  /*7370*/  @!P4 IMAD.IADD R3, R3, 0x1, -R17.reuse ;  /* 0x000000010303c824 */ /* 0x100fe200078e0a11 */
[C---:B------:R-:W-:Y:S02]  /*7380*/  ISETP.GT.U32.AND P5, PT, R17.reuse, R5, PT ;  /* 0x000000051100720c */ /* 0x040fe40003fa4070 */
[C---:B------:R-:W-:Y:S01]  /*7390*/  ISETP.GT.U32.AND P0, PT, R17.reuse, R6, PT ;  /* 0x000000061100720c */ /* 0x040fe20003f04070 */
[----:B------:R-:W-:Y:S01]  /*73a0*/  @!P6 IMAD.IADD R4, R4, 0x1, -R17 ;  /* 0x000000010404e824 */ /* 0x000fe200078e0a11 */
[C---:B------:R-:W-:Y:S02]  /*73b0*/  ISETP.GT.U32.AND P6, PT, R17.reuse, R19, PT ;  /* 0x000000131100720c */ /* 0x040fe40003fc4070 */
[C---:B------:R-:W-:Y:S02]  /*73c0*/  ISETP.GT.U32.AND P1, PT, R17.reuse, R7, PT ;  /* 0x000000071100720c */ /* 0x040fe40003f24070 */
[----:B------:R-:W-:-:S05]  /*73d0*/  ISETP.GT.U32.AND P2, PT, R17, R8, PT ;  /* 0x000000081100720c */ /* 0x000fca0003f44070 */
[--C-:B------:R-:W-:Y:S01]  /*73e0*/  @!P5 IMAD.IADD R5, R5, 0x1, -R17.reuse ;  /* 0x000000010505d824 */ /* 0x100fe200078e0a11 */
[C---:B------:R-:W-:Y:S01]  /*73f0*/  ISETP.GT.U32.AND P5, PT, R17.reuse, R13, PT ;  /* 0x0000000d1100720c */ /* 0x040fe20003fa4070 */
[--C-:B------:R-:W-:Y:S01]  /*7400*/  @!P0 IMAD.IADD R6, R6, 0x1, -R17.reuse ;  /* 0x0000000106068824 */ /* 0x100fe200078e0a11 */
[C---:B------:R-:W-:Y:S02]  /*7410*/  ISETP.GT.U32.AND P0, PT, R17.reuse, R11, PT ;  /* 0x0000000b1100720c */ /* 0x040fe40003f04070 */
[C---:B------:R-:W-:Y:S02]  /*7420*/  ISETP.GT.U32.AND P3, PT, R17.reuse, R10, PT ;  /* 0x0000000a1100720c */ /* 0x040fe40003f64070 */
[----:B------:R-:W-:Y:S01]  /*7430*/  ISETP.GT.U32.AND P4, PT, R17, R12, PT ;  /* 0x0000000c1100720c */ /* 0x000fe20003f84070 */
[--C-:B------:R-:W-:Y:S01]  /*7440*/  @!P1 IMAD.IADD R7, R7, 0x1, -R17.reuse ;  /* 0x0000000107079824 */ /* 0x100fe200078e0a11 */
[C---:B------:R-:W-:Y:S01]  /*7450*/  ISETP.GT.U32.AND P1, PT, R17.reuse, R9, PT ;  /* 0x000000091100720c */ /* 0x040fe20003f24070 */
[--C-:B------:R-:W-:Y:S01]  /*7460*/  @!P2 IMAD.IADD R8, R8, 0x1, -R17.reuse ;  /* 0x000000010808a824 */ /* 0x100fe200078e0a11 */
[----:B------:R-:W-:Y:S01]  /*7470*/  ISETP.GT.U32.AND P2, PT, R17, R2, PT ;  /* 0x000000021100720c */ /* 0x000fe20003f44070 */
[----:B------:R-:W-:-:S06]  /*7480*/  @!P6 IMAD.IADD R19, R19, 0x1, -R17 ;  /* 0x000000011313e824 */ /* 0x000fcc00078e0a11 */
[--C-:B------:R-:W-:Y:S01]  /*7490*/  @!P3 IMAD.IADD R10, R10, 0x1, -R17.reuse ;  /* 0x000000010a0ab824 */ /* 0x100fe200078e0a11 */
[----:B------:R-:W-:Y:S01]  /*74a0*/  ISETP.GT.U32.AND P3, PT, R17, R3, PT ;  /* 0x000000031100720c */ /* 0x000fe20003f64070 */
[--C-:B------:R-:W-:Y:S02]  /*74b0*/  @!P5 IMAD.IADD R13, R13, 0x1, -R17.reuse ;  /* 0x000000010d0dd824 */ /* 0x100fe400078e0a11 */
[--C-:B------:R-:W-:Y:S01]  /*74c0*/  @!P4 IMAD.IADD R12, R12, 0x1, -R17.reuse ;  /* 0x000000010c0cc824 */ /* 0x100fe200078e0a11 */
[----:B------:R-:W-:Y:S01]  /*74d0*/  ISETP.GT.U32.AND P4, PT, R17, R4, PT ;  /* 0x000000041100720c */ /* 0x000fe20003f84070 */
[--C-:B------:R-:W-:Y:S01]  /*74e0*/  @!P0 IMAD.IADD R11, R11, 0x1, -R17.reuse ;  /* 0x000000010b0b8824 */ /* 0x100fe200078e0a11 */
[----:B------:R-:W-:Y:S01]  /*74f0*/  ISETP.GT.U32.AND P5, PT, R17, R5, PT ;  /* 0x000000051100720c */ /* 0x000fe20003fa4070 */
[--C-:B------:R-:W-:Y:S01]  /*7500*/  @!P1 IMAD.IADD R9, R9, 0x1, -R17.reuse ;  /* 0x0000000109099824 */ /* 0x100fe200078e0a11 */
[C---:B------:R-:W-:Y:S01]  /*7510*/  ISETP.GT.U32.AND P0, PT, R17.reuse, R6, PT ;  /* 0x000000061100720c */ /* 0x040fe20003f04070 */
[----:B------:R0:W-:Y:S01]  /*7520*/  STL [R1+0x34], R19 ;  /* 0x0000341301007387 */ /* 0x0001e20000100800 */
[----:B------:R-:W-:Y:S01]  /*7530*/  ISETP.GT.U32.AND P1, PT, R17, R7, PT ;  /* 0x000000071100720c */ /* 0x000fe20003f24070 */
[----:B------:R-:W-:-:S02]  /*7540*/  @!P2 IMAD.IADD R2, R2, 0x1, -R17 ;  /* 0x000000010202a824 */ /* 0x000fc400078e0a11 */
[--C-:B------:R-:W-:Y:S01]  /*7550*/  @!P3 IMAD.IADD R3, R3, 0x1, -R17.reuse ;  /* 0x000000010303b824 */ /* 0x100fe200078e0a11 */
[----:B0-----:R-:W3:Y:S04]  /*7560*/  LDL.LU R19, [R1+0x1cb8] ;  /* 0x001cb80001137983 */ /* 0x001ee80000300800 */
[----:B------:R0:W-:Y:S01]  /*7570*/  STL [R1+0x30], R13 ;  /* 0x0000300d01007387 */ /* 0x0001e20000100800 */
[--C-:B------:R-:W-:Y:S02]  /*7580*/  @!P4 IMAD.IADD R4, R4, 0x1, -R17.reuse ;  /* 0x000000010404c824 */ /* 0x100fe400078e0a11 */
[--C-:B------:R-:W-:Y:S01]  /*7590*/  @!P5 IMAD.IADD R5, R5, 0x1, -R17.reuse ;  /* 0x000000010505d824 */ /* 0x100fe200078e0a11 */
[----:B0-----:R-:W3:Y:S04]  /*75a0*/  LDL.LU R13, [R1+0x1cb4] ;  /* 0x001cb400010d7983 */ /* 0x001ee80000300800 */
[----:B------:R0:W-:Y:S01]  /*75b0*/  STL [R1+0x2c], R11 ;  /* 0x00002c0b01007387 */ /* 0x0001e20000100800 */
[----:B------:R-:W-:-:S03]  /*75c0*/  @!P0 IMAD.IADD R6, R6, 0x1, -R17 ;  /* 0x0000000106068824 */ /* 0x000fc600078e0a11 */
[----:B0-----:R-:W3:Y:S04]  /*75d0*/  LDL.LU R11, [R1+0x1cb0] ;  /* 0x001cb000010b7983 */ /* 0x001ee80000300800 */
[----:B------:R0:W-:Y:S01]  /*75e0*/  STL [R1+0x28], R9 ;  /* 0x0000280901007387 */ /* 0x0001e20000100800 */
[----:B------:R-:W-:-:S03]  /*75f0*/  @!P1 IMAD.IADD R7, R7, 0x1, -R17 ;  /* 0x0000000107079824 */ /* 0x000fc600078e0a11 */
[----:B0-----:R-:W3:Y:S04]  /*7600*/  LDL.LU R9, [R1+0x1cac] ;  /* 0x001cac0001097983 */ /* 0x001ee80000300800 */
[----:B------:R0:W-:Y:S04]  /*7610*/  STL [R1+0x24], R2 ;  /* 0x0000240201007387 */ /* 0x0001e80000100800 */
[----:B0-----:R-:W3:Y:S04]  /*7620*/  LDL.LU R2, [R1+0x1ca8] ;  /* 0x001ca80001027983 */ /* 0x001ee80000300800 */
[----:B------:R0:W-:Y:S04]  /*7630*/  STL [R1+0x20], R3 ;  /* 0x0000200301007387 */ /* 0x0001e80000100800 */
[----:B0-----:R-:W4:Y:S04]  /*7640*/  LDL.LU R3, [R1+0x1ca4] ;  /* 0x001ca40001037983 */ /* 0x001f280000300800 */
[----:B------:R0:W-:Y:S04]  /*7650*/  STL [R1+0x1c], R4 ;  /* 0x00001c0401007387 */ /* 0x0001e80000100800 */
[----:B0-----:R-:W4:Y:S04]  /*7660*/  LDL.LU R4, [R1+0x1ca0] ;  /* 0x001ca00001047983 */ /* 0x001f280000300800 */
[----:B------:R0:W-:Y:S04]  /*7670*/  STL [R1+0x18], R5 ;  /* 0x0000180501007387 */ /* 0x0001e80000100800 */
[----:B0-----:R-:W4:Y:S04]  /*7680*/  LDL.LU R5, [R1+0x1c9c] ;  /* 0x001c9c0001057983 */ /* 0x001f280000300800 */
[----:B------:R0:W-:Y:S04]  /*7690*/  STL [R1+0x14], R6 ;  /* 0x0000140601007387 */ /* 0x0001e80000100800 */
[----:B0-----:R-:W4:Y:S04]  /*76a0*/  LDL.LU R6, [R1+0x1c98] ;  /* 0x001c980001067983 */ /* 0x001f280000300800 */
[----:B------:R0:W-:Y:S04]  /*76b0*/  STL [R1+0x10], R7 ;  /* 0x0000100701007387 */ /* 0x0001e80000100800 */
[----:B0-----:R-:W4:Y:S01]  /*76c0*/  LDL.LU R7, [R1+0x1c94] ;  /* 0x001c940001077983 */ /* 0x001f220000300800 */
[----:B------:R-:W-:-:S13]  /*76d0*/  ISETP.GT.U32.AND P2, PT, R17, R8, PT ;  /* 0x000000081100720c */ /* 0x000fda0003f44070 */
[----:B------:R-:W-:-:S05]  /*76e0*/  @!P2 IMAD.IADD R8, R8, 0x1, -R17 ;  /* 0x000000010808a824 */ /* 0x000fca00078e0a11 */
[----:B------:R0:W-:Y:S04]  /*76f0*/  STL [R1+0xc], R8 ;  /* 0x00000c0801007387 */ /* 0x0001e80000100800 */
[----:B0-----:R-:W4:Y:S01]  /*7700*/  LDL.LU R8, [R1+0x1c90] ;  /* 0x001c900001087983 */ /* 0x001f220000300800 */
[C---:B------:R-:W-:Y:S02]  /*7710*/  ISETP.GT.U32.AND P3, PT, R17.reuse, R10, PT ;  /* 0x0000000a1100720c */ /* 0x040fe40003f64070 */
[C---:B------:R-:W-:Y:S02]  /*7720*/  ISETP.GT.U32.AND P6, PT, R17.reuse, R12, PT ;  /* 0x0000000c1100720c */ /* 0x040fe40003fc4070 */
[----:B--2---:R-:W-:-:S09]  /*7730*/  ISETP.GT.U32.AND P4, PT, R17, R18, PT ;  /* 0x000000121100720c */ /* 0x004fd20003f84070 */
[--C-:B------:R-:W-:Y:S02]  /*7740*/  @!P3 IMAD.IADD R10, R10, 0x1, -R17.reuse ;  /* 0x000000010a0ab824 */ /* 0x100fe400078e0a11 */
[----:B------:R-:W-:-:S03]  /*7750*/  @!P6 IMAD.IADD R12, R12, 0x1, -R17 ;  /* 0x000000010c0ce824 */ /* 0x000fc600078e0a11 */
[----:B------:R0:W-:Y:S01]  /*7760*/  STL [R1+0x8], R10 ;  /* 0x0000080a01007387 */ /* 0x0001e20000100800 */
[----:B------:R-:W-:-:S03]  /*7770*/  @!P4 IMAD.IADD R18, R18, 0x1, -R17 ;  /* 0x000000011212c824 */ /* 0x000fc600078e0a11 */
[----:B0-----:R-:W2:Y:S04]  /*7780*/  LDL.LU R10, [R1+0x1c8c] ;  /* 0x001c8c00010a7983 */ /* 0x001ea80000300800 */
[----:B------:R0:W-:Y:S04]  /*7790*/  STL [R1+0x4], R12 ;  /* 0x0000040c01007387 */ /* 0x0001e80000100800 */
[----:B0-----:R-:W2:Y:S01]  /*77a0*/  LDL.LU R12, [R1+0x1c88] ;  /* 0x001c8800010c7983 */ /* 0x001ea20000300800 */
[C---:B---3--:R-:W-:Y:S02]  /*77b0*/  ISETP.GT.U32.AND P5, PT, R17.reuse, R2, PT ;  /* 0x000000021100720c */ /* 0x048fe40003fa4070 */
[----:B----4-:R-:W-:-:S11]  /*77c0*/  ISETP.GT.U32.AND P0, PT, R17, R3, PT ;  /* 0x000000031100720c */ /* 0x010fd60003f04070 */
[----:B------:R-:W-:Y:S01]  /*77d0*/  @!P5 IMAD.IADD R2, R2, 0x1, -R17 ;  /* 0x000000010202d824 */ /* 0x000fe200078e0a11 */
[----:B------:R-:W-:-:S13]  /*77e0*/  ISETP.GT.U32.AND P6, PT, R17, R7, PT ;  /* 0x000000071100720c */ /* 0x000fda0003fc4070 */
[----:B------:R-:W-:Y:S01]  /*77f0*/  @!P6 IMAD.IADD R7, R7, 0x1, -R17 ;  /* 0x000000010707e824 */ /* 0x000fe200078e0a11 */
[----:B------:R-:W-:-:S13]  /*7800*/  ISETP.GT.U32.AND P6, PT, R17, R18, PT ;  /* 0x000000121100720c */ /* 0x000fda0003fc4070 */
[----:B------:R-:W-:-:S05]  /*7810*/  @!P6 IMAD.IADD R18, R18, 0x1, -R17 ;  /* 0x000000011212e824 */ /* 0x000fca00078e0a11 */
[----:B------:R0:W-:Y:S04]  /*7820*/  STL [R1], R18 ;  /* 0x0000001201007387 */ /* 0x0001e80000100800 */
[----:B0-----:R-:W3:Y:S01]  /*7830*/  LDL.LU R18, [R1+0x1c84] ;  /* 0x001c840001127983 */ /* 0x001ee20000300800 */
[C---:B------:R-:W-:Y:S02]  /*7840*/  ISETP.GT.U32.AND P4, PT, R17.reuse, R8, PT ;  /* 0x000000081100720c */ /* 0x040fe40003f84070 */
[----:B------:R-:W-:Y:S01]  /*7850*/  ISETP.GT.U32.AND P5, PT, R17, R9, PT ;  /* 0x000000091100720c */ /* 0x000fe20003fa4070 */
[----:B------:R-:W-:-:S10]  /*7860*/  @!P0 IMAD.IADD R3, R3, 0x1, -R17 ;  /* 0x0000000103038824 */ /* 0x000fd400078e0a11 */
[--C-:B------:R-:W-:Y:S01]  /*7870*/  @!P4 IMAD.IADD R8, R8, 0x1, -R17.reuse ;  /* 0x000000010808c824 */ /* 0x100fe200078e0a11 */
[----:B------:R-:W-:Y:S01]  /*7880*/  ISETP.GT.U32.AND P4, PT, R17, R2, PT ;  /* 0x000000021100720c */ /* 0x000fe20003f84070 */
[----:B------:R-:W-:Y:S01]  /*7890*/  @!P5 IMAD.IADD R9, R9, 0x1, -R17 ;  /* 0x000000010909d824 */ /* 0x000fe200078e0a11 */
[----:B------:R-:W-:-:S11]  /*78a0*/  ISETP.GT.U32.AND P5, PT, R17, R3, PT ;  /* 0x000000031100720c */ /* 0x000fd60003fa4070 */
[--C-:B------:R-:W-:Y:S02]  /*78b0*/  @!P4 IMAD.IADD R2, R2, 0x1, -R17.reuse ;  /* 0x000000010202c824 */ /* 0x100fe400078e0a11 */
[----:B------:R-:W-:-:S03]  /*78c0*/  @!P5 IMAD.IADD R3, R3, 0x1, -R17 ;  /* 0x000000010303d824 */ /* 0x000fc600078e0a11 */
[----:B------:R-:W-:Y:S04]  /*78d0*/  STL [R1+0x1c68], R2 ;  /* 0x001c680201007387 */ /* 0x000fe80000100800 */
[----:B------:R0:W-:Y:S04]  /*78e0*/  STL [R1+0x1c6c], R3 ;  /* 0x001c6c0301007387 */ /* 0x0001e80000100800 */
[----:B0-----:R-:W4:Y:S01]  /*78f0*/  LDL R3, [R1+0x5e8] ;  /* 0x0005e80001037983 */ /* 0x001f220000100800 */
[C---:B------:R-:W-:Y:S02]  /*7900*/  ISETP.GT.U32.AND P1, PT, R17.reuse, R4, PT ;  /* 0x000000041100720c */ /* 0x040fe40003f24070 */
[----:B------:R-:W-:-:S02]  /*7910*/  ISETP.GT.U32.AND P2, PT, R17, R5, PT ;  /* 0x000000051100720c */ /* 0x000fc40003f44070 */
[C---:B------:R-:W-:Y:S02]  /*7920*/  ISETP.GT.U32.AND P3, PT, R17.reuse, R6, PT ;  /* 0x000000061100720c */ /* 0x040fe40003f64070 */
[----:B--2---:R-:W-:-:S07]  /*7930*/  ISETP.GT.U32.AND P0, PT, R17, R10, PT ;  /* 0x0000000a1100720c */ /* 0x004fce0003f04070 */
[--C-:B------:R-:W-:Y:S01]  /*7940*/  @!P1 IMAD.IADD R4, R4, 0x1, -R17.reuse ;  /* 0x0000000104049824 */ /* 0x100fe200078e0a11 */
[----:B------:R-:W-:Y:S01]  /*7950*/  ISETP.GT.U32.AND P1, PT, R17, R11, PT ;  /* 0x0000000b1100720c */ /* 0x000fe20003f24070 */
[--C-:B------:R-:W-:Y:S01]  /*7960*/  @!P2 IMAD.IADD R5, R5, 0x1, -R17.reuse ;  /* 0x000000010505a824 */ /* 0x100fe200078e0a11 */
[C---:B------:R-:W-:Y:S01]  /*7970*/  ISETP.GT.U32.AND P2, PT, R17.reuse, R12, PT ;  /* 0x0000000c1100720c */ /* 0x040fe20003f44070 */
[--C-:B------:R-:W-:Y:S01]  /*7980*/  @!P3 IMAD.IADD R6, R6, 0x1, -R17.reuse ;  /* 0x000000010606b824 */ /* 0x100fe200078e0a11 */
[C---:B------:R-:W-:Y:S01]  /*7990*/  ISETP.GT.U32.AND P3, PT, R17.reuse, R13, PT ;  /* 0x0000000d1100720c */ /* 0x040fe20003f64070 */
[----:B------:R-:W-:Y:S01]  /*79a0*/  @!P0 IMAD.IADD R10, R10, 0x1, -R17 ;  /* 0x000000010a0a8824 */ /* 0x000fe200078e0a11 */
[C---:B------:R-:W-:Y:S02]  /*79b0*/  ISETP.GT.U32.AND P0, PT, R17.reuse, R4, PT ;  /* 0x000000041100720c */ /* 0x040fe40003f04070 */
[----:B------:R-:W-:-:S05]  /*79c0*/  ISETP.GT.U32.AND P4, PT, R17, R8, PT ;  /* 0x000000081100720c */ /* 0x000fca0003f84070 */
[--C-:B------:R-:W-:Y:S01]  /*79d0*/  @!P1 IMAD.IADD R11, R11, 0x1, -R17.reuse ;  /* 0x000000010b0b9824 */ /* 0x100fe200078e0a11 */
[C---:B------:R-:W-:Y:S01]  /*79e0*/  ISETP.GT.U32.AND P1, PT, R17.reuse, R5, PT ;  /* 0x000000051100720c */ /* 0x040fe20003f24070 */
[--C-:B------:R-:W-:Y:S01]  /*79f0*/  @!P2 IMAD.IADD R12, R12, 0x1, -R17.reuse ;  /* 0x000000010c0ca824 */ /* 0x100fe200078e0a11 */
[----:B------:R-:W-:Y:S01]  /*7a00*/  ISETP.GT.U32.AND P2, PT, R17, R6, PT ;  /* 0x000000061100720c */ /* 0x000fe20003f44070 */
[--C-:B------:R-:W-:Y:S01]  /*7a10*/  @!P3 IMAD.IADD R13, R13, 0x1, -R17.reuse ;  /* 0x000000010d0db824 */ /* 0x100fe200078e0a11 */
[C---:B------:R-:W-:Y:S02]  /*7a20*/  ISETP.GT.U32.AND P3, PT, R17.reuse, R7, PT ;  /* 0x000000071100720c */ /* 0x040fe40003f64070 */
[C---:B------:R-:W-:Y:S01]  /*7a30*/  ISETP.GT.U32.AND P5, PT, R17.reuse, R9, PT ;  /* 0x000000091100720c */ /* 0x040fe20003fa4070 */
[--C-:B------:R-:W-:Y:S01]  /*7a40*/  @!P0 IMAD.IADD R4, R4, 0x1, -R17.reuse ;  /* 0x0000000104048824 */ /* 0x100fe200078e0a11 */
[----:B------:R-:W-:Y:S01]  /*7a50*/  ISETP.GT.U32.AND P0, PT, R17, R10, PT ;  /* 0x0000000a1100720c */ /* 0x000fe20003f04070 */
[----:B------:R-:W-:-:S04]  /*7a60*/  @!P4 IMAD.IADD R8, R8, 0x1, -R17 ;  /* 0x000000010808c824 */ /* 0x000fc800078e0a11 */
[--C-:B------:R-:W-:Y:S01]  /*7a70*/  @!P1 IMAD.IADD R5, R5, 0x1, -R17.reuse ;  /* 0x0000000105059824 */ /* 0x100fe200078e0a11 */
[C---:B------:R-:W-:Y:S01]  /*7a80*/  ISETP.GT.U32.AND P1, PT, R17.reuse, R11, PT ;  /* 0x0000000b1100720c */ /* 0x040fe20003f24070 */
[--C-:B------:R-:W-:Y:S01]  /*7a90*/  @!P2 IMAD.IADD R6, R6, 0x1, -R17.reuse ;  /* 0x000000010606a824 */ /* 0x100fe200078e0a11 */
[----:B------:R-:W-:Y:S01]  /*7aa0*/  ISETP.GT.U32.AND P6, PT, R17, R12, PT ;  /* 0x0000000c1100720c */ /* 0x000fe20003fc4070 */
[--C-:B------:R-:W-:Y:S01]  /*7ab0*/  @!P3 IMAD.IADD R7, R7, 0x1, -R17.reuse ;  /* 0x000000010707b824 */ /* 0x100fe200078e0a11 */
[----:B------:R-:W-:Y:S01]  /*7ac0*/  ISETP.GT.U32.AND P2, PT, R17, R13, PT ;  /* 0x0000000d1100720c */ /* 0x000fe20003f44070 */
[--C-:B------:R-:W-:Y:S01]  /*7ad0*/  @!P5 IMAD.IADD R9, R9, 0x1, -R17.reuse ;  /* 0x000000010909d824 */ /* 0x100fe200078e0a11 */
[C---:B------:R-:W-:Y:S02]  /*7ae0*/  ISETP.GT.U32.AND P4, PT, R17.reuse, R19, PT ;  /* 0x000000131100720c */ /* 0x040fe40003f84070 */
[C---:B------:R-:W-:Y:S01]  /*7af0*/  ISETP.GT.U32.AND P5, PT, R17.reuse, R20, PT ;  /* 0x000000141100720c */ /* 0x040fe20003fa4070 */
[----:B------:R-:W-:Y:S01]  /*7b00*/  @!P0 IMAD.IADD R10, R10, 0x1, -R17 ;  /* 0x000000010a0a8824 */ /* 0x000fe200078e0a11 */
[----:B------:R-:W-:Y:S01]  /*7b10*/  ISETP.GT.U32.AND P0, PT, R17, R21, PT ;  /* 0x000000151100720c */ /* 0x000fe20003f04070 */
[----:B------:R-:W-:-:S04]  /*7b20*/  IMAD.HI.U32 R16, R16, R29, RZ ;  /* 0x0000001d10107227 */ /* 0x000fc800078e00ff */
[--C-:B------:R-:W-:Y:S01]  /*7b30*/  @!P1 IMAD.IADD R11, R11, 0x1, -R17.reuse ;  /* 0x000000010b0b9824 */ /* 0x100fe200078e0a11 */
[C---:B------:R-:W-:Y:S01]  /*7b40*/  ISETP.GT.U32.AND P1, PT, R17.reuse, R22, PT ;  /* 0x000000161100720c */ /* 0x040fe20003f24070 */
[--C-:B------:R-:W-:Y:S01]  /*7b50*/  @!P6 IMAD.IADD R12, R12, 0x1, -R17.reuse ;  /* 0x000000010c0ce824 */ /* 0x100fe200078e0a11 */
[----:B------:R-:W-:Y:S01]  /*7b60*/  ISETP.GT.U32.AND P6, PT, R17, R23, PT ;  /* 0x000000171100720c */ /* 0x000fe20003fc4070 */
[--C-:B------:R-:W-:Y:S01]  /*7b70*/  @!P2 IMAD.IADD R13, R13, 0x1, -R17.reuse ;  /* 0x000000010d0da824 */ /* 0x100fe200078e0a11 */
[----:B------:R-:W-:Y:S01]  /*7b80*/  ISETP.GT.U32.AND P2, PT, R17, R24, PT ;  /* 0x000000181100720c */ /* 0x000fe20003f44070 */
[--C-:B------:R-:W-:Y:S01]  /*7b90*/  @!P4 IMAD.IADD R19, R19, 0x1, -R17.reuse ;  /* 0x000000011313c824 */ /* 0x100fe200078e0a11 */
[C---:B------:R-:W-:Y:S01]  /*7ba0*/  ISETP.GT.U32.AND P4, PT, R17.reuse, R26, PT ;  /* 0x0000001a1100720c */ /* 0x040fe20003f84070 */
[----:B------:R-:W-:Y:S01]  /*7bb0*/  @!P5 IMAD.IADD R20, R20, 0x1, -R17 ;  /* 0x000000011414d824 */ /* 0x000fe200078e0a11 */
[C---:B------:R-:W-:Y:S01]  /*7bc0*/  ISETP.GT.U32.AND P5, PT, R17.reuse, R27, PT ;  /* 0x0000001b1100720c */ /* 0x040fe20003fa4070 */
[----:B------:R-:W-:Y:S01]  /*7bd0*/  IMAD.MOV R16, RZ, RZ, -R16 ;  /* 0x000000ffff107224 */ /* 0x000fe200078e0a10 */
[----:B------:R-:W-:Y:S03]  /*7be0*/  STL [R1+0x1c70], R4 ;  /* 0x001c700401007387 */ /* 0x000fe60000100800 */
[----:B------:R-:W-:Y:S01]  /*7bf0*/  IMAD R29, R17, R16, R29 ;  /* 0x00000010111d7224 */ /* 0x000fe200078e021d */
[----:B------:R-:W-:Y:S01]  /*7c00*/  STL [R1+0x1c74], R5 ;  /* 0x001c740501007387 */ /* 0x000fe20000100800 */
[--C-:B------:R-:W-:Y:S01]  /*7c10*/  @!P0 IMAD.IADD R21, R21, 0x1, -R17.reuse ;  /* 0x0000000115158824 */ /* 0x100fe200078e0a11 */
[C---:B------:R-:W-:Y:S01]  /*7c20*/  ISETP.GT.U32.AND P0, PT, R17.reuse, R28, PT ;  /* 0x0000001c1100720c */ /* 0x040fe20003f04070 */
[--C-:B------:R-:W-:Y:S01]  /*7c30*/  @!P1 IMAD.IADD R22, R22, 0x1, -R17.reuse ;  /* 0x0000000116169824 */ /* 0x100fe200078e0a11 */
[----:B------:R-:W-:Y:S01]  /*7c40*/  STL [R1+0x1c78], R6 ;  /* 0x001c780601007387 */ /* 0x000fe20000100800 */
[----:B------:R-:W-:Y:S01]  /*7c50*/  ISETP.GT.U32.AND P1, PT, R17, R29, PT ;  /* 0x0000001d1100720c */ /* 0x000fe20003f24070 */
[----:B------:R-:W-:-:S02]  /*7c60*/  @!P6 IMAD.IADD R23, R23, 0x1, -R17 ;  /* 0x000000011717e824 */ /* 0x000fc400078e0a11 */
[----:B------:R0:W-:Y:S01]  /*7c70*/  STL [R1+0x1c7c], R7 ;  /* 0x001c7c0701007387 */ /* 0x0001e20000100800 */
[--C-:B------:R-:W-:Y:S01]  /*7c80*/  @!P2 IMAD.IADD R24, R24, 0x1, -R17.reuse ;  /* 0x000000011818a824 */ /* 0x100fe200078e0a11 */
[C---:B------:R-:W-:Y:S01]  /*7c90*/  ISETP.GT.U32.AND P2, PT, R17.reuse, R19, PT ;  /* 0x000000131100720c */ /* 0x040fe20003f44070 */
[--C-:B------:R-:W-:Y:S01]  /*7ca0*/  @!P4 IMAD.IADD R26, R26, 0x1, -R17.reuse ;  /* 0x000000011a1ac824 */ /* 0x100fe200078e0a11 */
[----:B------:R-:W-:Y:S01]  /*7cb0*/  ISETP.GT.U32.AND P4, PT, R17, R21, PT ;  /* 0x000000151100720c */ /* 0x000fe20003f84070 */
[--C-:B------:R-:W-:Y:S01]  /*7cc0*/  @!P5 IMAD.IADD R27, R27, 0x1, -R17.reuse ;  /* 0x000000011b1bd824 */ /* 0x100fe200078e0a11 */
[----:B------:R-:W-:Y:S01]  /*7cd0*/  ISETP.GT.U32.AND P5, PT, R17, R22, PT ;  /* 0x000000161100720c */ /* 0x000fe20003fa4070 */
[----:B0-----:R-:W2:Y:S01]  /*7ce0*/  LDL R7, [R1+0x5ec] ;  /* 0x0005ec0001077983 */ /* 0x001ea20000100800 */
[--C-:B------:R-:W-:Y:S02]  /*7cf0*/  @!P0 IMAD.IADD R28, R28, 0x1, -R17.reuse ;  /* 0x000000011c1c8824 */ /* 0x100fe400078e0a11 */
[----:B------:R-:W-:Y:S01]  /*7d00*/  @!P1 IMAD.IADD R29, R29, 0x1, -R17 ;  /* 0x000000011d1d9824 */ /* 0x000fe200078e0a11 */
[----:B------:R-:W-:-:S04]  /*7d10*/  ISETP.GT.U32.AND P0, PT, R17, R23, PT ;  /* 0x000000171100720c */ /* 0x000fc80003f04070 */
[--C-:B------:R-:W-:Y:S01]  /*7d20*/  @!P2 IMAD.IADD R19, R19, 0x1, -R17.reuse ;  /* 0x000000011313a824 */ /* 0x100fe200078e0a11 */
[----:B------:R-:W-:Y:S01]  /*7d30*/  ISETP.GT.U32.AND P1, PT, R17, R24, PT ;  /* 0x000000181100720c */ /* 0x000fe20003f24070 */
[--C-:B------:R-:W-:Y:S01]  /*7d40*/  @!P4 IMAD.IADD R21, R21, 0x1, -R17.reuse ;  /* 0x000000011515c824 */ /* 0x100fe200078e0a11 */
[C---:B------:R-:W-:Y:S01]  /*7d50*/  ISETP.GT.U32.AND P4, PT, R17.reuse, R27, PT ;  /* 0x0000001b1100720c */ /* 0x040fe20003f84070 */
[--C-:B------:R-:W-:Y:S01]  /*7d60*/  @!P5 IMAD.IADD R22, R22, 0x1, -R17.reuse ;  /* 0x000000011616d824 */ /* 0x100fe200078e0a11 */
[----:B------:R-:W-:Y:S01]  /*7d70*/  ISETP.GT.U32.AND P5, PT, R17, R29, PT ;  /* 0x0000001d1100720c */ /* 0x000fe20003fa4070 */
[----:B------:R0:W-:Y:S03]  /*7d80*/  STL [R1+0x1c80], R8 ;  /* 0x001c800801007387 */ /* 0x0001e60000100800 */
[----:B------:R-:W-:-:S05]  /*7d90*/  @!P0 IMAD.IADD R23, R23, 0x1, -R17 ;  /* 0x0000000117178824 */ /* 0x000fca00078e0a11 */
[--C-:B------:R-:W-:Y:S02]  /*7da0*/  @!P1 IMAD.IADD R24, R24, 0x1, -R17.reuse ;  /* 0x0000000118189824 */ /* 0x100fe400078e0a11 */
[--C-:B------:R-:W-:Y:S01]  /*7db0*/  @!P4 IMAD.IADD R27, R27, 0x1, -R17.reuse ;  /* 0x000000011b1bc824 */ /* 0x100fe200078e0a11 */
[----:B0-----:R-:W2:Y:S01]  /*7dc0*/  LDL R8, [R1+0x19f4] ;  /* 0x0019f40001087983 */ /* 0x001ea20000100800 */
[----:B------:R-:W-:Y:S01]  /*7dd0*/  @!P5 IMAD.IADD R29, R29, 0x1, -R17 ;  /* 0x000000011d1dd824 */ /* 0x000fe200078e0a11 */
[----:B---3--:R-:W-:-:S13]  /*7de0*/  ISETP.GT.U32.AND P3, PT, R17, R18, PT ;  /* 0x000000121100720c */ /* 0x008fda0003f64070 */
[----:B------:R-:W-:Y:S01]  /*7df0*/  @!P3 IMAD.IADD R18, R18, 0x1, -R17 ;  /* 0x000000011212b824 */ /* 0x000fe200078e0a11 */
[----:B------:R-:W-:-:S04]  /*7e00*/  ISETP.GT.U32.AND P3, PT, R17, R25, PT ;  /* 0x000000191100720c */ /* 0x000fc80003f64070 */
[----:B------:R-:W-:-:S09]  /*7e10*/  ISETP.GT.U32.AND P6, PT, R17, R18, PT ;  /* 0x000000121100720c */ /* 0x000fd20003fc4070 */
[----:B------:R-:W-:Y:S01]  /*7e20*/  @!P3 IMAD.IADD R25, R25, 0x1, -R17 ;  /* 0x000000011919b824 */ /* 0x000fe200078e0a11 */
[----:B------:R-:W-:-:S03]  /*7e30*/  ISETP.GT.U32.AND P3, PT, R17, R20, PT ;  /* 0x000000141100720c */ /* 0x000fc60003f64070 */
[----:B------:R-:W-:Y:S01]  /*7e40*/  @!P6 IMAD.IADD R18, R18, 0x1, -R17 ;  /* 0x000000011212e824 */ /* 0x000fe200078e0a11 */
[C---:B------:R-:W-:Y:S02]  /*7e50*/  ISETP.GT.U32.AND P2, PT, R17.reuse, R25, PT ;  /* 0x000000191100720c */ /* 0x040fe40003f44070 */
[----:B------:R-:W-:-:S07]  /*7e60*/  ISETP.GT.U32.AND P6, PT, R17, R28, PT ;  /* 0x0000001c1100720c */ /* 0x000fce0003fc4070 */
[----:B------:R-:W-:Y:S01]  /*7e70*/  @!P3 IMAD.IADD R20, R20, 0x1, -R17 ;  /* 0x000000011414b824 */ /* 0x000fe200078e0a11 */
[----:B------:R-:W-:-:S03]  /*7e80*/  ISETP.GT.U32.AND P3, PT, R17, R26, PT ;  /* 0x0000001a1100720c */ /* 0x000fc60003f64070 */
[--C-:B------:R-:W-:Y:S02]  /*7e90*/  @!P2 IMAD.IADD R25, R25, 0x1, -R17.reuse ;  /* 0x000000011919a824 */ /* 0x100fe400078e0a11 */
[--C-:B------:R-:W-:Y:S01]  /*7ea0*/  @!P6 IMAD.IADD R28, R28, 0x1, -R17.reuse ;  /* 0x000000011c1ce824 */ /* 0x100fe200078e0a11 */
[----:B----4-:R-:W-:Y:S02]  /*7eb0*/  ISETP.GE.AND P0, PT, R3, RZ, PT ;  /* 0x000000ff0300720c */ /* 0x010fe40003f06270 */
[----:B------:R-:W3:Y:S05]  /*7ec0*/  LDL R3, [R1+0x19f8] ;  /* 0x0019f80001037983 */ /* 0x000eea0000100800 */
[----:B------:R-:W-:-:S02]  /*7ed0*/  @!P3 IMAD.IADD R26, R26, 0x1, -R17 ;  /* 0x000000011a1ab824 */ /* 0x000fc400078e0a11 */
[----:B------:R-:W4:Y:S04]  /*7ee0*/  LDL R17, [R1+0x5e4] ;  /* 0x0005e40001117983 */ /* 0x000f280000100800 */
[----:B------:R-:W0:Y:S04]  /*7ef0*/  S2R R16, SR_TID.X ;  /* 0x0000000000107919 */ /* 0x000e280000002100 */
[----:B------:R-:W1:Y:S01]  /*7f00*/  S2R R5, SR_TID.X ;  /* 0x0000000000057919 */ /* 0x000e620000002100 */
[----:B------:R-:W-:Y:S01]  /*7f10*/  @!P0 IMAD.MOV R15, RZ, RZ, -R15 ;  /* 0x000000ffff0f8224 */ /* 0x000fe200078e0a0f */
[----:B------:R-:W-:-:S02]  /*7f20*/  ISETP.NE.AND P2, PT, RZ, c[0x0][0x178], PT ;  /* 0x00005e00ff007a0c */ /* 0x000fc40003f45270 */
[C---:B0-----:R-:W-:Y:S01]  /*7f30*/  LOP3.LUT R2, R16.reuse, 0x7, RZ, 0xc0, !PT ;  /* 0x0000000710027812 */ /* 0x041fe200078ec0ff */
[----:B------:R-:W-:-:S04]  /*7f40*/  IMAD.SHL.U32 R4, R16, 0x2, RZ ;  /* 0x0000000210047824 */ /* 0x000fc800078e00ff */
[----:B------:R-:W-:Y:S02]  /*7f50*/  IMAD R2, R2, 0x110, RZ ;  /* 0x0000011002027824 */ /* 0x000fe400078e02ff */
[----:B-1----:R-:W-:-:S03]  /*7f60*/  IMAD.SHL.U32 R6, R5, 0x80, RZ ;  /* 0x0000008005067824 */ /* 0x002fc600078e00ff */
[C-C-:B------:R-:W-:Y:S02]  /*7f70*/  LOP3.LUT R16, R2.reuse, 0x10, R4.reuse, 0x78, !PT ;  /* 0x0000001002107812 */ /* 0x140fe400078e7804 */
[----:B------:R-:W-:Y:S01]  /*7f80*/  LOP3.LUT R2, R2, 0x30, R4, 0x78, !PT ;  /* 0x0000003002027812 */ /* 0x000fe200078e7804 */
[C---:B------:R-:W-:Y:S01]  /*7f90*/  IMAD.SHL.U32 R4, R5.reuse, 0x40, RZ ;  /* 0x0000004005047824 */ /* 0x040fe200078e00ff */
[----:B------:R-:W-:Y:S02]  /*7fa0*/  LOP3.LUT R5, R5, 0x3f, RZ, 0xc0, !PT ;  /* 0x0000003f05057812 */ /* 0x000fe400078ec0ff */
[----:B--2---:R-:W-:Y:S02]  /*7fb0*/  ISETP.GE.AND P1, PT, R7, RZ, PT ;  /* 0x000000ff0700720c */ /* 0x004fe40003f26270 */
[----:B------:R-:W-:Y:S02]  /*7fc0*/  LOP3.LUT R7, R16, 0x800, R6, 0xf8, !PT ;  /* 0x0000080010077812 */ /* 0x000fe400078ef806 */
[----:B------:R-:W-:-:S02]  /*7fd0*/  LOP3.LUT R6, R2, 0x800, R4, 0xf8, !PT ;  /* 0x0000080002067812 */ /* 0x000fc400078ef804 */
[----:B------:R-:W-:Y:S01]  /*7fe0*/  LOP3.LUT R16, RZ, c[0x0][0x178], RZ, 0x33, !PT ;  /* 0x00005e00ff107a12 */ /* 0x000fe200078e33ff */
[----:B------:R-:W2:Y:S06]  /*7ff0*/  LDL R2, [R1+0x19fc] ;  /* 0x0019fc0001027983 */ /* 0x000eac0000100800 */
[----:B------:R-:W-:Y:S01]  /*8000*/  @!P1 IMAD.MOV R14, RZ, RZ, -R14 ;  /* 0x000000ffff0e9224 */ /* 0x000fe200078e0a0e */
[----:B------:R-:W2:Y:S01]  /*8010*/  LDL R4, [R1+0x19ec] ;  /* 0x0019ec0001047983 */ /* 0x000ea20000100800 */
[----:B------:R-:W-:Y:S01]  /*8020*/  SEL R15, R16, R15, !P2 ;  /* 0x0000000f100f7207 */ /* 0x000fe20005000000 */
[----:B------:R-:W-:-:S02]  /*8030*/  IMAD R6, R5, c[0x0][0x18c], RZ ;  /* 0x0000630005067a24 */ /* 0x000fc400078e02ff */
[----:B------:R-:W-:Y:S01]  /*8040*/  SEL R14, R16, R14, !P2 ;  /* 0x0000000e100e7207 */ /* 0x000fe20005000000 */
[----:B------:R-:W2:Y:S04]  /*8050*/  LDL R5, [R1+0x19e8] ;  /* 0x0019e80001057983 */ /* 0x000ea80000100800 */
[----:B------:R-:W-:Y:S01]  /*8060*/  STL [R1+0x7ac], R15 ;  /* 0x0007ac0f01007387 */ /* 0x000fe20000100800 */
[----:B------:R-:W-:-:S03]  /*8070*/  IMAD.MOV.U32 R7, RZ, RZ, c[0x0][0x18c] ;  /* 0x00006300ff077624 */ /* 0x000fc600078e00ff */
[----:B------:R0:W-:Y:S01]  /*8080*/  STL [R1+0x7a8], R14 ;  /* 0x0007a80e01007387 */ /* 0x0001e20000100800 */
[----:B------:R-:W-:Y:S02]  /*8090*/  ISETP.GE.AND P5, PT, R8, RZ, PT ;  /* 0x000000ff0800720c */ /* 0x000fe40003fa6270 */
[----:B0-----:R-:W-:-:S04]  /*80a0*/  LEA R14, P1, R6, c[0x0][0x168], 0x1 ;  /* 0x00005a00060e7a11 */ /* 0x001fc800078208ff */
[----:B------:R-:W-:Y:S01]  /*80b0*/  LEA.HI.X.SX32 R15, R6, c[0x0][0x16c], 0x1, P1 ;  /* 0x00005b00060f7a11 */ /* 0x000fe200008f0eff */
[----:B------:R-:W-:Y:S01]  /*80c0*/  IMAD.MOV.U32 R8, RZ, RZ, R0 ;  /* 0x000000ffff087224 */ /* 0x000fe200078e0000 */
[----:B---3--:R-:W-:Y:S02]  /*80d0*/  ISETP.GE.AND P3, PT, R3, RZ, PT ;  /* 0x000000ff0300720c */ /* 0x008fe40003f66270 */
[----:B------:R-:W3:Y:S01]  /*80e0*/  LDL R3, [R1+0x19e0] ;  /* 0x0019e00001037983 */ /* 0x000ee20000100800 */
[----:B----4-:R-:W-:Y:S01]  /*80f0*/  ISETP.GE.AND P4, PT, R17, RZ, PT ;  /* 0x000000ff1100720c */ /* 0x010fe20003f86270 */
[----:B------:R-:W-:Y:S02]  /*8100*/  IMAD R17, R7, 0x40, R6 ;  /* 0x0000004007117824 */ /* 0x000fe400078e0206 */
[----:B------:R-:W4:Y:S04]  /*8110*/  LDL R7, [R1+0x19dc] ;  /* 0x0019dc0001077983 */ /* 0x000f280000100800 */
[----:B------:R-:W3:Y:S04]  /*8120*/  LDL R6, [R1+0x19d8] ;  /* 0x0019d80001067983 */ /* 0x000ee80000100800 */
[----:B------:R0:W-:Y:S04]  /*8130*/  STL.64 [R1+0x1a90], R14 ;  /* 0x001a900e01007387 */ /* 0x0001e80000100a00 */
[----:B------:R-:W3:Y:S01]  /*8140*/  LDL R0, [R1+0x19f0] ;  /* 0x0019f00001007983 */ /* 0x000ee20000100800 */
[----:B------:R-:W-:-:S04]  /*8150*/  LEA R16, P2, R17, c[0x0][0x168], 0x1 ;  /* 0x00005a0011107a11 */ /* 0x000fc800078408ff */
[----:B------:R-:W-:Y:S01]  /*8160*/  LEA.HI.X.SX32 R17, R17, c[0x0][0x16c], 0x1, P2 ;  /* 0x00005b0011117a11 */ /* 0x000fe200010f0eff */
[----:B0-----:R-:W4:Y:S01]  /*8170*/  LDL R15, [R1+0x19e4] ;  /* 0x0019e400010f7983 */ /* 0x001f220000100800 */
[----:B------:R-:W-:Y:S01]  /*8180*/  @!P4 IMAD.MOV R8, RZ, RZ, -R8 ;  /* 0x000000ffff08c224 */ /* 0x000fe200078e0a08 */
[----:B--2---:R-:W-:Y:S02]  /*8190*/  ISETP.GE.AND P1, PT, R2, RZ, PT ;  /* 0x000000ff0200720c */ /* 0x004fe40003f26270 */
[----:B------:R-:W2:Y:S04]  /*81a0*/  LDL R2, [R1+0x19d4] ;  /* 0x0019d40001027983 */ /* 0x000ea80000100800 */
[----:B------:R-:W-:Y:S01]  /*81b0*/  STL [R1+0x1b44], R16 ;  /* 0x001b441001007387 */ /* 0x000fe20000100800 */
[----:B------:R-:W-:-:S03]  /*81c0*/  ISETP.GE.AND P2, PT, R4, RZ, PT ;  /* 0x000000ff0400720c */ /* 0x000fc60003f46270 */
[----:B------:R-:W-:Y:S04]  /*81d0*/  STL [R1+0x1b40], R17 ;  /* 0x001b401101007387 */ /* 0x000fe80000100800 */
[----:B------:R-:W2:Y:S04]  /*81e0*/  LDL R4, [R1+0x19d0] ;  /* 0x0019d00001047983 */ /* 0x000ea80000100800 */
[----:B------:R-:W2:Y:S04]  /*81f0*/  LDL.LU R14, [R1+0x7c] ;  /* 0x00007c00010e7983 */ /* 0x000ea80000300800 */
[----:B------:R0:W-:Y:S04]  /*8200*/  STL [R1+0x1e0], R8 ;  /* 0x0001e00801007387 */ /* 0x0001e80000100800 */
[----:B0-----:R-:W4:Y:S01]  /*8210*/  LDL.LU R8, [R1+0x1c80] ;  /* 0x001c800001087983 */ /* 0x001f220000300800 */
[----:B---3--:R-:W-:-:S03]  /*8220*/  ISETP.GE.AND P4, PT, R0, RZ, PT ;  /* 0x000000ff0000720c */ /* 0x008fc60003f86270 */
[----:B------:R-:W3:Y:S04]  /*8230*/  LDL R0, [R1+0x19cc] ;  /* 0x0019cc0001007983 */ /* 0x000ee80000100800 */
[----:B------:R-:W3:Y:S01]  /*8240*/  LDL.LU R16, [R1+0x78] ;  /* 0x0000780001107983 */ /* 0x000ee20000300800 */
[----:B--2---:R-:W-:Y:S01]  /*8250*/  @!P5 IMAD.MOV R14, RZ, RZ, -R14 ;  /* 0x000000ffff0ed224 */ /* 0x004fe200078e0a0e */
[----:B----4-:R-:W-:Y:S02]  /*8260*/  ISETP.GE.AND P5, PT, R15, RZ, PT ;  /* 0x000000ff0f00720c */ /* 0x010fe40003fa6270 */
[----:B------:R-:W2:Y:S04]  /*8270*/  LDL R15, [R1+0x19c8] ;  /* 0x0019c800010f7983 */ /* 0x000ea80000100800 */
[----:B------:R0:W-:Y:S04]  /*8280*/  STL [R1+0x1dc], R14 ;  /* 0x0001dc0e01007387 */ /* 0x0001e80000100800 */
[----:B0-----:R-:W4:Y:S01]  /*8290*/  LDL.LU R14, [R1+0x74] ;  /* 0x00007400010e7983 */ /* 0x001f220000300800 */
[----:B---3--:R-:W-:Y:S01]  /*82a0*/  @!P3 IMAD.MOV R16, RZ, RZ, -R16 ;  /* 0x000000ffff10b224 */ /* 0x008fe200078e0a10 */
[----:B------:R-:W-:-:S02]  /*82b0*/  ISETP.GE.AND P3, PT, R5, RZ, PT ;  /* 0x000000ff0500720c */ /* 0x000fc40003f66270 */
[----:B------:R-:W3:Y:S04]  /*82c0*/  LDL R5, [R1+0x19c4] ;  /* 0x0019c40001057983 */ /* 0x000ee80000100800 */
[----:B------:R0:W-:Y:S04]  /*82d0*/  STL [R1+0x1d8], R16 ;  /* 0x0001d81001007387 */ /* 0x0001e80000100800 */
[----:B0-----:R-:W2:Y:S01]  /*82e0*/  LDL.LU R16, [R1+0x70] ;  /* 0x0000700001107983 */ /* 0x001ea20000300800 */
[----:B----4-:R-:W-:Y:S01]  /*82f0*/  @!P1 IMAD.MOV R14, RZ, RZ, -R14 ;  /* 0x000000ffff0e9224 */ /* 0x010fe200078e0a0e */
[----:B------:R-:W-:-:S02]  /*8300*/  ISETP.GE.AND P1, PT, R7, RZ, PT ;  /* 0x000000ff0700720c */ /* 0x000fc40003f26270 */
[----:B------:R-:W4:Y:S04]  /*8310*/  LDL R7, [R1+0x19c0] ;  /* 0x0019c00001077983 */ /* 0x000f280000100800 */
[----:B------:R0:W-:Y:S04]  /*8320*/  STL [R1+0x1d4], R14 ;  /* 0x0001d40e01007387 */ /* 0x0001e80000100800 */
[----:B0-----:R-:W3:Y:S01]  /*8330*/  LDL.LU R14, [R1+0x6c] ;  /* 0x00006c00010e7983 */ /* 0x001ee20000300800 */
[----:B--2---:R-:W-:Y:S01]  /*8340*/  @!P2 IMAD.MOV R16, RZ, RZ, -R16 ;  /* 0x000000ffff10a224 */ /* 0x004fe200078e0a10 */
[----:B------:R-:W-:-:S02]  /*8350*/  ISETP.GE.AND P2, PT, R3, RZ, PT ;  /* 0x000000ff0300720c */ /* 0x000fc40003f46270 */
[----:B------:R-:W2:Y:S04]  /*8360*/  LDL R3, [R1+0x19bc] ;  /* 0x0019bc0001037983 */ /* 0x000ea80000100800 */
[----:B------:R0:W-:Y:S04]  /*8370*/  STL [R1+0x1cc], R16 ;  /* 0x0001cc1001007387 */ /* 0x0001e80000100800 */
[----:B0-----:R-:W2:Y:S01]  /*8380*/  LDL.LU R16, [R1+0x68] ;  /* 0x0000680001107983 */ /* 0x001ea20000300800 */
[----:B---3--:R-:W-:Y:S01]  /*8390*/  @!P4 IMAD.MOV R14, RZ, RZ, -R14 ;  /* 0x000000ffff0ec224 */ /* 0x008fe200078e0a0e */
[----:B------:R-:W-:-:S02]  /*83a0*/  ISETP.GE.AND P4, PT, R6, RZ, PT ;  /* 0x000000ff0600720c */ /* 0x000fc40003f86270 */
[----:B------:R-:W3:Y:S04]  /*83b0*/  LDL R6, [R1+0x19b8] ;  /* 0x0019b80001067983 */ /* 0x000ee80000100800 */
        /* <DEDUP_REMOVED lines=28> */
[----:B----4-:R-:W-:-:S02]  /*8580*/  ISETP.GE.AND P5, PT, R7, RZ, PT ;  /* 0x000000ff0700720c */ /* 0x010fc40003fa6270 */
[----:B------:R-:W3:Y:S04]  /*8590*/  LDL R7, [R1+0x19a0] ;  /* 0x0019a00001077983 */ /* 0x000ee80000100800 */
[----:B------:R0:W-:Y:S04]  /*85a0*/  STL [R1+0x1ac], R14 ;  /* 0x0001ac0e01007387 */ /* 0x0001e80000100800 */
[----:B0-----:R-:W4:Y:S01]  /*85b0*/  LDL.LU R14, [R1+0x184] ;  /* 0x00018400010e7983 */ /* 0x001f220000300800 */
[----:B--2---:R-:W-:Y:S01]  /*85c0*/  @!P3 IMAD.MOV R16, RZ, RZ, -R16 ;  /* 0x000000ffff10b224 */ /* 0x004fe200078e0a10 */
[----:B------:R-:W-:-:S02]  /*85d0*/  ISETP.GE.AND P3, PT, R3, RZ, PT ;  /* 0x000000ff0300720c */ /* 0x000fc40003f66270 */
[----:B------:R-:W2:Y:S04]  /*85e0*/  LDL R3, [R1+0x199c] ;  /* 0x00199c0001037983 */ /* 0x000ea80000100800 */
        /* <DEDUP_REMOVED lines=337> */
[----:B--2---:R-:W-:-:S05]  /*9b00*/  @!P4 IMAD.MOV R16, RZ, RZ, -R16 ;  /* 0x000000ffff10c224 */ /* 0x004fca00078e0a10 */
[----:B------:R0:W-:Y:S04]  /*9b10*/  STL [R1+0x5c], R16 ;  /* 0x00005c1001007387 */ /* 0x0001e80000100800 */
[----:B0-----:R-:W2:Y:S01]  /*9b20*/  LDL.LU R16, [R1+0xf8] ;  /* 0x0000f80001107983 */ /* 0x001ea20000300800 */
[----:B------:R-:W-:-:S03]  /*9b30*/  ISETP.GE.AND P4, PT, R0, RZ, PT ;  /* 0x000000ff0000720c */ /* 0x000fc60003f86270 */
[----:B------:R-:W2:Y:S01]  /*9b40*/  LDL R0, [R1+0x1890] ;  /* 0x0018900001007983 */ /* 0x000ea20000100800 */
[----:B---3--:R-:W-:-:S05]  /*9b50*/  @!P5 IMAD.MOV R14, RZ, RZ, -R14 ;  /* 0x000000ffff0ed224 */ /* 0x008fca00078e0a0e */
[----:B------:R0:W-:Y:S04]  /*9b60*/  STL [R1+0x58], R14 ;  /* 0x0000580e01007387 */ /* 0x0001e80000100800 */
[----:B0-----:R-:W3:Y:S01]  /*9b70*/  LDL.LU R14, [R1+0x100] ;  /* 0x00010000010e7983 */ /* 0x001ee20000300800 */
[----:B----4-:R-:W-:-:S03]  /*9b80*/  ISETP.GE.AND P5, PT, R15, RZ, PT ;  /* 0x000000ff0f00720c */ /* 0x010fc60003fa6270 */
[----:B------:R-:W4:Y:S01]  /*9b90*/  LDL R15, [R1+0x1884] ;  /* 0x00188400010f7983 */ /* 0x000f220000100800 */
[----:B--2---:R-:W-:Y:S01]  /*9ba0*/  @!P3 IMAD.MOV R16, RZ, RZ, -R16 ;  /* 0x000000ffff10b224 */ /* 0x004fe200078e0a10 */
[----:B------:R-:W-:Y:S02]  /*9bb0*/  ISETP.GE.AND P3, PT, R5, RZ, PT ;  /* 0x000000ff0500720c */ /* 0x000fe40003f66270 */
[----:B------:R-:W2:Y:S04]  /*9bc0*/  LDL.LU R5, [R1+0x118] ;  /* 0x0001180001057983 */ /* 0x000ea80000300800 */
[----:B------:R-:W-:Y:S01]  /*9bd0*/  STL [R1+0x54], R16 ;  /* 0x0000541001007387 */ /* 0x000fe20000100800 */
[----:B---3--:R-:W-:-:S05]  /*9be0*/  @!P1 IMAD.MOV R14, RZ, RZ, -R14 ;  /* 0x000000ffff0e9224 */ /* 0x008fca00078e0a0e */
[----:B------:R0:W-:Y:S01]  /*9bf0*/  STL [R1+0x50], R14 ;  /* 0x0000500e01007387 */ /* 0x0001e20000100800 */
[----:B------:R-:W-:-:S03]  /*9c00*/  ISETP.GE.AND P1, PT, R7, RZ, PT ;  /* 0x000000ff0700720c */ /* 0x000fc60003f26270 */
[----:B0-----:R-:W3:Y:S04]  /*9c10*/  LDL R14, [R1+0x1888] ;  /* 0x00188800010e7983 */ /* 0x001ee80000100800 */
[----:B------:R-:W3:Y:S04]  /*9c20*/  LDL.LU R16, [R1+0xfc] ;  /* 0x0000fc0001107983 */ /* 0x000ee80000300800 */
[----:B------:R-:W4:Y:S01]  /*9c30*/  LDL R7, [R1+0x187c] ;  /* 0x00187c0001077983 */ /* 0x000f220000100800 */
[----:B--2---:R-:W-:Y:S01]  /*9c40*/  @!P2 IMAD.MOV R5, RZ, RZ, -R5 ;  /* 0x000000ffff05a224 */ /* 0x004fe200078e0a05 */
[----:B------:R-:W-:-:S02]  /*9c50*/  ISETP.GE.AND P2, PT, R3, RZ, PT ;  /* 0x000000ff0300720c */ /* 0x000fc40003f46270 */
[----:B------:R-:W2:Y:S04]  /*9c60*/  LDL.LU R3, [R1+0x40] ;  /* 0x0000400001037983 */ /* 0x000ea80000300800 */
[----:B------:R0:W-:Y:S04]  /*9c70*/  STL [R1+0x4c], R5 ;  /* 0x00004c0501007387 */ /* 0x0001e80000100800 */
[----:B0-----:R-:W4:Y:S01]  /*9c80*/  LDL R5, [R1+0x1880] ;  /* 0x0018800001057983 */ /* 0x001f220000100800 */
[----:B---3--:R-:W-:-:S05]  /*9c90*/  @!P4 IMAD.MOV R16, RZ, RZ, -R16 ;  /* 0x000000ffff10c224 */ /* 0x008fca00078e0a10 */
[----:B------:R0:W-:Y:S01]  /*9ca0*/  STL [R1+0x48], R16 ;  /* 0x0000481001007387 */ /* 0x0001e20000100800 */
[----:B------:R-:W-:-:S03]  /*9cb0*/  ISETP.GE.AND P4, PT, R6, RZ, PT ;  /* 0x000000ff0600720c */ /* 0x000fc60003f86270 */
[----:B0-----:R-:W3:Y:S04]  /*9cc0*/  LDL.LU R16, [R1+0x3c] ;  /* 0x00003c0001107983 */ /* 0x001ee80000300800 */
[----:B------:R-:W4:Y:S01]  /*9cd0*/  LDL R6, [R1+0x1874] ;  /* 0x0018740001067983 */ /* 0x000f220000100800 */
[----:B--2---:R-:W-:Y:S01]  /*9ce0*/  @!P5 IMAD.MOV R3, RZ, RZ, -R3 ;  /* 0x000000ffff03d224 */ /* 0x004fe200078e0a03 */
[----:B------:R-:W-:Y:S02]  /*9cf0*/  ISETP.GE.AND P5, PT, R2, RZ, PT ;  /* 0x000000ff0200720c */ /* 0x000fe40003fa6270 */
        /* <DEDUP_REMOVED lines=9> */
[----:B------:R-:W-:-:S04]  /*9d90*/  ISETP.GE.AND P1, PT, R0, RZ, PT ;  /* 0x000000ff0000720c */ /* 0x000fc80003f26270 */
[----:B------:R0:W-:Y:S04]  /*9da0*/  STL [R1+0x3c], R3 ;  /* 0x00003c0301007387 */ /* 0x0001e80000100800 */
[----:B0-----:R-:W2:Y:S04]  /*9db0*/  LDL R3, [R1+0x1870] ;  /* 0x0018700001037983 */ /* 0x001ea80000100800 */
[----:B------:R-:W2:Y:S04]  /*9dc0*/  LDL.LU R0, [R1+0x34] ;  /* 0x0000340001007983 */ /* 0x000ea80000300800 */
[----:B------:R-:W2:Y:S01]  /*9dd0*/  LDL R17, [R1+0x1864] ;  /* 0x0018640001117983 */ /* 0x000ea20000100800 */
[----:B---3--:R-:W-:Y:S01]  /*9de0*/  @!P2 IMAD.MOV R16, RZ, RZ, -R16 ;  /* 0x000000ffff10a224 */ /* 0x008fe200078e0a10 */
[----:B----4-:R-:W-:-:S04]  /*9df0*/  ISETP.GE.AND P2, PT, R15, RZ, PT ;  /* 0x000000ff0f00720c */ /* 0x010fc80003f46270 */
[----:B------:R0:W-:Y:S04]  /*9e00*/  STL [R1+0x38], R16 ;  /* 0x0000381001007387 */ /* 0x0001e80000100800 */
[----:B0-----:R-:W3:Y:S04]  /*9e10*/  LDL R16, [R1+0x1868] ;  /* 0x0018680001107983 */ /* 0x001ee80000100800 */
[----:B------:R-:W4:Y:S01]  /*9e20*/  LDL.LU R15, [R1+0x30] ;  /* 0x00003000010f7983 */ /* 0x000f220000300800 */
[----:B--2---:R-:W-:Y:S01]  /*9e30*/  @!P4 IMAD.MOV R0, RZ, RZ, -R0 ;  /* 0x000000ffff00c224 */ /* 0x004fe200078e0a00 */
[----:B------:R-:W-:-:S04]  /*9e40*/  ISETP.GE.AND P4, PT, R14, RZ, PT ;  /* 0x000000ff0e00720c */ /* 0x000fc80003f86270 */
[----:B------:R0:W-:Y:S04]  /*9e50*/  STL [R1+0x34], R0 ;  /* 0x0000340001007387 */ /* 0x0001e80000100800 */
[----:B0-----:R-:W2:Y:S04]  /*9e60*/  LDL R0, [R1+0x185c] ;  /* 0x00185c0001007983 */ /* 0x001ea80000100800 */
[----:B------:R-:W2:Y:S01]  /*9e70*/  LDL.LU R14, [R1+0x2c] ;  /* 0x00002c00010e7983 */ /* 0x000ea20000300800 */
[----:B----4-:R-:W-:Y:S01]  /*9e80*/  @!P5 IMAD.MOV R15, RZ, RZ, -R15 ;  /* 0x000000ffff0fd224 */ /* 0x010fe200078e0a0f */
[----:B------:R-:W-:-:S04]  /*9e90*/  ISETP.GE.AND P5, PT, R7, RZ, PT ;  /* 0x000000ff0700720c */ /* 0x000fc80003fa6270 */
[----:B------:R0:W-:Y:S04]  /*9ea0*/  STL [R1+0x30], R15 ;  /* 0x0000300f01007387 */ /* 0x0001e80000100800 */
[----:B0-----:R-:W4:Y:S04]  /*9eb0*/  LDL R15, [R1+0x1860] ;  /* 0x00186000010f7983 */ /* 0x001f280000100800 */
[----:B------:R-:W3:Y:S01]  /*9ec0*/  LDL.LU R7, [R1+0x28] ;  /* 0x0000280001077983 */ /* 0x000ee20000300800 */
[----:B--2---:R-:W-:Y:S01]  /*9ed0*/  @!P3 IMAD.MOV R14, RZ, RZ, -R14 ;  /* 0x000000ffff0eb224 */ /* 0x004fe200078e0a0e */
[----:B------:R-:W-:-:S02]  /*9ee0*/  ISETP.GE.AND P3, PT, R5, RZ, PT ;  /* 0x000000ff0500720c */ /* 0x000fc40003f66270 */
[----:B------:R-:W2:Y:S04]  /*9ef0*/  LDL.LU R5, [R1+0x24] ;  /* 0x0000240001057983 */ /* 0x000ea80000300800 */
[----:B------:R0:W-:Y:S04]  /*9f00*/  STL [R1+0x2c], R14 ;  /* 0x00002c0e01007387 */ /* 0x0001e80000100800 */
[----:B0-----:R-:W4:Y:S01]  /*9f10*/  LDL R14, [R1+0x1854] ;  /* 0x00185400010e7983 */ /* 0x001f220000100800 */
[----:B---3--:R-:W-:Y:S01]  /*9f20*/  @!P1 IMAD.MOV R7, RZ, RZ, -R7 ;  /* 0x000000ffff079224 */ /* 0x008fe200078e0a07 */
[----:B------:R-:W-:-:S04]  /*9f30*/  ISETP.GE.AND P1, PT, R6, RZ, PT ;  /* 0x000000ff0600720c */ /* 0x000fc80003f26270 */
[----:B------:R0:W-:Y:S04]  /*9f40*/  STL [R1+0x28], R7 ;  /* 0x0000280701007387 */ /* 0x0001e80000100800 */
[----:B0-----:R-:W3:Y:S04]  /*9f50*/  LDL.LU R7, [R1+0x1c7c] ;  /* 0x001c7c0001077983 */ /* 0x001ee80000300800 */
[----:B------:R-:W3:Y:S01]  /*9f60*/  LDL.LU R6, [R1+0x20] ;  /* 0x0000200001067983 */ /* 0x000ee20000300800 */
[----:B--2---:R-:W-:Y:S01]  /*9f70*/  @!P2 IMAD.MOV R5, RZ, RZ, -R5 ;  /* 0x000000ffff05a224 */ /* 0x004fe200078e0a05 */
[----:B------:R-:W-:-:S02]  /*9f80*/  ISETP.GE.AND P2, PT, R2, RZ, PT ;  /* 0x000000ff0200720c */ /* 0x000fc40003f46270 */
[----:B------:R-:W2:Y:S04]  /*9f90*/  LDL R2, [R1+0x1858] ;  /* 0x0018580001027983 */ /* 0x000ea80000100800 */
[----:B------:R0:W-:Y:S04]  /*9fa0*/  STL [R1+0x24], R5 ;  /* 0x0000240501007387 */ /* 0x0001e80000100800 */
[----:B0-----:R-:W2:Y:S01]  /*9fb0*/  LDL.LU R5, [R1+0x1c] ;  /* 0x00001c0001057983 */ /* 0x001ea20000300800 */
[----:B---3--:R-:W-:Y:S01]  /*9fc0*/  @!P4 IMAD.MOV R6, RZ, RZ, -R6 ;  /* 0x000000ffff06c224 */ /* 0x008fe200078e0a06 */
[----:B------:R-:W-:-:S04]  /*9fd0*/  ISETP.GE.AND P4, PT, R4, RZ, PT ;  /* 0x000000ff0400720c */ /* 0x000fc80003f86270 */
[----:B------:R0:W-:Y:S04]  /*9fe0*/  STL [R1+0x20], R6 ;  /* 0x0000200601007387 */ /* 0x0001e80000100800 */
[----:B0-----:R-:W3:Y:S04]  /*9ff0*/  LDL.LU R6, [R1+0x1c78] ;  /* 0x001c780001067983 */ /* 0x001ee80000300800 */
[----:B------:R-:W3:Y:S01]  /*a000*/  LDL.LU R4, [R1+0x18] ;  /* 0x0000180001047983 */ /* 0x000ee20000300800 */
[----:B--2---:R-:W-:Y:S01]  /*a010*/  @!P5 IMAD.MOV R5, RZ, RZ, -R5 ;  /* 0x000000ffff05d224 */ /* 0x004fe200078e0a05 */
[----:B------:R-:W-:-:S04]  /*a020*/  ISETP.GE.AND P5, PT, R3, RZ, PT ;  /* 0x000000ff0300720c */ /* 0x000fc80003fa6270 */
[----:B------:R0:W-:Y:S04]  /*a030*/  STL [R1+0x1c], R5 ;  /* 0x00001c0501007387 */ /* 0x0001e80000100800 */
[----:B0-----:R-:W2:Y:S04]  /*a040*/  LDL.LU R5, [R1+0x1c74] ;  /* 0x001c740001057983 */ /* 0x001ea80000300800 */
[----:B------:R-:W2:Y:S01]  /*a050*/  LDL.LU R3, [R1+0x14] ;  /* 0x0000140001037983 */ /* 0x000ea20000300800 */
        /* <DEDUP_REMOVED lines=10> */
[----:B---3--:R-:W-:-:S05]  /*a100*/  @!P2 IMAD.MOV R17, RZ, RZ, -R17 ;  /* 0x000000ffff11a224 */ /* 0x008fca00078e0a11 */
[----:B------:R0:W-:Y:S04]  /*a110*/  STL [R1+0x10], R17 ;  /* 0x0000101101007387 */ /* 0x0001e80000100800 */
[----:B0-----:R-:W3:Y:S01]  /*a120*/  LDL.LU R17, [R1+0x8] ;  /* 0x0000080001117983 */ /* 0x001ee20000300800 */
[----:B--2---:R-:W-:Y:S01]  /*a130*/  @!P4 IMAD.MOV R16, RZ, RZ, -R16 ;  /* 0x000000ffff10c224 */ /* 0x004fe200078e0a10 */
[----:B----4-:R-:W-:-:S04]  /*a140*/  ISETP.GE.AND P4, PT, R15, RZ, PT ;  /* 0x000000ff0f00720c */ /* 0x010fc80003f86270 */
[----:B------:R0:W-:Y:S04]  /*a150*/  STL [R1+0x1bd4], R16 ;  /* 0x001bd41001007387 */ /* 0x0001e80000100800 */
[----:B0-----:R-:W2:Y:S04]  /*a160*/  LDL R16, [R1+0x1844] ;  /* 0x0018440001107983 */ /* 0x001ea80000100800 */
[----:B------:R-:W4:Y:S01]  /*a170*/  LDL.LU R15, [R1+0x4] ;  /* 0x00000400010f7983 */ /* 0x000f220000300800 */
[----:B------:R-:W-:Y:S01]  /*a180*/  ISETP.GE.AND P2, PT, R0, RZ, PT ;  /* 0x000000ff0000720c */ /* 0x000fe20003f46270 */
[----:B---3--:R-:W-:Y:S01]  /*a190*/  @!P5 IMAD.MOV R17, RZ, RZ, -R17 ;  /* 0x000000ffff11d224 */ /* 0x008fe200078e0a11 */
[----:B------:R-:W-:-:S04]  /*a1a0*/  ISETP.GE.AND P5, PT, R14, RZ, PT ;  /* 0x000000ff0e00720c */ /* 0x000fc80003fa6270 */
[----:B------:R0:W-:Y:S04]  /*a1b0*/  STL [R1+0x1bd8], R17 ;  /* 0x001bd81101007387 */ /* 0x0001e80000100800 */
[----:B0-----:R-:W3:Y:S04]  /*a1c0*/  LDL R17, [R1+0x1850] ;  /* 0x0018500001117983 */ /* 0x001ee80000100800 */
[----:B------:R-:W2:Y:S04]  /*a1d0*/  LDL.LU R14, [R1] ;  /* 0x00000000010e7983 */ /* 0x000ea80000300800 */
[----:B------:R-:W3:Y:S01]  /*a1e0*/  LDL R0, [R1+0x1840] ;  /* 0x0018400001007983 */ /* 0x000ee20000100800 */
[----:B----4-:R-:W-:Y:S01]  /*a1f0*/  @!P3 IMAD.MOV R15, RZ, RZ, -R15 ;  /* 0x000000ffff0fb224 */ /* 0x010fe200078e0a0f */
[----:B------:R-:W-:-:S04]  /*a200*/  ISETP.GE.AND P3, PT, R2, RZ, PT ;  /* 0x000000ff0200720c */ /* 0x000fc80003f66270 */
[----:B------:R0:W-:Y:S04]  /*a210*/  STL [R1+0x1bdc], R15 ;  /* 0x001bdc0f01007387 */ /* 0x0001e80000100800 */
[----:B0-----:R-:W4:Y:S04]  /*a220*/  LDL R15, [R1+0x184c] ;  /* 0x00184c00010f7983 */ /* 0x001f280000100800 */
[----:B------:R-:W3:Y:S01]  /*a230*/  LDL.LU R2, [R1+0x1c68] ;  /* 0x001c680001027983 */ /* 0x000ee20000300800 */
[----:B------:R-:W-:Y:S02]  /*a240*/  @!P4 IMAD.MOV R3, RZ, RZ, -R3 ;  /* 0x000000ffff03c224 */ /* 0x000fe400078e0a03 */
[----:B--2---:R-:W-:-:S05]  /*a250*/  @!P1 IMAD.MOV R14, RZ, RZ, -R14 ;  /* 0x000000ffff0e9224 */ /* 0x004fca00078e0a0e */
[----:B------:R0:W-:Y:S04]  /*a260*/  STL [R1+0x1be0], R14 ;  /* 0x001be00e01007387 */ /* 0x0001e80000100800 */
[----:B0-----:R-:W2:Y:S01]  /*a270*/  LDL R14, [R1+0x1834] ;  /* 0x00183400010e7983 */ /* 0x001ea20000100800 */
[----:B----4-:R-:W-:-:S03]  /*a280*/  ISETP.GE.AND P1, PT, R15, RZ, PT ;  /* 0x000000ff0f00720c */ /* 0x010fc60003f26270 */
[----:B------:R-:W4:Y:S01]  /*a290*/  LDL R15, [R1+0x1838] ;  /* 0x00183800010f7983 */ /* 0x000f220000100800 */
[----:B---3--:R-:W-:Y:S01]  /*a2a0*/  @!P2 IMAD.MOV R2, RZ, RZ, -R2 ;  /* 0x000000ffff02a224 */ /* 0x008fe200078e0a02 */
[----:B------:R-:W-:-:S04]  /*a2b0*/  ISETP.GE.AND P2, PT, R17, RZ, PT ;  /* 0x000000ff1100720c */ /* 0x000fc80003f46270 */
[----:B------:R0:W-:Y:S04]  /*a2c0*/  STL [R1+0x1be4], R2 ;  /* 0x001be40201007387 */ /* 0x0001e80000100800 */
[----:B------:R-:W3:Y:S04]  /*a2d0*/  LDL R17, [R1+0x182c] ;  /* 0x00182c0001117983 */ /* 0x000ee80000100800 */
[----:B0-----:R-:W3:Y:S04]  /*a2e0*/  LDL R2, [R1+0x183c] ;  /* 0x00183c0001027983 */ /* 0x001ee80000100800 */
[----:B------:R0:W-:Y:S04]  /*a2f0*/  STL [R1+0x1be8], R3 ;  /* 0x001be80301007387 */ /* 0x0001e80000100800 */
[----:B0-----:R-:W4:Y:S01]  /*a300*/  LDL R3, [R1+0x1848] ;  /* 0x0018480001037983 */ /* 0x001f220000100800 */
[----:B------:R-:W-:Y:S01]  /*a310*/  @!P5 IMAD.MOV R4, RZ, RZ, -R4 ;  /* 0x000000ffff04d224 */ /* 0x000fe200078e0a04 */
[----:B------:R-:W-:Y:S01]  /*a320*/  ISETP.GE.AND P4, PT, R16, RZ, PT ;  /* 0x000000ff1000720c */ /* 0x000fe20003f86270 */
[----:B------:R-:W-:Y:S01]  /*a330*/  @!P3 IMAD.MOV R5, RZ, RZ, -R5 ;  /* 0x000000ffff05b224 */ /* 0x000fe200078e0a05 */
[----:B------:R-:W4:Y:S01]  /*a340*/  LDL R16, [R1+0x1830] ;  /* 0x0018300001107983 */ /* 0x000f220000100800 */
[----:B------:R-:W-:-:S03]  /*a350*/  @!P1 IMAD.MOV R6, RZ, RZ, -R6 ;  /* 0x000000ffff069224 */ /* 0x000fc600078e0a06 */
[----:B------:R-:W-:Y:S01]  /*a360*/  STL [R1+0x1bec], R4 ;  /* 0x001bec0401007387 */ /* 0x000fe20000100800 */
[----:B------:R-:W-:Y:S01]  /*a370*/  ISETP.GE.AND P1, PT, R0, RZ, PT ;  /* 0x000000ff0000720c */ /* 0x000fe20003f26270 */
[----:B------:R-:W-:-:S05]  /*a380*/  @!P2 IMAD.MOV R7, RZ, RZ, -R7 ;  /* 0x000000ffff07a224 */ /* 0x000fca00078e0a07 */
[----:B------:R-:W-:Y:S01]  /*a390*/  @!P4 IMAD.MOV R8, RZ, RZ, -R8 ;  /* 0x000000ffff08c224 */ /* 0x000fe200078e0a08 */
[----:B--2---:R-:W-:Y:S02]  /*a3a0*/  ISETP.GE.AND P2, PT, R14, RZ, PT ;  /* 0x000000ff0e00720c */ /* 0x004fe40003f46270 */
[----:B---3--:R-:W-:Y:S02]  /*a3b0*/  ISETP.GE.AND P3, PT, R2, RZ, PT ;  /* 0x000000ff0200720c */ /* 0x008fe40003f66270 */
[----:B----4-:R-:W-:Y:S02]  /*a3c0*/  ISETP.GE.AND P5, PT, R3, RZ, PT ;  /* 0x000000ff0300720c */ /* 0x010fe40003fa6270 */
[----:B------:R-:W2:Y:S04]  /*a3d0*/  LDL R3, [R1+0x1824] ;  /* 0x0018240001037983 */ /* 0x000ea80000100800 */
[----:B------:R-:W-:Y:S04]  /*a3e0*/  STL [R1+0x1bf0], R5 ;  /* 0x001bf00501007387 */ /* 0x000fe80000100800 */
[----:B------:R-:W3:Y:S04]  /*a3f0*/  LDL R2, [R1+0x1828] ;  /* 0x0018280001027983 */ /* 0x000ee80000100800 */
[----:B------:R0:W-:Y:S04]  /*a400*/  STL [R1+0x1bf4], R6 ;  /* 0x001bf40601007387 */ /* 0x0001e80000100800 */
[----:B------:R-:W4:Y:S01]  /*a410*/  LDL R0, [R1+0x1820] ;  /* 0x0018200001007983 */ /* 0x000f220000100800 */
[----:B------:R-:W-:-:S03]  /*a420*/  ISETP.GE.AND P4, PT, R15, RZ, PT ;  /* 0x000000ff0f00720c */ /* 0x000fc60003f86270 */
[----:B------:R-:W-:Y:S04]  /*a430*/  STL [R1+0x1bf8], R7 ;  /* 0x001bf80701007387 */ /* 0x000fe80000100800 */
[----:B------:R-:W4:Y:S04]  /*a440*/  LDL R14, [R1+0x181c] ;  /* 0x00181c00010e7983 */ /* 0x000f280000100800 */
[----:B------:R-:W-:Y:S04]  /*a450*/  STL [R1+0x1bfc], R8 ;  /* 0x001bfc0801007387 */ /* 0x000fe80000100800 */
[----:B------:R-:W4:Y:S01]  /*a460*/  LDL R15, [R1+0x1804] ;  /* 0x00180400010f7983 */ /* 0x000f220000100800 */
[----:B------:R-:W-:-:S02]  /*a470*/  @!P5 IMAD.MOV R9, RZ, RZ, -R9 ;  /* 0x000000ffff09d224 */ /* 0x000fc400078e0a09 */
[----:B------:R-:W-:Y:S01]  /*a480*/  @!P3 IMAD.MOV R10, RZ, RZ, -R10 ;  /* 0x000000ffff0ab224 */ /* 0x000fe200078e0a0a */
[----:B------:R-:W-:Y:S01]  /*a490*/  ISETP.GE.AND P5, PT, R17, RZ, PT ;  /* 0x000000ff1100720c */ /* 0x000fe20003fa6270 */
[----:B------:R-:W-:Y:S01]  /*a4a0*/  @!P1 IMAD.MOV R11, RZ, RZ, -R11 ;  /* 0x000000ffff0b9224 */ /* 0x000fe200078e0a0b */
[----:B------:R-:W-:Y:S01]  /*a4b0*/  STL [R1+0x1c00], R9 ;  /* 0x001c000901007387 */ /* 0x000fe20000100800 */
[----:B------:R-:W-:Y:S01]  /*a4c0*/  @!P2 IMAD.MOV R12, RZ, RZ, -R12 ;  /* 0x000000ffff0ca224 */ /* 0x000fe200078e0a0c */
[----:B------:R-:W-:Y:S01]  /*a4d0*/  ISETP.GE.AND P3, PT, R16, RZ, PT ;  /* 0x000000ff1000720c */ /* 0x000fe20003f66270 */
[----:B------:R-:W-:Y:S01]  /*a4e0*/  @!P4 IMAD.MOV R13, RZ, RZ, -R13 ;  /* 0x000000ffff0dc224 */ /* 0x000fe200078e0a0d */
[----:B------:R-:W4:Y:S04]  /*a4f0*/  LDL R17, [R1+0x1808] ;  /* 0x0018080001117983 */ /* 0x000f280000100800 */
[----:B------:R-:W-:Y:S04]  /*a500*/  STL [R1+0x1c04], R10 ;  /* 0x001c040a01007387 */ /* 0x000fe80000100800 */
[----:B------:R-:W4:Y:S04]  /*a510*/  LDL R16, [R1+0x180c] ;  /* 0x00180c0001107983 */ /* 0x000f280000100800 */
[----:B------:R-:W-:Y:S04]  /*a520*/  STL [R1+0x1c08], R11 ;  /* 0x001c080b01007387 */ /* 0x000fe80000100800 */
[----:B------:R-:W-:Y:S04]  /*a530*/  STL [R1+0x1c0c], R12 ;  /* 0x001c0c0c01007387 */ /* 0x000fe80000100800 */
[----:B0-----:R-:W4:Y:S04]  /*a540*/  LDL R6, [R1+0x1810] ;  /* 0x0018100001067983 */ /* 0x001f280000100800 */
[----:B------:R-:W-:Y:S04]  /*a550*/  STL [R1+0x1c10], R13 ;  /* 0x001c100d01007387 */ /* 0x000fe80000100800 */
[----:B------:R-:W4:Y:S01]  /*a560*/  LDL R5, [R1+0x1814] ;  /* 0x0018140001057983 */ /* 0x000f220000100800 */
[----:B------:R-:W-:-:S02]  /*a570*/  @!P5 IMAD.MOV R18, RZ, RZ, -R18 ;  /* 0x000000ffff12d224 */ /* 0x000fc400078e0a12 */
[----:B------:R-:W-:Y:S01]  /*a580*/  @!P3 IMAD.MOV R19, RZ, RZ, -R19 ;  /* 0x000000ffff13b224 */ /* 0x000fe200078e0a13 */
[----:B--2---:R-:W-:Y:S02]  /*a590*/  ISETP.GE.AND P1, PT, R3, RZ, PT ;  /* 0x000000ff0300720c */ /* 0x004fe40003f26270 */
[----:B---3--:R-:W-:Y:S02]  /*a5a0*/  ISETP.GE.AND P2, PT, R2, RZ, PT ;  /* 0x000000ff0200720c */ /* 0x008fe40003f46270 */
[----:B----4-:R-:W-:Y:S02]  /*a5b0*/  ISETP.GE.AND P4, PT, R0, RZ, PT ;  /* 0x000000ff0000720c */ /* 0x010fe40003f86270 */
[----:B------:R-:W2:Y:S07]  /*a5c0*/  LDL R0, [R1+0x1818] ;  /* 0x0018180001007983 */ /* 0x000eae0000100800 */
[----:B------:R-:W-:-:S02]  /*a5d0*/  @!P1 IMAD.MOV R20, RZ, RZ, -R20 ;  /* 0x000000ffff149224 */ /* 0x000fc400078e0a14 */
[----:B------:R-:W-:Y:S01]  /*a5e0*/  @!P2 IMAD.MOV R21, RZ, RZ, -R21 ;  /* 0x000000ffff15a224 */ /* 0x000fe200078e0a15 */
[----:B------:R-:W-:Y:S04]  /*a5f0*/  STL [R1+0x1c14], R18 ;  /* 0x001c141201007387 */ /* 0x000fe80000100800 */
[----:B------:R-:W-:Y:S04]  /*a600*/  STL [R1+0x1c18], R19 ;  /* 0x001c181301007387 */ /* 0x000fe80000100800 */
[----:B------:R-:W-:Y:S04]  /*a610*/  STL [R1+0x1c1c], R20 ;  /* 0x001c1c1401007387 */ /* 0x000fe80000100800 */
[----:B------:R-:W-:Y:S04]  /*a620*/  STL [R1+0x1c20], R21 ;  /* 0x001c201501007387 */ /* 0x000fe80000100800 */
[----:B------:R-:W3:Y:S04]  /*a630*/  LDL.LU R4, [R1+0x1e0] ;  /* 0x0001e00001047983 */ /* 0x000ee80000300800 */
[----:B------:R-:W4:Y:S01]  /*a640*/  LDL.LU R3, [R1+0x1dc] ;  /* 0x0001dc0001037983 */ /* 0x000f220000300800 */
[----:B------:R-:W-:-:S02]  /*a650*/  ISETP.GE.AND P5, PT, R14, RZ, PT ;  /* 0x000000ff0e00720c */ /* 0x000fc40003fa6270 */
[----:B------:R-:W-:Y:S01]  /*a660*/  ISETP.GE.AND P3, PT, R15, RZ, PT ;  /* 0x000000ff0f00720c */ /* 0x000fe20003f66270 */
[----:B------:R-:W4:Y:S04]  /*a670*/  LDL.LU R2, [R1+0x1d8] ;  /* 0x0001d80001027983 */ /* 0x000f280000300800 */
[----:B------:R-:W4:Y:S04]  /*a680*/  LDL.LU R14, [R1+0x1d4] ;  /* 0x0001d400010e7983 */ /* 0x000f280000300800 */
[----:B------:R-:W4:Y:S01]  /*a690*/  LDL.LU R15, [R1+0x1cc] ;  /* 0x0001cc00010f7983 */ /* 0x000f220000300800 */
[----:B------:R-:W-:Y:S01]  /*a6a0*/  ISETP.GE.AND P1, PT, R17, RZ, PT ;  /* 0x000000ff1100720c */ /* 0x000fe20003f26270 */
[----:B------:R-:W-:Y:S01]  /*a6b0*/  @!P4 IMAD.MOV R22, RZ, RZ, -R22 ;  /* 0x000000ffff16c224 */ /* 0x000fe200078e0a16 */
[----:B------:R-:W-:Y:S01]  /*a6c0*/  ISETP.GE.AND P2, PT, R16, RZ, PT ;  /* 0x000000ff1000720c */ /* 0x000fe20003f46270 */
[----:B------:R-:W-:Y:S01]  /*a6d0*/  @!P5 IMAD.MOV R23, RZ, RZ, -R23 ;  /* 0x000000ffff17d224 */ /* 0x000fe200078e0a17 */
[----:B------:R-:W4:Y:S01]  /*a6e0*/  LDL.LU R17, [R1+0x1c8] ;  /* 0x0001c80001117983 */ /* 0x000f220000300800 */
[----:B------:R-:W-:Y:S01]  /*a6f0*/  ISETP.GE.AND P4, PT, R6, RZ, PT ;  /* 0x000000ff0600720c */ /* 0x000fe20003f86270 */
[----:B------:R-:W-:Y:S01]  /*a700*/  @!P3 IMAD.MOV R24, RZ, RZ, -R24 ;  /* 0x000000ffff18b224 */ /* 0x000fe200078e0a18 */
[----:B------:R-:W-:Y:S01]  /*a710*/  ISETP.NE.AND P0, PT, RZ, c[0x0][0x17c], PT ;  /* 0x00005f00ff007a0c */ /* 0x000fe20003f05270 */
[----:B------:R-:W4:Y:S01]  /*a720*/  LDL.LU R16, [R1+0x1c4] ;  /* 0x0001c40001107983 */ /* 0x000f220000300800 */
[----:B------:R-:W-:-:S04]  /*a730*/  ISETP.GE.AND P5, PT, R5, RZ, PT ;  /* 0x000000ff0500720c */ /* 0x000fc80003fa6270 */
[----:B------:R-:W-:Y:S01]  /*a740*/  @!P1 IMAD.MOV R25, RZ, RZ, -R25 ;  /* 0x000000ffff199224 */ /* 0x000fe200078e0a19 */
[----:B------:R-:W-:Y:S01]  /*a750*/  STL [R1+0x1c24], R22 ;  /* 0x001c241601007387 */ /* 0x000fe20000100800 */
[----:B------:R-:W-:-:S03]  /*a760*/  @!P2 IMAD.MOV R26, RZ, RZ, -R26 ;  /* 0x000000ffff1aa224 */ /* 0x000fc600078e0a1a */
[----:B------:R-:W-:Y:S01]  /*a770*/  @!P4 IMAD.MOV R27, RZ, RZ, -R27 ;  /* 0x000000ffff1bc224 */ /* 0x000fe200078e0a1b */
[----:B------:R-:W-:Y:S04]  /*a780*/  STL [R1+0x1c28], R23 ;  /* 0x001c281701007387 */ /* 0x000fe80000100800 */
[----:B------:R-:W-:Y:S01]  /*a790*/  STL [R1+0x1c2c], R24 ;  /* 0x001c2c1801007387 */ /* 0x000fe20000100800 */
[----:B------:R-:W-:-:S03]  /*a7a0*/  @!P5 IMAD.MOV R28, RZ, RZ, -R28 ;  /* 0x000000ffff1cd224 */ /* 0x000fc600078e0a1c */
[----:B------:R-:W-:Y:S04]  /*a7b0*/  STL [R1+0x1c30], R25 ;  /* 0x001c301901007387 */ /* 0x000fe80000100800 */
[----:B------:R-:W-:Y:S04]  /*a7c0*/  STL [R1+0x1c34], R26 ;  /* 0x001c341a01007387 */ /* 0x000fe80000100800 */
[----:B------:R-:W-:Y:S04]  /*a7d0*/  STL [R1+0x1c38], R27 ;  /* 0x001c381b01007387 */ /* 0x000fe80000100800 */
[----:B------:R-:W-:Y:S01]  /*a7e0*/  STL [R1+0x1c3c], R28 ;  /* 0x001c3c1c01007387 */ /* 0x000fe20000100800 */
[----:B--2---:R-:W-:-:S02]  /*a7f0*/  ISETP.GE.AND P6, PT, R0, RZ, PT ;  /* 0x000000ff0000720c */ /* 0x004fc40003fc6270 */
[----:B------:R-:W-:-:S11]  /*a800*/  LOP3.LUT R0, RZ, c[0x0][0x17c], RZ, 0x33, !PT ;  /* 0x00005f00ff007a12 */ /* 0x000fd600078e33ff */
[----:B------:R-:W-:Y:S01]  /*a810*/  @!P6 IMAD.MOV R29, RZ, RZ, -R29 ;  /* 0x000000ffff1de224 */ /* 0x000fe200078e0a1d */
[----:B---3--:R-:W-:-:S04]  /*a820*/  SEL R5, R0, R4, !P0 ;  /* 0x0000000400057207 */ /* 0x008fc80004000000 */
[----:B------:R-:W-:Y:S01]  /*a830*/  STL [R1+0x1c40], R29 ;  /* 0x001c401d01007387 */ /* 0x000fe20000100800 */
[----:B----4-:R-:W-:-:S03]  /*a840*/  SEL R4, R0, R3, !P0 ;  /* 0x0000000300047207 */ /* 0x010fc60004000000 */
[----:B------:R-:W-:Y:S01]  /*a850*/  STL [R1+0x1e0], R5 ;  /* 0x0001e00501007387 */ /* 0x000fe20000100800 */
[----:B------:R-:W-:-:S03]  /*a860*/  SEL R3, R0, R2, !P0 ;  /* 0x0000000200037207 */ /* 0x000fc60004000000 */
[----:B------:R0:W-:Y:S01]  /*a870*/  STL [R1+0x1dc], R4 ;  /* 0x0001dc0401007387 */ /* 0x0001e20000100800 */
[----:B------:R-:W-:-:S03]  /*a880*/  SEL R2, R0, R14, !P0 ;  /* 0x0000000e00027207 */ /* 0x000fc60004000000 */
[----:B------:R1:W-:Y:S01]  /*a890*/  STL [R1+0x1d8], R3 ;  /* 0x0001d80301007387 */ /* 0x0003e20000100800 */
[----:B0-----:R-:W-:-:S03]  /*a8a0*/  SEL R4, R0, R15, !P0 ;  /* 0x0000000f00047207 */ /* 0x001fc60004000000 */
[----:B------:R0:W-:Y:S04]  /*a8b0*/  STL [R1+0x1d0], R2 ;  /* 0x0001d00201007387 */ /* 0x0001e80000100800 */
[----:B------:R-:W-:Y:S04]  /*a8c0*/  STL [R1+0x1cc], R4 ;  /* 0x0001cc0401007387 */ /* 0x000fe80000100800 */
[----:B------:R-:W2:Y:S01]  /*a8d0*/  LDL.LU R29, [R1+0x1b4] ;  /* 0x0001b400011d7983 */ /* 0x000ea20000300800 */
[C---:B-1----:R-:W-:Y:S02]  /*a8e0*/  SEL R3, R0.reuse, R17, !P0 ;  /* 0x0000001100037207 */ /* 0x042fe40004000000 */
[----:B0-----:R-:W-:-:S03]  /*a8f0*/  SEL R2, R0, R16, !P0 ;  /* 0x0000001000027207 */ /* 0x001fc60004000000 */
[----:B------:R-:W-:Y:S04]  /*a900*/  STL [R1+0x1c8], R3 ;  /* 0x0001c80301007387 */ /* 0x000fe80000100800 */
[----:B--2---:R0:W-:Y:S04]  /*a910*/  STL [R1+0x1c5c], R29 ;  /* 0x001c5c1d01007387 */ /* 0x0041e80000100800 */
[----:B------:R-:W-:Y:S04]  /*a920*/  STL [R1+0x1c4], R2 ;  /* 0x0001c40201007387 */ /* 0x000fe80000100800 */
[----:B0-----:R-:W2:Y:S04]  /*a930*/  LDL.LU R29, [R1+0x1b8] ;  /* 0x0001b800011d7983 */ /* 0x001ea80000300800 */
[----:B--2---:R0:W-:Y:S04]  /*a940*/  STL [R1+0x1c60], R29 ;  /* 0x001c601d01007387 */ /* 0x0041e80000100800 */
[----:B0-----:R-:W2:Y:S04]  /*a950*/  LDL.LU R29, [R1+0x1bc] ;  /* 0x0001bc00011d7983 */ /* 0x001ea80000300800 */
[----:B--2---:R0:W-:Y:S04]  /*a960*/  STL [R1+0x1c64], R29 ;  /* 0x001c641d01007387 */ /* 0x0041e80000100800 */
[----:B0-----:R-:W2:Y:S04]  /*a970*/  LDL.LU R29, [R1+0x1c0] ;  /* 0x0001c000011d7983 */ /* 0x001ea80000300800 */
[----:B------:R-:W3:Y:S04]  /*a980*/  LDL.LU R28, [R1+0x1ac] ;  /* 0x0001ac00011c7983 */ /* 0x000ee80000300800 */
[----:B------:R-:W4:Y:S04]  /*a990*/  LDL.LU R27, [R1+0x1a0] ;  /* 0x0001a000011b7983 */ /* 0x000f280000300800 */
[----:B------:R-:W3:Y:S04]  /*a9a0*/  LDL.LU R26, [R1+0x19c] ;  /* 0x00019c00011a7983 */ /* 0x000ee80000300800 */
        /* <DEDUP_REMOVED lines=23> */
[----:B------:R-:W3:Y:S01]  /*ab20*/  LDL.LU R16, [R1+0x11c] ;  /* 0x00011c0001107983 */ /* 0x000ee20000300800 */
[----:B--2---:R-:W-:-:S05]  /*ab30*/  SEL R29, R0, R29, !P0 ;  /* 0x0000001d001d7207 */ /* 0x004fca0004000000 */
[----:B------:R0:W-:Y:S04]  /*ab40*/  STL [R1+0x1c0], R29 ;  /* 0x0001c01d01007387 */ /* 0x0001e80000100800 */
[----:B0-----:R-:W2:Y:S02]  /*ab50*/  LDL.LU R29, [R1+0x1c64] ;  /* 0x001c6400011d7983 */ /* 0x001ea40000300800 */
[----:B--2---:R-:W-:-:S05]  /*ab60*/  SEL R29, R0, R29, !P0 ;  /* 0x0000001d001d7207 */ /* 0x004fca0004000000 */
[----:B------:R0:W-:Y:S04]  /*ab70*/  STL [R1+0x1bc], R29 ;  /* 0x0001bc1d01007387 */ /* 0x0001e80000100800 */
[----:B0-----:R-:W2:Y:S02]  /*ab80*/  LDL.LU R29, [R1+0x1c60] ;  /* 0x001c6000011d7983 */ /* 0x001ea40000300800 */
[----:B--2---:R-:W-:-:S05]  /*ab90*/  SEL R29, R0, R29, !P0 ;  /* 0x0000001d001d7207 */ /* 0x004fca0004000000 */
[----:B------:R0:W-:Y:S04]  /*aba0*/  STL [R1+0x1b0], R29 ;  /* 0x0001b01d01007387 */ /* 0x0001e80000100800 */
[----:B0-----:R-:W2:Y:S02]  /*abb0*/  LDL.LU R29, [R1+0x1c5c] ;  /* 0x001c5c00011d7983 */ /* 0x001ea40000300800 */
[----:B--2---:R-:W-:-:S05]  /*abc0*/  SEL R29, R0, R29, !P0 ;  /* 0x0000001d001d7207 */ /* 0x004fca0004000000 */
[----:B------:R3:W-:Y:S02]  /*abd0*/  STL [R1+0x1a8], R29 ;  /* 0x0001a81d01007387 */ /* 0x0007e40000100800 */
[C---:B---3--:R-:W-:Y:S02]  /*abe0*/  SEL R29, R0.reuse, R28, !P0 ;  /* 0x0000001c001d7207 */ /* 0x048fe40004000000 */
[C---:B----4-:R-:W-:Y:S02]  /*abf0*/  SEL R28, R0.reuse, R27, !P0 ;  /* 0x0000001b001c7207 */ /* 0x050fe40004000000 */
[C---:B------:R-:W-:Y:S02]  /*ac00*/  SEL R27, R0.reuse, R26, !P0 ;  /* 0x0000001a001b7207 */ /* 0x040fe40004000000 */
[C---:B------:R-:W-:Y:S01]  /*ac10*/  SEL R26, R0.reuse, R25, !P0 ;  /* 0x00000019001a7207 */ /* 0x040fe20004000000 */
[----:B------:R-:W-:Y:S01]  /*ac20*/  STL [R1+0x1a4], R29 ;  /* 0x0001a41d01007387 */ /* 0x000fe20000100800 */
[----:B------:R-:W-:-:S02]  /*ac30*/  SEL R25, R0, R24, !P0 ;  /* 0x0000001800197207 */ /* 0x000fc40004000000 */
[C---:B------:R-:W-:Y:S01]  /*ac40*/  SEL R24, R0.reuse, R23, !P0 ;  /* 0x0000001700187207 */ /* 0x040fe20004000000 */
[----:B------:R-:W-:Y:S01]  /*ac50*/  STL [R1+0x1a0], R28 ;  /* 0x0001a01c01007387 */ /* 0x000fe20000100800 */
[C---:B------:R-:W-:Y:S02]  /*ac60*/  SEL R23, R0.reuse, R22, !P0 ;  /* 0x0000001600177207 */ /* 0x040fe40004000000 */
[C---:B------:R-:W-:Y:S01]  /*ac70*/  SEL R22, R0.reuse, R21, !P0 ;  /* 0x0000001500167207 */ /* 0x040fe20004000000 */
[----:B------:R-:W-:Y:S01]  /*ac80*/  STL [R1+0x19c], R27 ;  /* 0x00019c1b01007387 */ /* 0x000fe20000100800 */
[C---:B------:R-:W-:Y:S02]  /*ac90*/  SEL R21, R0.reuse, R20, !P0 ;  /* 0x0000001400157207 */ /* 0x040fe40004000000 */
[C---:B------:R-:W-:Y:S01]  /*aca0*/  SEL R20, R0.reuse, R19, !P0 ;  /* 0x0000001300147207 */ /* 0x040fe20004000000 */
[----:B------:R-:W-:Y:S01]  /*acb0*/  STL [R1+0x194], R26 ;  /* 0x0001941a01007387 */ /* 0x000fe20000100800 */
[----:B------:R-:W-:-:S03]  /*acc0*/  SEL R19, R0, R18, !P0 ;  /* 0x0000001200137207 */ /* 0x000fc60004000000 */
        /* <DEDUP_REMOVED lines=22> */
[----:B------:R-:W-:Y:S04]  /*ae30*/  STL [R1+0x150], R10 ;  /* 0x0001500a01007387 */ /* 0x000fe80000100800 */
[----:B------:R-:W-:Y:S01]  /*ae40*/  STL [R1+0x14c], R9 ;  /* 0x00014c0901007387 */ /* 0x000fe20000100800 */
[----:B------:R-:W-:-:S03]  /*ae50*/  SEL R3, R0, R2, !P0 ;  /* 0x0000000200037207 */ /* 0x000fc60004000000 */
[----:B------:R-:W-:Y:S01]  /*ae60*/  STL [R1+0x148], R8 ;  /* 0x0001480801007387 */ /* 0x000fe20000100800 */
[----:B------:R-:W-:-:S03]  /*ae70*/  SEL R2, R0, R14, !P0 ;  /* 0x0000000e00027207 */ /* 0x000fc60004000000 */
[----:B------:R-:W-:Y:S04]  /*ae80*/  STL [R1+0x144], R7 ;  /* 0x0001440701007387 */ /* 0x000fe80000100800 */
[----:B------:R-:W-:Y:S04]  /*ae90*/  STL [R1+0x13c], R6 ;  /* 0x00013c0601007387 */ /* 0x000fe80000100800 */
[----:B------:R-:W-:Y:S04]  /*aea0*/  STL [R1+0x138], R5 ;  /* 0x0001380501007387 */ /* 0x000fe80000100800 */
[----:B------:R0:W-:Y:S04]  /*aeb0*/  STL [R1+0x130], R4 ;  /* 0x0001300401007387 */ /* 0x0001e80000100800 */
        /* <DEDUP_REMOVED lines=149> */
[----:B0-----:R-:W2:Y:S01]  /*b810*/  LDL.LU R29, [R1+0x1c44] ;  /* 0x001c4400011d7983 */ /* 0x001ea20000300800 */
[C---:B---3--:R-:W-:Y:S02]  /*b820*/  SEL R28, R0.reuse, R28, !P0 ;  /* 0x0000001c001c7207 */ /* 0x048fe40004000000 */
[C---:B----4-:R-:W-:Y:S02]  /*b830*/  SEL R27, R0.reuse, R27, !P0 ;  /* 0x0000001b001b7207 */ /* 0x050fe40004000000 */
[C---:B------:R-:W-:Y:S02]  /*b840*/  SEL R26, R0.reuse, R26, !P0 ;  /* 0x0000001a001a7207 */ /* 0x040fe40004000000 */
[----:B------:R-:W-:-:S02]  /*b850*/  SEL R25, R0, R25, !P0 ;  /* 0x0000001900197207 */ /* 0x000fc40004000000 */
[C---:B------:R-:W-:Y:S02]  /*b860*/  SEL R24, R0.reuse, R24, !P0 ;  /* 0x0000001800187207 */ /* 0x040fe40004000000 */
[C---:B------:R-:W-:Y:S02]  /*b870*/  SEL R23, R0.reuse, R23, !P0 ;  /* 0x0000001700177207 */ /* 0x040fe40004000000 */
[C---:B------:R-:W-:Y:S02]  /*b880*/  SEL R22, R0.reuse, R22, !P0 ;  /* 0x0000001600167207 */ /* 0x040fe40004000000 */
[C---:B------:R-:W-:Y:S02]  /*b890*/  SEL R21, R0.reuse, R21, !P0 ;  /* 0x0000001500157207 */ /* 0x040fe40004000000 */
        /* <DEDUP_REMOVED lines=19> */
[----:B--2---:R-:W-:-:S05]  /*b9d0*/  SEL R29, R0, R29, !P0 ;  /* 0x0000001d001d7207 */ /* 0x004fca0004000000 */
[----:B------:R0:W-:Y:S04]  /*b9e0*/  STL [R1+0x7c], R29 ;  /* 0x00007c1d01007387 */ /* 0x0001e80000100800 */
[----:B0-----:R-:W2:Y:S04]  /*b9f0*/  LDL.LU R29, [R1+0x1c40] ;  /* 0x001c4000011d7983 */ /* 0x001ea80000300800 */
[----:B------:R0:W-:Y:S04]  /*ba00*/  STL [R1+0x78], R28 ;  /* 0x0000781c01007387 */ /* 0x0001e80000100800 */
[----:B0-----:R-:W3:Y:S04]  /*ba10*/  LDL.LU R28, [R1+0x1c3c] ;  /* 0x001c3c00011c7983 */ /* 0x001ee80000300800 */
        /* <DEDUP_REMOVED lines=52> */
[----:B--2---:R-:W-:-:S02]  /*bd60*/  SEL R4, R0, R4, !P0 ;  /* 0x0000000400047207 */ /* 0x004fc40004000000 */
[C---:B---3--:R-:W-:Y:S02]  /*bd70*/  SEL R3, R0.reuse, R3, !P0 ;  /* 0x0000000300037207 */ /* 0x048fe40004000000 */
[C---:B----4-:R-:W-:Y:S02]  /*bd80*/  SEL R2, R0.reuse, R2, !P0 ;  /* 0x0000000200027207 */ /* 0x050fe40004000000 */
[C---:B------:R-:W-:Y:S02]  /*bd90*/  SEL R14, R0.reuse, R14, !P0 ;  /* 0x0000000e000e7207 */ /* 0x040fe40004000000 */
[C---:B------:R-:W-:Y:S02]  /*bda0*/  SEL R15, R0.reuse, R15, !P0 ;  /* 0x0000000f000f7207 */ /* 0x040fe40004000000 */
[C---:B------:R-:W-:Y:S02]  /*bdb0*/  SEL R17, R0.reuse, R17, !P0 ;  /* 0x0000001100117207 */ /* 0x040fe40004000000 */
[----:B------:R-:W-:-:S05]  /*bdc0*/  SEL R16, R0, R16, !P0 ;  /* 0x0000001000107207 */ /* 0x000fca0004000000 */
[----:B------:R-:W-:Y:S04]  /*bdd0*/  STL [R1+0x1b48], R16 ;  /* 0x001b481001007387 */ /* 0x000fe80000100800 */
[----:B------:R-:W-:Y:S04]  /*bde0*/  STL [R1+0x1b4c], R17 ;  /* 0x001b4c1101007387 */ /* 0x000fe80000100800 */
[----:B------:R0:W-:Y:S04]  /*bdf0*/  STL [R1+0x1b50], R15 ;  /* 0x001b500f01007387 */ /* 0x0001e80000100800 */
[----:B0-----:R-:W2:Y:S04]  /*be00*/  LDL.LU R15, [R1+0x1cc] ;  /* 0x0001cc00010f7983 */ /* 0x001ea80000300800 */
[----:B------:R-:W3:Y:S04]  /*be10*/  LDL.LU R17, [R1+0x1c8] ;  /* 0x0001c80001117983 */ /* 0x000ee80000300800 */
[----:B------:R-:W4:Y:S04]  /*be20*/  LDL.LU R16, [R1+0x1c4] ;  /* 0x0001c40001107983 */ /* 0x000f280000300800 */
[----:B------:R0:W-:Y:S04]  /*be30*/  STL [R1+0x1b54], R14 ;  /* 0x001b540e01007387 */ /* 0x0001e80000100800 */
[----:B0-----:R-:W2:Y:S04]  /*be40*/  LDL.LU R14, [R1+0x1d0] ;  /* 0x0001d000010e7983 */ /* 0x001ea80000300800 */
[----:B------:R0:W-:Y:S04]  /*be50*/  STL [R1+0x1b58], R2 ;  /* 0x001b580201007387 */ /* 0x0001e80000100800 */
[----:B0-----:R-:W2:Y:S04]  /*be60*/  LDL.LU R2, [R1+0x1d8] ;  /* 0x0001d80001027983 */ /* 0x001ea80000300800 */
[----:B------:R0:W-:Y:S04]  /*be70*/  STL [R1+0x1b5c], R3 ;  /* 0x001b5c0301007387 */ /* 0x0001e80000100800 */
[----:B0-----:R-:W3:Y:S04]  /*be80*/  LDL.LU R3, [R1+0x1dc] ;  /* 0x0001dc0001037983 */ /* 0x001ee80000300800 */
[----:B------:R0:W-:Y:S04]  /*be90*/  STL [R1+0x1b60], R4 ;  /* 0x001b600401007387 */ /* 0x0001e80000100800 */
[----:B0-----:R-:W4:Y:S01]  /*bea0*/  LDL.LU R4, [R1+0x1e0] ;  /* 0x0001e00001047983 */ /* 0x001f220000300800 */
[----:B------:R-:W-:-:S02]  /*beb0*/  SEL R5, R0, R5, !P0 ;  /* 0x0000000500057207 */ /* 0x000fc40004000000 */
[C---:B------:R-:W-:Y:S02]  /*bec0*/  SEL R6, R0.reuse, R6, !P0 ;  /* 0x0000000600067207 */ /* 0x040fe40004000000 */
[C---:B------:R-:W-:Y:S02]  /*bed0*/  SEL R7, R0.reuse, R7, !P0 ;  /* 0x0000000700077207 */ /* 0x040fe40004000000 */
[C---:B------:R-:W-:Y:S01]  /*bee0*/  SEL R8, R0.reuse, R8, !P0 ;  /* 0x0000000800087207 */ /* 0x040fe20004000000 */
[----:B------:R-:W-:Y:S01]  /*bef0*/  STL [R1+0x1b64], R5 ;  /* 0x001b640501007387 */ /* 0x000fe20000100800 */
        /* <DEDUP_REMOVED lines=31> */
[----:B------:R-:W-:Y:S04]  /*c0f0*/  STL [R1+0x1ba0], R24 ;  /* 0x001ba01801007387 */ /* 0x000fe80000100800 */
[----:B------:R-:W-:Y:S04]  /*c100*/  STL [R1+0x1ba4], R25 ;  /* 0x001ba41901007387 */ /* 0x000fe80000100800 */
[----:B------:R-:W-:Y:S04]  /*c110*/  STL [R1+0x1ba8], R26 ;  /* 0x001ba81a01007387 */ /* 0x000fe80000100800 */
[----:B------:R-:W-:Y:S04]  /*c120*/  STL [R1+0x1bac], R27 ;  /* 0x001bac1b01007387 */ /* 0x000fe80000100800 */
[----:B------:R-:W-:Y:S04]  /*c130*/  STL [R1+0x1bb0], R28 ;  /* 0x001bb01c01007387 */ /* 0x000fe80000100800 */
[----:B------:R4:W-:Y:S01]  /*c140*/  STL [R1+0x1bb4], R0 ;  /* 0x001bb40001007387 */ /* 0x0009e20000100800 */
[----:B--2---:R-:W-:-:S02]  /*c150*/  IMAD R2, R2, c[0x0][0x190], RZ ;  /* 0x0000640002027a24 */ /* 0x004fc400078e02ff */
[----:B---3--:R-:W-:Y:S02]  /*c160*/  IMAD R29, R3, c[0x0][0x190], RZ ;  /* 0x00006400031d7a24 */ /* 0x008fe400078e02ff */
[----:B------:R-:W-:-:S03]  /*c170*/  IMAD R3, R15, c[0x0][0x190], RZ ;  /* 0x000064000f037a24 */ /* 0x000fc600078e02ff */
[----:B------:R-:W-:Y:S01]  /*c180*/  STL [R1+0x1bb8], R29 ;  /* 0x001bb81d01007387 */ /* 0x000fe20000100800 */
[----:B----4-:R-:W-:-:S05]  /*c190*/  IMAD R0, R4, c[0x0][0x190], RZ ;  /* 0x0000640004007a24 */ /* 0x010fca00078e02ff */
[----:B------:R0:W-:Y:S04]  /*c1a0*/  STL [R1+0x6b0], R0 ;  /* 0x0006b00001007387 */ /* 0x0001e80000100800 */
[----:B------:R1:W-:Y:S01]  /*c1b0*/  STL [R1+0x198], R2 ;  /* 0x0001980201007387 */ /* 0x0003e20000100800 */
[----:B0-----:R-:W-:-:S05]  /*c1c0*/  IMAD R0, R14, c[0x0][0x190], RZ ;  /* 0x000064000e007a24 */ /* 0x001fca00078e02ff */
[----:B------:R0:W-:Y:S04]  /*c1d0*/  STL [R1+0x1ac], R0 ;  /* 0x0001ac0001007387 */ /* 0x0001e80000100800 */
[----:B------:R-:W-:Y:S04]  /*c1e0*/  STL [R1+0x1d0], R3 ;  /* 0x0001d00301007387 */ /* 0x000fe80000100800 */
[----:B------:R-:W2:Y:S01]  /*c1f0*/  LDL.LU R29, [R1+0x1b0] ;  /* 0x0001b000011d7983 */ /* 0x000ea20000300800 */
[----:B-1----:R-:W-:Y:S02]  /*c200*/  IMAD R2, R17, c[0x0][0x190], RZ ;  /* 0x0000640011027a24 */ /* 0x002fe400078e02ff */
[----:B0-----:R-:W-:-:S03]  /*c210*/  IMAD R0, R16, c[0x0][0x190], RZ ;  /* 0x0000640010007a24 */ /* 0x001fc600078e02ff */
[----:B------:R-:W-:Y:S04]  /*c220*/  STL [R1+0x1d4], R2 ;  /* 0x0001d40201007387 */ /* 0x000fe80000100800 */
[----:B--2---:R0:W-:Y:S04]  /*c230*/  STL [R1+0x1bcc], R29 ;  /* 0x001bcc1d01007387 */ /* 0x0041e80000100800 */
[----:B------:R-:W-:Y:S04]  /*c240*/  STL [R1+0x1c4], R0 ;  /* 0x0001c40001007387 */ /* 0x000fe80000100800 */
        /* <DEDUP_REMOVED lines=31> */
[----:B--2---:R-:W-:-:S05]  /*c440*/  IMAD R29, R29, c[0x0][0x190], RZ ;  /* 0x000064001d1d7a24 */ /* 0x004fca00078e02ff */
[----:B------:R0:W-:Y:S04]  /*c450*/  STL [R1+0x1c0], R29 ;  /* 0x0001c01d01007387 */ /* 0x0001e80000100800 */
[----:B0-----:R-:W2:Y:S02]  /*c460*/  LDL.LU R29, [R1+0x1bd0] ;  /* 0x001bd000011d7983 */ /* 0x001ea40000300800 */
[----:B--2---:R-:W-:-:S05]  /*c470*/  IMAD R29, R29, c[0x0][0x190], RZ ;  /* 0x000064001d1d7a24 */ /* 0x004fca00078e02ff */
[----:B------:R0:W-:Y:S04]  /*c480*/  STL [R1+0x1e8], R29 ;  /* 0x0001e81d01007387 */ /* 0x0001e80000100800 */
[----:B0-----:R-:W2:Y:S01]  /*c490*/  LDL.LU R29, [R1+0x1bcc] ;  /* 0x001bcc00011d7983 */ /* 0x001ea20000300800 */
[----:B---3--:R-:W-:Y:S02]  /*c4a0*/  IMAD R0, R0, c[0x0][0x190], RZ ;  /* 0x0000640000007a24 */ /* 0x008fe400078e02ff */
[----:B----4-:R-:W-:Y:S02]  /*c4b0*/  IMAD R28, R28, c[0x0][0x190], RZ ;  /* 0x000064001c1c7a24 */ /* 0x010fe400078e02ff */
[----:B------:R-:W-:Y:S02]  /*c4c0*/  IMAD R27, R27, c[0x0][0x190], RZ ;  /* 0x000064001b1b7a24 */ /* 0x000fe400078e02ff */
[----:B------:R-:W-:-:S02]  /*c4d0*/  IMAD R25, R25, c[0x0][0x190], RZ ;  /* 0x0000640019197a24 */ /* 0x000fc400078e02ff */
[----:B------:R-:W-:Y:S02]  /*c4e0*/  IMAD R24, R24, c[0x0][0x190], RZ ;  /* 0x0000640018187a24 */ /* 0x000fe400078e02ff */
[----:B------:R-:W-:Y:S02]  /*c4f0*/  IMAD R22, R22, c[0x0][0x190], RZ ;  /* 0x0000640016167a24 */ /* 0x000fe400078e02ff */
[----:B------:R-:W-:Y:S02]  /*c500*/  IMAD R21, R21, c[0x0][0x190], RZ ;  /* 0x0000640015157a24 */ /* 0x000fe400078e02ff */
[----:B------:R-:W-:Y:S02]  /*c510*/  IMAD R19, R19, c[0x0][0x190], RZ ;  /* 0x0000640013137a24 */ /* 0x000fe400078e02ff */
        /* <DEDUP_REMOVED lines=9> */
[----:B--2---:R-:W-:-:S05]  /*c5b0*/  IMAD R29, R29, c[0x0][0x190], RZ ;  /* 0x000064001d1d7a24 */ /* 0x004fca00078e02ff */
[----:B------:R-:W-:Y:S04]  /*c5c0*/  STL [R1+0x1ec], R29 ;  /* 0x0001ec1d01007387 */ /* 0x000fe80000100800 */
[----:B------:R0:W-:Y:S04]  /*c5d0*/  STL [R1+0x1a8], R0 ;  /* 0x0001a80001007387 */ /* 0x0001e80000100800 */
[----:B------:R-:W-:Y:S01]  /*c5e0*/  STL [R1+0x1f8], R28 ;  /* 0x0001f81c01007387 */ /* 0x000fe20000100800 */
[----:B0-----:R-:W-:-:S03]  /*c5f0*/  IMAD R0, R26, c[0x0][0x190], RZ ;  /* 0x000064001a007a24 */ /* 0x001fc600078e02ff */
        /* <DEDUP_REMOVED lines=26> */
[----:B------:R1:W-:Y:S01]  /*c7a0*/  STL [R1+0x29c], R3 ;  /* 0x00029c0301007387 */ /* 0x0003e20000100800 */
[----:B0-----:R-:W-:-:S03]  /*c7b0*/  IMAD R0, R14, c[0x0][0x190], RZ ;  /* 0x000064000e007a24 */ /* 0x001fc600078e02ff */
[----:B------:R0:W-:Y:S01]  /*c7c0*/  STL [R1+0x2a8], R2 ;  /* 0x0002a80201007387 */ /* 0x0001e20000100800 */
[----:B-1----:R-:W-:-:S03]  /*c7d0*/  IMAD R3, R15, c[0x0][0x190], RZ ;  /* 0x000064000f037a24 */ /* 0x002fc600078e02ff */
[----:B------:R1:W-:Y:S04]  /*c7e0*/  STL [R1+0x2ac], R0 ;  /* 0x0002ac0001007387 */ /* 0x0003e80000100800 */
[----:B------:R-:W-:Y:S04]  /*c7f0*/  STL [R1+0x2b8], R3 ;  /* 0x0002b80301007387 */ /* 0x000fe80000100800 */
[----:B------:R-:W2:Y:S01]  /*c800*/  LDL.LU R29, [R1+0x100] ;  /* 0x00010000011d7983 */ /* 0x000ea20000300800 */
[----:B0-----:R-:W-:Y:S02]  /*c810*/  IMAD R2, R17, c[0x0][0x190], RZ ;  /* 0x0000640011027a24 */ /* 0x001fe400078e02ff */
[----:B-1----:R-:W-:-:S03]  /*c820*/  IMAD R0, R16, c[0x0][0x190], RZ ;  /* 0x0000640010007a24 */ /* 0x002fc600078e02ff */
        /* <DEDUP_REMOVED lines=165> */
[----:B--2---:R-:W-:-:S05]  /*d280*/  IMAD R29, R29, c[0x0][0x190], RZ ;  /* 0x000064001d1d7a24 */ /* 0x004fca00078e02ff */
        /* <DEDUP_REMOVED lines=57> */
[----:B0-----:R-:W4:Y:S01]  /*d620*/  LDL.LU R16, [R1+0x1b48] ;  /* 0x001b480001107983 */ /* 0x001f220000300800 */
[----:B--2---:R-:W-:-:S02]  /*d630*/  IMAD R14, R14, c[0x0][0x190], RZ ;  /* 0x000064000e0e7a24 */ /* 0x004fc400078e02ff */
[----:B---3--:R-:W-:Y:S02]  /*d640*/  IMAD R15, R15, c[0x0][0x190], RZ ;  /* 0x000064000f0f7a24 */ /* 0x008fe400078e02ff */
[----:B----4-:R-:W-:Y:S02]  /*d650*/  IMAD R17, R17, c[0x0][0x190], RZ ;  /* 0x0000640011117a24 */ /* 0x010fe400078e02ff */
[----:B------:R-:W-:-:S05]  /*d660*/  IMAD R16, R16, c[0x0][0x190], RZ ;  /* 0x0000640010107a24 */ /* 0x000fca00078e02ff */
[----:B------:R0:W-:Y:S04]  /*d670*/  STL [R1+0x200], R16 ;  /* 0x0002001001007387 */ /* 0x0001e80000100800 */
[----:B0-----:R-:W2:Y:S04]  /*d680*/  LDL.LU R16, [R1+0x1b44] ;  /* 0x001b440001107983 */ /* 0x001ea80000300800 */
[----:B------:R0:W-:Y:S04]  /*d690*/  STL [R1+0x1dc], R17 ;  /* 0x0001dc1101007387 */ /* 0x0001e80000100800 */
[----:B0-----:R-:W2:Y:S04]  /*d6a0*/  LDL.LU R17, [R1+0x1b40] ;  /* 0x001b400001117983 */ /* 0x001ea80000300800 */
[----:B------:R0:W-:Y:S02]  /*d6b0*/  STL [R1+0x1d8], R15 ;  /* 0x0001d80f01007387 */ /* 0x0001e40000100800 */
[----:B0-----:R-:W-:-:S02]  /*d6c0*/  IMAD R15, R2, c[0x0][0x190], RZ ;  /* 0x00006400020f7a24 */ /* 0x001fc400078e02ff */
[----:B------:R-:W3:Y:S04]  /*d6d0*/  LDL.LU R2, [R1+0x214] ;  /* 0x0002140001027983 */ /* 0x000ee80000300800 */
[----:B------:R0:W-:Y:S04]  /*d6e0*/  STL [R1+0x1b4], R14 ;  /* 0x0001b40e01007387 */ /* 0x0001e80000100800 */
[----:B------:R1:W-:Y:S01]  /*d6f0*/  STL [R1+0x1b0], R15 ;  /* 0x0001b00f01007387 */ /* 0x0003e20000100800 */
[----:B0-----:R-:W-:-:S03]  /*d700*/  IMAD R14, R3, c[0x0][0x190], RZ ;  /* 0x00006400030e7a24 */ /* 0x001fc600078e02ff */
[----:B------:R-:W4:Y:S01]  /*d710*/  LDL.LU R3, [R1+0x210] ;  /* 0x0002100001037983 */ /* 0x000f220000300800 */
[----:B-1----:R-:W-:-:S03]  /*d720*/  IMAD R15, R4, c[0x0][0x190], RZ ;  /* 0x00006400040f7a24 */ /* 0x002fc600078e02ff */
[----:B------:R0:W-:Y:S04]  /*d730*/  STL [R1+0x194], R14 ;  /* 0x0001940e01007387 */ /* 0x0001e80000100800 */
[----:B------:R-:W2:Y:S04]  /*d740*/  LDL.LU R4, [R1+0x220] ;  /* 0x0002200001047983 */ /* 0x000ea80000300800 */
[----:B------:R1:W-:Y:S01]  /*d750*/  STL [R1+0x190], R15 ;  /* 0x0001900f01007387 */ /* 0x0003e20000100800 */
[----:B0-----:R-:W-:-:S03]  /*d760*/  IMAD R14, R5, c[0x0][0x190], RZ ;  /* 0x00006400050e7a24 */ /* 0x001fc600078e02ff */
[----:B------:R-:W2:Y:S01]  /*d770*/  LDL.LU R5, [R1+0x19c] ;  /* 0x00019c0001057983 */ /* 0x000ea20000300800 */
        /* <DEDUP_REMOVED lines=30> */
[----:B-1----:R-:W-:Y:S02]  /*d960*/  IMAD R15, R20, c[0x0][0x190], RZ ;  /* 0x00006400140f7a24 */ /* 0x002fe400078e02ff */
[----:B------:R-:W-:Y:S01]  /*d970*/  IMAD R28, R28, c[0x0][0x190], RZ ;  /* 0x000064001c1c7a24 */ /* 0x000fe200078e02ff */
[----:B--2---:R0:W-:Y:S04]  /*d980*/  STL.64 [R1+0x1b38], R18 ;  /* 0x001b381201007387 */ /* 0x0041e80000100a00 */
[----:B------:R1:W-:Y:S04]  /*d990*/  STL [R1+0x164], R14 ;  /* 0x0001640e01007387 */ /* 0x0003e80000100800 */
[----:B0-----:R-:W2:Y:S01]  /*d9a0*/  LDL R18, [R1+0x198] ;  /* 0x0001980001127983 */ /* 0x001ea20000100800 */
[----:B-1----:R-:W-:-:S03]  /*d9b0*/  IMAD R14, R21, c[0x0][0x190], RZ ;  /* 0x00006400150e7a24 */ /* 0x002fc600078e02ff */
[----:B------:R-:W3:Y:S04]  /*d9c0*/  LDL R19, [R1+0x1ac] ;  /* 0x0001ac0001137983 */ /* 0x000ee80000100800 */
[----:B------:R-:W4:Y:S04]  /*d9d0*/  LDL.LU R20, [R1+0x258] ;  /* 0x0002580001147983 */ /* 0x000f280000300800 */
[----:B------:R0:W-:Y:S04]  /*d9e0*/  STL [R1+0x160], R15 ;  /* 0x0001600f01007387 */ /* 0x0001e80000100800 */
[----:B------:R-:W4:Y:S04]  /*d9f0*/  LDL.LU R21, [R1+0x1e8] ;  /* 0x0001e80001157983 */ /* 0x000f280000300800 */
[----:B------:R1:W-:Y:S01]  /*da00*/  STL [R1+0x15c], R14 ;  /* 0x00015c0e01007387 */ /* 0x0003e20000100800 */
[----:B0-----:R-:W-:-:S03]  /*da10*/  IMAD R15, R22, c[0x0][0x190], RZ ;  /* 0x00006400160f7a24 */ /* 0x001fc600078e02ff */
[----:B------:R-:W4:Y:S04]  /*da20*/  LDL.LU R22, [R1+0x25c] ;  /* 0x00025c0001167983 */ /* 0x000f280000300800 */
[----:B------:R0:W-:Y:S01]  /*da30*/  STL [R1+0x158], R15 ;  /* 0x0001580f01007387 */ /* 0x0001e20000100800 */
[----:B-1----:R-:W-:-:S03]  /*da40*/  IMAD R14, R23, c[0x0][0x190], RZ ;  /* 0x00006400170e7a24 */ /* 0x002fc600078e02ff */
        /* <DEDUP_REMOVED lines=9> */
[----:B------:R-:W4:Y:S01]  /*dae0*/  LDL.LU R26, [R1+0x26c] ;  /* 0x00026c00011a7983 */ /* 0x000f220000300800 */
[----:B-1----:R-:W-:-:S03]  /*daf0*/  IMAD R14, R27, c[0x0][0x190], RZ ;  /* 0x000064001b0e7a24 */ /* 0x002fc600078e02ff */
[----:B------:R-:W4:Y:S04]  /*db00*/  LDL.LU R27, [R1+0x1d4] ;  /* 0x0001d400011b7983 */ /* 0x000f280000300800 */
[----:B------:R-:W-:Y:S04]  /*db10*/  STL [R1+0x148], R15 ;  /* 0x0001480f01007387 */ /* 0x000fe80000100800 */
[----:B------:R0:W-:Y:S04]  /*db20*/  STL [R1+0x140], R28 ;  /* 0x0001401c01007387 */ /* 0x0001e80000100800 */
[----:B0-----:R-:W4:Y:S04]  /*db30*/  LDL.LU R28, [R1+0x1d0] ;  /* 0x0001d000011c7983 */ /* 0x001f280000300800 */
[----:B------:R-:W-:Y:S04]  /*db40*/  STL [R1+0x144], R14 ;  /* 0x0001440e01007387 */ /* 0x000fe80000100800 */
[----:B------:R-:W-:Y:S04]  /*db50*/  STL [R1+0x1a98], R14 ;  /* 0x001a980e01007387 */ /* 0x000fe80000100800 */
[----:B------:R0:W-:Y:S02]  /*db60*/  STL [R1+0x1a9c], R15 ;  /* 0x001a9c0f01007387 */ /* 0x0001e40000100800 */
[----:B0-----:R-:W-:-:S05]  /*db70*/  IMAD.WIDE R14, R29, 0x2, R16 ;  /* 0x000000021d0e7825 */ /* 0x001fca00078e0210 */
[----:B------:R2:W-:Y:S02]  /*db80*/  STL.64 [R1+0x138], R14 ;  /* 0x0001380e01007387 */ /* 0x0005e40000100a00 */
[----:B--2---:R-:W-:-:S04]  /*db90*/  IMAD.WIDE R14, R18, 0x2, R16 ;  /* 0x00000002120e7825 */ /* 0x004fc800078e0210 */
[--C-:B---3--:R-:W-:Y:S01]  /*dba0*/  IMAD.WIDE R18, R19, 0x2, R16.reuse ;  /* 0x0000000213127825 */ /* 0x108fe200078e0210 */
[----:B------:R4:W-:Y:S03]  /*dbb0*/  STL.64 [R1+0x130], R14 ;  /* 0x0001300e01007387 */ /* 0x0009e60000100a00 */
[--C-:B----4-:R-:W-:Y:S01]  /*dbc0*/  IMAD.WIDE R14, R28, 0x2, R16.reuse ;  /* 0x000000021c0e7825 */ /* 0x110fe200078e0210 */
[----:B------:R0:W-:Y:S04]  /*dbd0*/  STL.64 [R1+0x1aa0], R28 ;  /* 0x001aa01c01007387 */ /* 0x0001e80000100a00 */
[----:B------:R1:W-:Y:S04]  /*dbe0*/  STL.64 [R1+0x128], R18 ;  /* 0x0001281201007387 */ /* 0x0003e80000100a00 */
[----:B------:R2:W-:Y:S01]  /*dbf0*/  STL.64 [R1+0x120], R14 ;  /* 0x0001200e01007387 */ /* 0x0005e20000100a00 */
[----:B0-----:R-:W-:-:S04]  /*dc00*/  IMAD.WIDE R28, R27, 0x2, R16 ;  /* 0x000000021b1c7825 */ /* 0x001fc800078e0210 */
[--C-:B-1----:R-:W-:Y:S01]  /*dc10*/  IMAD.WIDE R18, R25, 0x2, R16.reuse ;  /* 0x0000000219127825 */ /* 0x102fe200078e0210 */
[----:B------:R0:W-:Y:S03]  /*dc20*/  STL.64 [R1+0x118], R28 ;  /* 0x0001181c01007387 */ /* 0x0001e60000100a00 */
[--C-:B--2---:R-:W-:Y:S01]  /*dc30*/  IMAD.WIDE R14, R23, 0x2, R16.reuse ;  /* 0x00000002170e7825 */ /* 0x104fe200078e0210 */
        /* <DEDUP_REMOVED lines=12> */
[----:B0-----:R-:W2:Y:S04]  /*dd00*/  LDL R28, [R1+0x28c] ;  /* 0x00028c00011c7983 */ /* 0x001ea80000100800 */
[----:B------:R0:W-:Y:S04]  /*dd10*/  STL.64 [R1+0xe0], R18 ;  /* 0x0000e01201007387 */ /* 0x0001e80000100a00 */
[----:B------:R-:W3:Y:S04]  /*dd20*/  LDL R29, [R1+0x298] ;  /* 0x00029800011d7983 */ /* 0x000ee80000100800 */
[----:B------:R1:W-:Y:S01]  /*dd30*/  STL.64 [R1+0xd8], R14 ;  /* 0x0000d80e01007387 */ /* 0x0003e20000100a00 */
[----:B0-----:R-:W-:-:S03]  /*dd40*/  IMAD.WIDE R18, R3, 0x2, R16 ;  /* 0x0000000203127825 */ /* 0x001fc600078e0210 */
[----:B-1----:R-:W4:Y:S04]  /*dd50*/  LDL R15, [R1+0x29c] ;  /* 0x00029c00010f7983 */ /* 0x002f280000100800 */
[----:B------:R-:W2:Y:S04]  /*dd60*/  LDL R14, [R1+0x2a8] ;  /* 0x0002a800010e7983 */ /* 0x000ea80000100800 */
[----:B------:R0:W-:Y:S04]  /*dd70*/  STL.64 [R1+0xd0], R18 ;  /* 0x0000d01201007387 */ /* 0x0001e80000100a00 */
[----:B------:R1:W-:Y:S01]  /*dd80*/  STL.64 [R1+0x1a80], R2 ;  /* 0x001a800201007387 */ /* 0x0003e20000100a00 */
[----:B0-----:R-:W-:-:S03]  /*dd90*/  IMAD.WIDE R18, R2, 0x2, R16 ;  /* 0x0000000202127825 */ /* 0x001fc600078e0210 */
[----:B-1----:R-:W2:Y:S04]  /*dda0*/  LDL R2, [R1+0x27c] ;  /* 0x00027c0001027983 */ /* 0x002ea80000100800 */
[----:B------:R0:W-:Y:S04]  /*ddb0*/  STL.64 [R1+0xc8], R18 ;  /* 0x0000c81201007387 */ /* 0x0001e80000100a00 */
[----:B------:R-:W2:Y:S04]  /*ddc0*/  LDL R3, [R1+0x288] ;  /* 0x0002880001037983 */ /* 0x000ea80000100800 */
[----:B------:R1:W-:Y:S01]  /*ddd0*/  STL.64 [R1+0x1a88], R4 ;  /* 0x001a880401007387 */ /* 0x0003e20000100a00 */
[----:B0-----:R-:W-:-:S03]  /*dde0*/  IMAD.WIDE R18, R4, 0x2, R16 ;  /* 0x0000000204127825 */ /* 0x001fc600078e0210 */
[----:B-1----:R-:W2:Y:S04]  /*ddf0*/  LDL R5, [R1+0x278] ;  /* 0x0002780001057983 */ /* 0x002ea80000100800 */
[----:B------:R0:W-:Y:S02]  /*de00*/  STL.64 [R1+0xc0], R18 ;  /* 0x0000c01201007387 */ /* 0x0001e40000100a00 */
[----:B0-----:R-:W-:-:S05]  /*de10*/  IMAD.WIDE R18, R6, 0x2, R16 ;  /* 0x0000000206127825 */ /* 0x001fca00078e0210 */
[----:B------:R0:W-:Y:S04]  /*de20*/  STL.64 [R1+0xb8], R18 ;  /* 0x0000b81201007387 */ /* 0x0001e80000100a00 */
[----:B0-----:R-:W2:Y:S04]  /*de30*/  LDL.LU.64 R18, [R1+0x1b38] ;  /* 0x001b380001127983 */ /* 0x001ea80000300a00 */
[----:B------:R0:W-:Y:S04]  /*de40*/  STL.64 [R1+0x1aa8], R6 ;  /* 0x001aa80601007387 */ /* 0x0001e80000100a00 */
[----:B------:R1:W-:Y:S01]  /*de50*/  STL.64 [R1+0x1ab0], R8 ;  /* 0x001ab00801007387 */ /* 0x0003e20000100a00 */
[----:B0-----:R-:W-:-:S04]  /*de60*/  IMAD.WIDE R6, R8, 0x2, R16 ;  /* 0x0000000208067825 */ /* 0x001fc800078e0210 */
[--C-:B-1----:R-:W-:Y:S01]  /*de70*/  IMAD.WIDE R8, R10, 0x2, R16.reuse ;  /* 0x000000020a087825 */ /* 0x102fe200078e0210 */
[----:B------:R0:W-:Y:S04]  /*de80*/  STL.64 [R1+0xb0], R6 ;  /* 0x0000b00601007387 */ /* 0x0001e80000100a00 */
[----:B------:R-:W-:Y:S04]  /*de90*/  STL.64 [R1+0x1ab8], R10 ;  /* 0x001ab80a01007387 */ /* 0x000fe80000100a00 */
[----:B------:R2:W-:Y:S01]  /*dea0*/  STL.64 [R1+0xa8], R8 ;  /* 0x0000a80801007387 */ /* 0x0005e20000100a00 */
[----:B0-----:R-:W-:-:S03]  /*deb0*/  IMAD.WIDE R6, R12, 0x2, R16 ;  /* 0x000000020c067825 */ /* 0x001fc600078e0210 */
[----:B------:R-:W-:Y:S04]  /*dec0*/  STL.64 [R1+0x1ac0], R12 ;  /* 0x001ac00c01007387 */ /* 0x000fe80000100a00 */
[----:B------:R0:W-:Y:S01]  /*ded0*/  STL.64 [R1+0xa0], R6 ;  /* 0x0000a00601007387 */ /* 0x0001e20000100a00 */
[----:B--2---:R-:W-:-:S03]  /*dee0*/  IMAD.WIDE R8, R19, 0x2, R16 ;  /* 0x0000000213087825 */ /* 0x004fc600078e0210 */
[----:B------:R-:W-:Y:S01]  /*def0*/  STL.64 [R1+0x1ac8], R18 ;  /* 0x001ac81201007387 */ /* 0x000fe20000100a00 */
[----:B0-----:R-:W-:-:S03]  /*df00*/  IMAD.WIDE R6, R18, 0x2, R16 ;  /* 0x0000000212067825 */ /* 0x001fc600078e0210 */
[----:B------:R0:W-:Y:S04]  /*df10*/  STL.64 [R1+0x98], R8 ;  /* 0x0000980801007387 */ /* 0x0001e80000100a00 */
[----:B------:R1:W-:Y:S04]  /*df20*/  STL.64 [R1+0x90], R6 ;  /* 0x0000900601007387 */ /* 0x0003e80000100a00 */
[----:B------:R-:W-:Y:S01]  /*df30*/  STL.64 [R1+0x1ad0], R20 ;  /* 0x001ad01401007387 */ /* 0x000fe20000100a00 */
        /* <DEDUP_REMOVED lines=8> */
[----:B-1----:R-:W-:-:S03]  /*dfc0*/  IMAD.WIDE R6, R26, 0x2, R16 ;  /* 0x000000021a067825 */ /* 0x002fc600078e0210 */
[----:B------:R-:W-:Y:S04]  /*dfd0*/  STL.64 [R1+0x1ae8], R26 ;  /* 0x001ae81a01007387 */ /* 0x000fe80000100a00 */
[----:B------:R1:W-:Y:S01]  /*dfe0*/  STL.64 [R1+0x70], R6 ;  /* 0x0000700601007387 */ /* 0x0003e20000100a00 */
[----:B0-----:R-:W-:-:S04]  /*dff0*/  IMAD.WIDE R8, R5, 0x2, R16 ;  /* 0x0000000205087825 */ /* 0x001fc800078e0210 */
[----:B------:R-:W-:-:S04]  /*e000*/  IMAD.WIDE R4, R3, 0x2, R16 ;  /* 0x0000000203047825 */ /* 0x000fc800078e0210 */
[--C-:B-1----:R-:W-:Y:S01]  /*e010*/  IMAD.WIDE R6, R2, 0x2, R16.reuse ;  /* 0x0000000202067825 */ /* 0x102fe200078e0210 */
[----:B------:R-:W-:Y:S03]  /*e020*/  STL.64 [R1+0x68], R8 ;  /* 0x0000680801007387 */ /* 0x000fe60000100a00 */
[--C-:B------:R-:W-:Y:S01]  /*e030*/  IMAD.WIDE R2, R28, 0x2, R16.reuse ;  /* 0x000000021c027825 */ /* 0x100fe200078e0210 */
[----:B------:R3:W-:Y:S04]  /*e040*/  STL.64 [R1+0x1a0], R6 ;  /* 0x0001a00601007387 */ /* 0x0007e80000100a00 */
[----:B------:R4:W-:Y:S04]  /*e050*/  STL.64 [R1+0x1b8], R4 ;  /* 0x0001b80401007387 */ /* 0x0009e80000100a00 */
[----:B------:R0:W-:Y:S01]  /*e060*/  STL.64 [R1+0x1c8], R2 ;  /* 0x0001c80201007387 */ /* 0x0001e20000100a00 */
[----:B---3--:R-:W-:-:S04]  /*e070*/  IMAD.WIDE R6, R29, 0x2, R16 ;  /* 0x000000021d067825 */ /* 0x008fc800078e0210 */
[--C-:B----4-:R-:W-:Y:S01]  /*e080*/  IMAD.WIDE R4, R15, 0x2, R16.reuse ;  /* 0x000000020f047825 */ /* 0x110fe200078e0210 */
[----:B------:R-:W-:Y:S04]  /*e090*/  STL.64 [R1+0x1e0], R6 ;  /* 0x0001e00601007387 */ /* 0x000fe80000100a00 */
[----:B------:R-:W2:Y:S04]  /*e0a0*/  LDL R26, [R1+0x2d0] ;  /* 0x0002d000011a7983 */ /* 0x000ea80000100800 */
[----:B------:R-:W-:Y:S04]  /*e0b0*/  STL.64 [R1+0x1f0], R4 ;  /* 0x0001f00401007387 */ /* 0x000fe80000100a00 */
[----:B------:R-:W3:Y:S01]  /*e0c0*/  LDL R27, [R1+0x2d4] ;  /* 0x0002d400011b7983 */ /* 0x000ee20000100800 */
[----:B0-----:R-:W-:-:S05]  /*e0d0*/  IMAD.WIDE R2, R14, 0x2, R16 ;  /* 0x000000020e027825 */ /* 0x001fca00078e0210 */
[----:B------:R-:W-:Y:S04]  /*e0e0*/  STL.64 [R1+0x208], R2 ;  /* 0x0002080201007387 */ /* 0x000fe80000100a00 */
[----:B---3--:R0:W-:Y:S04]  /*e0f0*/  STL [R1+0x1b1c], R27 ;  /* 0x001b1c1b01007387 */ /* 0x0081e80000100800 */
[----:B0-----:R-:W3:Y:S04]  /*e100*/  LDL R27, [R1+0x2c4] ;  /* 0x0002c400011b7983 */ /* 0x001ee80000100800 */
[----:B--2---:R0:W-:Y:S04]  /*e110*/  STL [R1+0x1b20], R26 ;  /* 0x001b201a01007387 */ /* 0x0041e80000100800 */
[----:B0-----:R-:W2:Y:S04]  /*e120*/  LDL R26, [R1+0x2c0] ;  /* 0x0002c000011a7983 */ /* 0x001ea80000100800 */
[----:B---3--:R0:W-:Y:S04]  /*e130*/  STL [R1+0x1b24], R27 ;  /* 0x001b241b01007387 */ /* 0x0081e80000100800 */
[----:B0-----:R-:W3:Y:S04]  /*e140*/  LDL R27, [R1+0x2bc] ;  /* 0x0002bc00011b7983 */ /* 0x001ee80000100800 */
[----:B--2---:R0:W-:Y:S04]  /*e150*/  STL [R1+0x1b28], R26 ;  /* 0x001b281a01007387 */ /* 0x0041e80000100800 */
[----:B0-----:R-:W2:Y:S04]  /*e160*/  LDL R26, [R1+0x2b8] ;  /* 0x0002b800011a7983 */ /* 0x001ea80000100800 */
[----:B---3--:R0:W-:Y:S04]  /*e170*/  STL [R1+0x1b2c], R27 ;  /* 0x001b2c1b01007387 */ /* 0x0081e80000100800 */
[----:B0-----:R-:W3:Y:S04]  /*e180*/  LDL R27, [R1+0x2ac] ;  /* 0x0002ac00011b7983 */ /* 0x001ee80000100800 */
[----:B--2---:R3:W-:Y:S04]  /*e190*/  STL [R1+0x1b30], R26 ;  /* 0x001b301a01007387 */ /* 0x0047e80000100800 */
[----:B------:R-:W2:Y:S04]  /*e1a0*/  LDL R24, [R1+0x2d8] ;  /* 0x0002d80001187983 */ /* 0x000ea80000100800 */
[----:B------:R-:W4:Y:S04]  /*e1b0*/  LDL R25, [R1+0x2dc] ;  /* 0x0002dc0001197983 */ /* 0x000f280000100800 */
[----:B------:R-:W2:Y:S04]  /*e1c0*/  LDL R22, [R1+0x2e8] ;  /* 0x0002e80001167983 */ /* 0x000ea80000100800 */
        /* <DEDUP_REMOVED lines=20> */
[----:B------:R-:W2:Y:S01]  /*e310*/  LDL R14, [R1+0x3b8] ;  /* 0x0003b800010e7983 */ /* 0x000ea20000100800 */
[----:B---3--:R-:W-:-:S05]  /*e320*/  IMAD.WIDE R26, R27, 0x2, R16 ;  /* 0x000000021b1a7825 */ /* 0x008fca00078e0210 */
[----:B------:R0:W-:Y:S04]  /*e330*/  STL.64 [R1+0x218], R26 ;  /* 0x0002181a01007387 */ /* 0x0001e80000100a00 */
[----:B0-----:R-:W3:Y:S02]  /*e340*/  LDL.LU R26, [R1+0x1b30] ;  /* 0x001b3000011a7983 */ /* 0x001ee40000300800 */
        /* <DEDUP_REMOVED lines=16> */
[----:B------:R2:W-:Y:S02]  /*e450*/  STL.64 [R1+0x280], R26 ;  /* 0x0002801a01007387 */ /* 0x0005e40000100a00 */
[----:B--2---:R-:W-:-:S05]  /*e460*/  IMAD.WIDE R26, R24, 0x2, R16 ;  /* 0x00000002181a7825 */ /* 0x004fca00078e0210 */
[----:B------:R4:W-:Y:S02]  /*e470*/  STL.64 [R1+0x290], R26 ;  /* 0x0002901a01007387 */ /* 0x0009e40000100a00 */
[----:B----4-:R-:W-:-:S04]  /*e480*/  IMAD.WIDE R26, R25, 0x2, R16 ;  /* 0x00000002191a7825 */ /* 0x010fc800078e0210 */
[--C-:B------:R-:W-:Y:S01]  /*e490*/  IMAD.WIDE R24, R22, 0x2, R16.reuse ;  /* 0x0000000216187825 */ /* 0x100fe200078e0210 */
[----:B------:R0:W-:Y:S03]  /*e4a0*/  STL.64 [R1+0x2a0], R26 ;  /* 0x0002a01a01007387 */ /* 0x0001e60000100a00 */
[--C-:B------:R-:W-:Y:S01]  /*e4b0*/  IMAD.WIDE R22, R23, 0x2, R16.reuse ;  /* 0x0000000217167825 */ /* 0x100fe200078e0210 */
[----:B------:R1:W-:Y:S04]  /*e4c0*/  STL.64 [R1+0x2b0], R24 ;  /* 0x0002b01801007387 */ /* 0x0003e80000100a00 */
[----:B------:R2:W-:Y:S01]  /*e4d0*/  STL.64 [R1+0x2c8], R22 ;  /* 0x0002c81601007387 */ /* 0x0005e20000100a00 */
[----:B0-----:R-:W-:-:S04]  /*e4e0*/  IMAD.WIDE R26, R20, 0x2, R16 ;  /* 0x00000002141a7825 */ /* 0x001fc800078e0210 */
[--C-:B-1----:R-:W-:Y:S01]  /*e4f0*/  IMAD.WIDE R24, R21, 0x2, R16.reuse ;  /* 0x0000000215187825 */ /* 0x102fe200078e0210 */
[----:B------:R-:W-:Y:S03]  /*e500*/  STL.64 [R1+0x2e0], R26 ;  /* 0x0002e01a01007387 */ /* 0x000fe60000100a00 */
[--C-:B--2---:R-:W-:Y:S01]  /*e510*/  IMAD.WIDE R22, R18, 0x2, R16.reuse ;  /* 0x0000000212167825 */ /* 0x104fe200078e0210 */
[----:B------:R-:W-:Y:S03]  /*e520*/  STL.64 [R1+0x2f0], R24 ;  /* 0x0002f01801007387 */ /* 0x000fe60000100a00 */
[--C-:B------:R-:W-:Y:S01]  /*e530*/  IMAD.WIDE R20, R19, 0x2, R16.reuse ;  /* 0x0000000213147825 */ /* 0x100fe200078e0210 */
[----:B------:R-:W-:Y:S03]  /*e540*/  STL.64 [R1+0x308], R22 ;  /* 0x0003081601007387 */ /* 0x000fe60000100a00 */
        /* <DEDUP_REMOVED lines=29> */
[----:B------:R-:W-:Y:S04]  /*e720*/  STL.64 [R1+0x460], R6 ;  /* 0x0004600601007387 */ /* 0x000fe80000100a00 */
[----:B------:R-:W3:Y:S04]  /*e730*/  LDL R26, [R1+0x408] ;  /* 0x00040800011a7983 */ /* 0x000ee80000100800 */
[----:B------:R-:W-:Y:S04]  /*e740*/  STL.64 [R1+0x470], R4 ;  /* 0x0004700401007387 */ /* 0x000fe80000100a00 */
[----:B------:R-:W4:Y:S01]  /*e750*/  LDL R27, [R1+0x410] ;  /* 0x00041000011b7983 */ /* 0x000f220000100800 */
[----:B--2---:R-:W-:-:S05]  /*e760*/  IMAD.WIDE R2, R14, 0x2, R16 ;  /* 0x000000020e027825 */ /* 0x004fca00078e0210 */
[----:B------:R-:W-:Y:S04]  /*e770*/  STL.64 [R1+0x488], R2 ;  /* 0x0004880201007387 */ /* 0x000fe80000100a00 */
[----:B----4-:R0:W-:Y:S04]  /*e780*/  STL [R1+0x1b04], R27 ;  /* 0x001b041b01007387 */ /* 0x0101e80000100800 */
        /* <DEDUP_REMOVED lines=10> */
[----:B------:R-:W3:Y:S04]  /*e830*/  LDL R24, [R1+0x420] ;  /* 0x0004200001187983 */ /* 0x000ee80000100800 */
[----:B------:R-:W4:Y:S04]  /*e840*/  LDL R25, [R1+0x428] ;  /* 0x0004280001197983 */ /* 0x000f280000100800 */
[----:B------:R-:W3:Y:S04]  /*e850*/  LDL R22, [R1+0x438] ;  /* 0x0004380001167983 */ /* 0x000ee80000100800 */
        /* <DEDUP_REMOVED lines=20> */
[----:B------:R-:W3:Y:S01]  /*e9a0*/  LDL R14, [R1+0x540] ;  /* 0x00054000010e7983 */ /* 0x000ee20000100800 */
[----:B--2---:R-:W-:-:S05]  /*e9b0*/  IMAD.WIDE R26, R27, 0x2, R16 ;  /* 0x000000021b1a7825 */ /* 0x004fca00078e0210 */
[----:B------:R0:W-:Y:S04]  /*e9c0*/  STL.64 [R1+0x4a0], R26 ;  /* 0x0004a01a01007387 */ /* 0x0001e80000100a00 */
[----:B0-----:R-:W2:Y:S02]  /*e9d0*/  LDL.LU R26, [R1+0x1b18] ;  /* 0x001b1800011a7983 */ /* 0x001ea40000300800 */
        /* <DEDUP_REMOVED lines=16> */
[----:B------:R3:W-:Y:S02]  /*eae0*/  STL.64 [R1+0x528], R26 ;  /* 0x0005281a01007387 */ /* 0x0007e40000100a00 */
[----:B---3--:R-:W-:-:S05]  /*eaf0*/  IMAD.WIDE R26, R24, 0x2, R16 ;  /* 0x00000002181a7825 */ /* 0x008fca00078e0210 */
[----:B------:R4:W-:Y:S02]  /*eb00*/  STL.64 [R1+0x548], R26 ;  /* 0x0005481a01007387 */ /* 0x0009e40000100a00 */
[----:B----4-:R-:W-:-:S04]  /*eb10*/  IMAD.WIDE R26, R25, 0x2, R16 ;  /* 0x00000002191a7825 */ /* 0x010fc800078e0210 */
[--C-:B------:R-:W-:Y:S01]  /*eb20*/  IMAD.WIDE R24, R22, 0x2, R16.reuse ;  /* 0x0000000216187825 */ /* 0x100fe200078e0210 */
[----:B------:R0:W-:Y:S04]  /*eb30*/  STL.64 [R1+0x560], R26 ;  /* 0x0005601a01007387 */ /* 0x0001e80000100a00 */
[----:B------:R1:W-:Y:S01]  /*eb40*/  STL.64 [R1+0x568], R24 ;  /* 0x0005681801007387 */ /* 0x0003e20000100a00 */
[----:B0-----:R-:W-:-:S04]  /*eb50*/  IMAD.WIDE R26, R23, 0x2, R16 ;  /* 0x00000002171a7825 */ /* 0x001fc800078e0210 */
[--C-:B-1----:R-:W-:Y:S01]  /*eb60*/  IMAD.WIDE R24, R20, 0x2, R16.reuse ;  /* 0x0000000214187825 */ /* 0x102fe200078e0210 */
        /* <DEDUP_REMOVED lines=34> */
[----:B------:R0:W-:Y:S03]  /*ed90*/  STL.64 [R1+0x668], R6 ;  /* 0x0006680601007387 */ /* 0x0001e60000100a00 */
[--C-:B--2---:R-:W-:Y:S01]  /*eda0*/  IMAD.WIDE R2, R15, 0x2, R16.reuse ;  /* 0x000000020f027825 */ /* 0x104fe200078e0210 */
[----:B------:R1:W-:Y:S03]  /*edb0*/  STL.64 [R1+0x678], R4 ;  /* 0x0006780401007387 */ /* 0x0003e60000100a00 */
[--C-:B0-----:R-:W-:Y:S01]  /*edc0*/  IMAD.WIDE R6, R14, 0x2, R16.reuse ;  /* 0x000000020e067825 */ /* 0x101fe200078e0210 */
[----:B-1----:R-:W2:Y:S04]  /*edd0*/  LDL R5, [R1+0x550] ;  /* 0x0005500001057983 */ /* 0x002ea80000100800 */
[----:B------:R0:W-:Y:S04]  /*ede0*/  STL.64 [R1+0x688], R2 ;  /* 0x0006880201007387 */ /* 0x0001e80000100a00 */
[----:B0-----:R-:W3:Y:S04]  /*edf0*/  LDL R2, [R1+0x558] ;  /* 0x0005580001027983 */ /* 0x001ee80000100800 */
[----:B------:R-:W-:Y:S04]  /*ee00*/  STL.64 [R1+0x690], R6 ;  /* 0x0006900601007387 */ /* 0x000fe80000100a00 */
[----:B------:R-:W4:Y:S04]  /*ee10*/  LDL R3, [R1+0x200] ;  /* 0x0002000001037983 */ /* 0x000f280000100800 */
[----:B----4-:R-:W-:Y:S04]  /*ee20*/  STL [R1+0x1afc], R3 ;  /* 0x001afc0301007387 */ /* 0x010fe80000100800 */
[----:B---3--:R-:W-:Y:S04]  /*ee30*/  STL [R1+0x1b00], R2 ;  /* 0x001b000201007387 */ /* 0x008fe80000100800 */
[----:B------:R-:W3:Y:S04]  /*ee40*/  LDL R27, [R1+0x1d8] ;  /* 0x0001d800011b7983 */ /* 0x000ee80000100800 */
[----:B------:R-:W4:Y:S04]  /*ee50*/  LDL R26, [R1+0x1dc] ;  /* 0x0001dc00011a7983 */ /* 0x000f280000100800 */
[----:B---3--:R0:W-:Y:S04]  /*ee60*/  STL [R1+0x1af0], R27 ;  /* 0x001af01b01007387 */ /* 0x0081e80000100800 */
[----:B0-----:R-:W3:Y:S01]  /*ee70*/  LDL R27, [R1+0x204] ;  /* 0x00020400011b7983 */ /* 0x001ee20000100800 */
[----:B--2---:R-:W-:-:S03]  /*ee80*/  IMAD.WIDE R2, R5, 0x2, R16 ;  /* 0x0000000205027825 */ /* 0x004fc600078e0210 */
[----:B----4-:R0:W-:Y:S04]  /*ee90*/  STL [R1+0x1af4], R26 ;  /* 0x001af41a01007387 */ /* 0x0101e80000100800 */
[----:B0-----:R-:W2:Y:S04]  /*eea0*/  LDL R26, [R1+0x228] ;  /* 0x00022800011a7983 */ /* 0x001ea80000100800 */
[----:B---3--:R-:W-:Y:S04]  /*eeb0*/  STL [R1+0x1af8], R27 ;  /* 0x001af81b01007387 */ /* 0x008fe80000100800 */
        /* <DEDUP_REMOVED lines=21> */
[----:B------:R0:W-:Y:S04]  /*f010*/  STL.64 [R1+0x698], R2 ;  /* 0x0006980201007387 */ /* 0x0001e80000100a00 */
[----:B0-----:R-:W3:Y:S01]  /*f020*/  LDL.LU R2, [R1+0x1b00] ;  /* 0x001b000001027983 */ /* 0x001ee20000300800 */
[----:B--2---:R-:W-:-:S04]  /*f030*/  IMAD.WIDE R26, R26, 0x2, R16 ;  /* 0x000000021a1a7825 */ /* 0x004fc800078e0210 */
[----:B---3--:R-:W-:-:S05]  /*f040*/  IMAD.WIDE R2, R2, 0x2, R16 ;  /* 0x0000000202027825 */ /* 0x008fca00078e0210 */
[----:B------:R0:W-:Y:S04]  /*f050*/  STL.64 [R1+0x6a0], R2 ;  /* 0x0006a00201007387 */ /* 0x0001e80000100a00 */
[----:B0-----:R-:W2:Y:S04]  /*f060*/  LDL.LU R3, [R1+0x1afc] ;  /* 0x001afc0001037983 */ /* 0x001ea80000300800 */
[----:B------:R-:W3:Y:S04]  /*f070*/  LDL R5, [R1+0x140] ;  /* 0x0001400001057983 */ /* 0x000ee80000100800 */
[----:B------:R-:W2:Y:S04]  /*f080*/  LDL R2, [R1+0x6b0] ;  /* 0x0006b00001027983 */ /* 0x000ea80000100800 */
[----:B------:R0:W-:Y:S04]  /*f090*/  STL.64 [R1+0x6a8], R26 ;  /* 0x0006a81a01007387 */ /* 0x0001e80000100a00 */
[----:B0-----:R-:W2:Y:S02]  /*f0a0*/  LDL.LU R27, [R1+0x1af8] ;  /* 0x001af800011b7983 */ /* 0x001ea40000300800 */
[----:B--2---:R-:W-:-:S05]  /*f0b0*/  IMAD.WIDE R26, R27, 0x2, R16 ;  /* 0x000000021b1a7825 */ /* 0x004fca00078e0210 */
[----:B------:R0:W-:Y:S02]  /*f0c0*/  STL.64 [R1+0x6b8], R26 ;  /* 0x0006b81a01007387 */ /* 0x0001e40000100a00 */
[----:B0-----:R-:W-:-:S05]  /*f0d0*/  IMAD.WIDE R26, R3, 0x2, R16 ;  /* 0x00000002031a7825 */ /* 0x001fca00078e0210 */
[----:B------:R0:W-:Y:S04]  /*f0e0*/  STL.64 [R1+0x6c0], R26 ;  /* 0x0006c01a01007387 */ /* 0x0001e80000100a00 */
[----:B0-----:R-:W2:Y:S04]  /*f0f0*/  LDL.LU R26, [R1+0x1af4] ;  /* 0x001af400011a7983 */ /* 0x001ea80000300800 */
[----:B------:R-:W3:Y:S01]  /*f100*/  LDL.LU R3, [R1+0x198] ;  /* 0x0001980001037983 */ /* 0x000ee20000300800 */
[----:B--2---:R-:W-:-:S05]  /*f110*/  IMAD.WIDE R26, R26, 0x2, R16 ;  /* 0x000000021a1a7825 */ /* 0x004fca00078e0210 */
[----:B------:R0:W-:Y:S04]  /*f120*/  STL.64 [R1+0x6c8], R26 ;  /* 0x0006c81a01007387 */ /* 0x0001e80000100a00 */
[----:B0-----:R-:W2:Y:S02]  /*f130*/  LDL.LU R27, [R1+0x1af0] ;  /* 0x001af000011b7983 */ /* 0x001ea40000300800 */
[----:B--2---:R-:W-:-:S05]  /*f140*/  IMAD.WIDE R26, R27, 0x2, R16 ;  /* 0x000000021b1a7825 */ /* 0x004fca00078e0210 */
[----:B------:R0:W-:Y:S02]  /*f150*/  STL.64 [R1+0x6d0], R26 ;  /* 0x0006d01a01007387 */ /* 0x0001e40000100a00 */
[----:B0-----:R-:W-:-:S04]  /*f160*/  IMAD.WIDE R26, R24, 0x2, R16 ;  /* 0x00000002181a7825 */ /* 0x001fc800078e0210 */
[--C-:B----4-:R-:W-:Y:S01]  /*f170*/  IMAD.WIDE R24, R25, 0x2, R16.reuse ;  /* 0x0000000219187825 */ /* 0x110fe200078e0210 */
[----:B------:R0:W-:Y:S04]  /*f180*/  STL.64 [R1+0x6d8], R26 ;  /* 0x0006d81a01007387 */ /* 0x0001e80000100a00 */
[----:B0-----:R-:W2:Y:S04]  /*f190*/  LDL.LU.64 R26, [R1+0x1ae8] ;  /* 0x001ae800011a7983 */ /* 0x001ea80000300a00 */
[----:B------:R0:W-:Y:S02]  /*f1a0*/  STL.64 [R1+0x6e0], R24 ;  /* 0x0006e01801007387 */ /* 0x0001e40000100a00 */
[----:B0-----:R-:W-:-:S04]  /*f1b0*/  IMAD.WIDE R24, R22, 0x2, R16 ;  /* 0x0000000216187825 */ /* 0x001fc800078e0210 */
[--C-:B------:R-:W-:Y:S01]  /*f1c0*/  IMAD.WIDE R22, R23, 0x2, R16.reuse ;  /* 0x0000000217167825 */ /* 0x100fe200078e0210 */
[----:B------:R0:W-:Y:S04]  /*f1d0*/  STL.64 [R1+0x6e8], R24 ;  /* 0x0006e81801007387 */ /* 0x0001e80000100a00 */
[----:B0-----:R-:W4:Y:S04]  /*f1e0*/  LDL.LU.64 R24, [R1+0x1ae0] ;  /* 0x001ae00001187983 */ /* 0x001f280000300a00 */
[----:B------:R0:W-:Y:S02]  /*f1f0*/  STL.64 [R1+0x6f0], R22 ;  /* 0x0006f01601007387 */ /* 0x0001e40000100a00 */
[----:B0-----:R-:W-:-:S04]  /*f200*/  IMAD.WIDE R22, R20, 0x2, R16 ;  /* 0x0000000214167825 */ /* 0x001fc800078e0210 */
[--C-:B------:R-:W-:Y:S01]  /*f210*/  IMAD.WIDE R20, R21, 0x2, R16.reuse ;  /* 0x0000000215147825 */ /* 0x100fe200078e0210 */
[----:B------:R0:W-:Y:S04]  /*f220*/  STL.64 [R1+0x6f8], R22 ;  /* 0x0006f81601007387 */ /* 0x0001e80000100a00 */
[----:B0-----:R-:W2:Y:S04]  /*f230*/  LDL.LU.64 R22, [R1+0x1ad8] ;  /* 0x001ad80001167983 */ /* 0x001ea80000300a00 */
        /* <DEDUP_REMOVED lines=26> */
[----:B0-----:R-:W-:-:S05]  /*f3e0*/  IMAD.WIDE R6, R4, 0x2, R16 ;  /* 0x0000000204067825 */ /* 0x001fca00078e0210 */
        /* <DEDUP_REMOVED lines=10> */
[----:B------:R0:W-:Y:S04]  /*f490*/  STL.64 [R1+0x778], R14 ;  /* 0x0007780e01007387 */ /* 0x0001e80000100a00 */
[----:B0-----:R-:W2:Y:S02]  /*f4a0*/  LDL.LU R15, [R1+0x1a9c] ;  /* 0x001a9c00010f7983 */ /* 0x001ea40000300800 */
[----:B--2---:R-:W-:-:S05]  /*f4b0*/  IMAD.WIDE R14, R15, 0x2, R16 ;  /* 0x000000020f0e7825 */ /* 0x004fca00078e0210 */
[----:B------:R0:W-:Y:S04]  /*f4c0*/  STL.64 [R1+0x780], R14 ;  /* 0x0007800e01007387 */ /* 0x0001e80000100a00 */
[----:B0-----:R-:W2:Y:S01]  /*f4d0*/  LDL.LU R14, [R1+0x1a98] ;  /* 0x001a9800010e7983 */ /* 0x001ea20000300800 */
[----:B---3--:R-:W-:-:S04]  /*f4e0*/  IMAD.WIDE R4, R5, 0x2, R16 ;  /* 0x0000000205047825 */ /* 0x008fc800078e0210 */
[----:B------:R-:W-:Y:S02]  /*f4f0*/  IMAD R0, R0, c[0x0][0x190], RZ ;  /* 0x0000640000007a24 */ /* 0x000fe400078e02ff */
[----:B--2---:R-:W-:-:S05]  /*f500*/  IMAD.WIDE R14, R14, 0x2, R16 ;  /* 0x000000020e0e7825 */ /* 0x004fca00078e0210 */
[----:B------:R0:W-:Y:S04]  /*f510*/  STL.64 [R1+0x788], R14 ;  /* 0x0007880e01007387 */ /* 0x0001e80000100a00 */
[----:B0-----:R-:W2:Y:S04]  /*f520*/  LDL.LU.64 R14, [R1+0x1a90] ;  /* 0x001a9000010e7983 */ /* 0x001ea80000300a00 */
[----:B------:R0:W-:Y:S02]  /*f530*/  STL.64 [R1+0x790], R4 ;  /* 0x0007900401007387 */ /* 0x0001e40000100a00 */
[----:B0-----:R-:W-:-:S05]  /*f540*/  IMAD.WIDE R4, R2, 0x2, R16 ;  /* 0x0000000202047825 */ /* 0x001fca00078e0210 */
[----:B------:R0:W-:Y:S02]  /*f550*/  STL.64 [R1+0x7a0], R4 ;  /* 0x0007a00401007387 */ /* 0x0001e40000100a00 */
[----:B0-----:R-:W-:Y:S02]  /*f560*/  IMAD.WIDE R4, R0, 0x2, R16 ;  /* 0x0000000200047825 */ /* 0x001fe400078e0210 */
[----:B------:R-:W3:Y:S04]  /*f570*/  LDL.LU R17, [R1+0x1ac] ;  /* 0x0001ac0001117983 */ /* 0x000ee80000300800 */
[----:B------:R2:W-:Y:S02]  /*f580*/  STL.64 [R1+0x798], R4 ;  /* 0x0007980401007387 */ /* 0x0005e40000100a00 */
[----:B--2---:R-:W-:-:S04]  /*f590*/  IMAD.WIDE R4, R29, 0x2, R14 ;  /* 0x000000021d047825 */ /* 0x004fc800078e020e */
[--C-:B------:R-:W-:Y:S01]  /*f5a0*/  IMAD.WIDE R2, R3, 0x2, R14.reuse ;  /* 0x0000000203027825 */ /* 0x100fe200078e020e */
[----:B------:R0:W-:Y:S04]  /*f5b0*/  STL.64 [R1+0x60], R4 ;  /* 0x0000600401007387 */ /* 0x0001e80000100a00 */
[----:B0-----:R-:W2:Y:S04]  /*f5c0*/  LDL.LU.64 R4, [R1+0x1a88] ;  /* 0x001a880001047983 */ /* 0x001ea80000300a00 */
[----:B------:R0:W-:Y:S04]  /*f5d0*/  STL.64 [R1+0x58], R2 ;  /* 0x0000580201007387 */ /* 0x0001e80000100a00 */
[----:B0-----:R-:W2:Y:S01]  /*f5e0*/  LDL.LU.64 R2, [R1+0x1a80] ;  /* 0x001a800001027983 */ /* 0x001ea20000300a00 */
[----:B------:R-:W-:-:S04]  /*f5f0*/  IMAD.WIDE R28, R28, 0x2, R14 ;  /* 0x000000021c1c7825 */ /* 0x000fc800078e020e */
[----:B---3--:R-:W-:-:S05]  /*f600*/  IMAD.WIDE R16, R17, 0x2, R14 ;  /* 0x0000000211107825 */ /* 0x008fca00078e020e */
[----:B------:R0:W-:Y:S04]  /*f610*/  STL.64 [R1+0x50], R16 ;  /* 0x0000501001007387 */ /* 0x0001e80000100a00 */
[----:B------:R4:W-:Y:S01]  /*f620*/  STL.64 [R1+0x48], R28 ;  /* 0x0000481c01007387 */ /* 0x0009e20000100a00 */
[----:B0-----:R-:W-:-:S04]  /*f630*/  IMAD.WIDE R16, R27, 0x2, R14 ;  /* 0x000000021b107825 */ /* 0x001fc800078e020e */
[--C-:B----4-:R-:W-:Y:S01]  /*f640*/  IMAD.WIDE R28, R25, 0x2, R14.reuse ;  /* 0x00000002191c7825 */ /* 0x110fe200078e020e */
[----:B------:R0:W-:Y:S04]  /*f650*/  STL.64 [R1+0x40], R16 ;  /* 0x0000401001007387 */ /* 0x0001e80000100a00 */
[----:B------:R1:W-:Y:S01]  /*f660*/  STL.64 [R1+0x38], R28 ;  /* 0x0000381c01007387 */ /* 0x0003e20000100a00 */
[----:B0-----:R-:W-:-:S04]  /*f670*/  IMAD.WIDE R16, R23, 0x2, R14 ;  /* 0x0000000217107825 */ /* 0x001fc800078e020e */
[--C-:B-1----:R-:W-:Y:S01]  /*f680*/  IMAD.WIDE R28, R21, 0x2, R14.reuse ;  /* 0x00000002151c7825 */ /* 0x102fe200078e020e */
        /* <DEDUP_REMOVED lines=10> */
[----:B------:R-:W-:-:S04]  /*f730*/  IMAD.WIDE R6, R6, 0x2, R14 ;  /* 0x0000000206067825 */ /* 0x000fc800078e020e */
[----:B------:R-:W-:-:S04]  /*f740*/  IMAD.WIDE R8, R8, 0x2, R14 ;  /* 0x0000000208087825 */ /* 0x000fc800078e020e */
[----:B------:R-:W-:-:S04]  /*f750*/  IMAD.WIDE R10, R10, 0x2, R14 ;  /* 0x000000020a0a7825 */ /* 0x000fc800078e020e */
[----:B------:R-:W-:-:S04]  /*f760*/  IMAD.WIDE R12, R12, 0x2, R14 ;  /* 0x000000020c0c7825 */ /* 0x000fc800078e020e */
[----:B--2---:R-:W-:-:S04]  /*f770*/  IMAD.WIDE R16, R5, 0x2, R14 ;  /* 0x0000000205107825 */ /* 0x004fc800078e020e */
[----:B------:R-:W-:-:S04]  /*f780*/  IMAD.WIDE R4, R4, 0x2, R14 ;  /* 0x0000000204047825 */ /* 0x000fc800078e020e */
[----:B0-----:R-:W-:-:S04]  /*f790*/  IMAD.WIDE R28, R3, 0x2, R14 ;  /* 0x00000002031c7825 */ /* 0x001fc800078e020e */
[--C-:B------:R-:W-:Y:S01]  /*f7a0*/  IMAD.WIDE R2, R2, 0x2, R14.reuse ;  /* 0x0000000202027825 */ /* 0x100fe200078e020e */
[----:B------:R-:W-:Y:S04]  /*f7b0*/  STL.64 [R1+0x1a20], R28 ;  /* 0x001a201c01007387 */ /* 0x000fe80000100a00 */
[----:B------:R-:W-:Y:S04]  /*f7c0*/  STL.64 [R1], R16 ;  /* 0x0000001001007387 */ /* 0x000fe80000100a00 */
[----:B------:R0:W-:Y:S04]  /*f7d0*/  STL.64 [R1+0x1a28], R2 ;  /* 0x001a280201007387 */ /* 0x0001e80000100a00 */
[----:B------:R-:W-:Y:S04]  /*f7e0*/  STL.64 [R1+0x1a18], R4 ;  /* 0x001a180401007387 */ /* 0x000fe80000100a00 */
[----:B------:R-:W-:Y:S04]  /*f7f0*/  STL.64 [R1+0x1a30], R6 ;  /* 0x001a300601007387 */ /* 0x000fe80000100a00 */
[----:B0-----:R-:W2:Y:S04]  /*f800*/  LDL.LU R3, [R1+0x27c] ;  /* 0x00027c0001037983 */ /* 0x001ea80000300800 */
[----:B------:R-:W3:Y:S04]  /*f810*/  LDL.LU R28, [R1+0x28c] ;  /* 0x00028c00011c7983 */ /* 0x000ee80000300800 */
[----:B------:R0:W-:Y:S04]  /*f820*/  STL.64 [R1+0x1a10], R8 ;  /* 0x001a100801007387 */ /* 0x0001e80000100a00 */
[----:B------:R-:W4:Y:S04]  /*f830*/  LDL.LU R29, [R1+0x2a8] ;  /* 0x0002a800011d7983 */ /* 0x000f280000300800 */
[----:B0-----:R-:W3:Y:S04]  /*f840*/  LDL.LU R8, [R1+0x2ac] ;  /* 0x0002ac0001087983 */ /* 0x001ee80000300800 */
[----:B------:R0:W-:Y:S04]  /*f850*/  STL.64 [R1+0x1a38], R10 ;  /* 0x001a380a01007387 */ /* 0x0001e80000100a00 */
[----:B0-----:R-:W3:Y:S04]  /*f860*/  LDL.LU R10, [R1+0x298] ;  /* 0x00029800010a7983 */ /* 0x001ee80000300800 */
[----:B------:R-:W3:Y:S04]  /*f870*/  LDL.LU R11, [R1+0x29c] ;  /* 0x00029c00010b7983 */ /* 0x000ee80000300800 */
[----:B------:R0:W-:Y:S04]  /*f880*/  STL.64 [R1+0x1a40], R12 ;  /* 0x001a400c01007387 */ /* 0x0001e80000100a00 */
[----:B0-----:R-:W3:Y:S04]  /*f890*/  LDL.LU R12, [R1+0x278] ;  /* 0x00027800010c7983 */ /* 0x001ee80000300800 */
[----:B------:R-:W4:Y:S01]  /*f8a0*/  LDL.LU R13, [R1+0x288] ;  /* 0x00028800010d7983 */ /* 0x000f220000300800 */
[----:B------:R-:W-:-:S03]  /*f8b0*/  IMAD.WIDE R16, R19, 0x2, R14 ;  /* 0x0000000213107825 */ /* 0x000fc600078e020e */
[----:B------:R-:W4:Y:S04]  /*f8c0*/  LDL.LU R9, [R1+0x2b8] ;  /* 0x0002b80001097983 */ /* 0x000f280000300800 */
[----:B------:R-:W-:Y:S04]  /*f8d0*/  STL.64 [R1+0x1a48], R16 ;  /* 0x001a481001007387 */ /* 0x000fe80000100a00 */
[----:B------:R-:W4:Y:S01]  /*f8e0*/  LDL.LU R4, [R1+0x2bc] ;  /* 0x0002bc0001047983 */ /* 0x000f220000300800 */
[----:B------:R-:W-:-:S03]  /*f8f0*/  IMAD.WIDE R18, R18, 0x2, R14 ;  /* 0x0000000212127825 */ /* 0x000fc600078e020e */
[----:B------:R-:W4:Y:S01]  /*f900*/  LDL.LU R5, [R1+0x2c0] ;  /* 0x0002c00001057983 */ /* 0x000f220000300800 */
[----:B------:R-:W-:-:S03]  /*f910*/  IMAD.WIDE R20, R20, 0x2, R14 ;  /* 0x0000000214147825 */ /* 0x000fc600078e020e */
[----:B------:R2:W-:Y:S04]  /*f920*/  STL.64 [R1+0x1a50], R18 ;  /* 0x001a501201007387 */ /* 0x0005e80000100a00 */
[----:B------:R-:W4:Y:S04]  /*f930*/  LDL.LU R6, [R1+0x2c4] ;  /* 0x0002c40001067983 */ /* 0x000f280000300800 */
[----:B------:R-:W-:Y:S04]  /*f940*/  STL.64 [R1+0x1a58], R20 ;  /* 0x001a581401007387 */ /* 0x000fe80000100a00 */
[----:B------:R-:W4:Y:S01]  /*f950*/  LDL.LU R7, [R1+0x2d0] ;  /* 0x0002d00001077983 */ /* 0x000f220000300800 */
[----:B------:R-:W-:-:S04]  /*f960*/  IMAD.WIDE R22, R22, 0x2, R14 ;  /* 0x0000000216167825 */ /* 0x000fc800078e020e */
[--C-:B------:R-:W-:Y:S01]  /*f970*/  IMAD.WIDE R24, R24, 0x2, R14.reuse ;  /* 0x0000000218187825 */ /* 0x100fe200078e020e */
[----:B------:R-:W-:Y:S03]  /*f980*/  STL.64 [R1+0x1a60], R22 ;  /* 0x001a601601007387 */ /* 0x000fe60000100a00 */
[--C-:B------:R-:W-:Y:S01]  /*f990*/  IMAD.WIDE R26, R26, 0x2, R14.reuse ;  /* 0x000000021a1a7825 */ /* 0x100fe200078e020e */
[----:B------:R-:W-:Y:S04]  /*f9a0*/  STL.64 [R1+0x1a68], R24 ;  /* 0x001a681801007387 */ /* 0x000fe80000100a00 */
[----:B------:R-:W4:Y:S04]  /*f9b0*/  LDL.LU R2, [R1+0x2d4] ;  /* 0x0002d40001027983 */ /* 0x000f280000300800 */
[----:B------:R-:W-:Y:S01]  /*f9c0*/  STL.64 [R1+0x1a70], R26 ;  /* 0x001a701a01007387 */ /* 0x000fe20000100a00 */
[----:B--2---:R-:W-:-:S03]  /*f9d0*/  IMAD.WIDE R18, R3, 0x2, R14 ;  /* 0x0000000203127825 */ /* 0x004fc600078e020e */
[----:B------:R-:W2:Y:S01]  /*f9e0*/  LDL.LU R3, [R1+0x2d8] ;  /* 0x0002d80001037983 */ /* 0x000ea20000300800 */
[----:B---3--:R-:W-:-:S05]  /*f9f0*/  IMAD.WIDE R16, R12, 0x2, R14 ;  /* 0x000000020c107825 */ /* 0x008fca00078e020e */
[----:B------:R4:W-:Y:S04]  /*fa00*/  STL.64 [R1+0x198], R16 ;  /* 0x0001981001007387 */ /* 0x0009e80000100a00 */
[----:B------:R-:W-:Y:S01]  /*fa10*/  STL.64 [R1+0x1a8], R18 ;  /* 0x0001a81201007387 */ /* 0x000fe20000100a00 */
[----:B----4-:R-:W-:-:S04]  /*fa20*/  IMAD.WIDE R16, R13, 0x2, R14 ;  /* 0x000000020d107825 */ /* 0x010fc800078e020e */
[--C-:B------:R-:W-:Y:S02]  /*fa30*/  IMAD.WIDE R12, R28, 0x2, R14.reuse ;  /* 0x000000021c0c7825 */ /* 0x100fe400078e020e */
[----:B------:R-:W3:Y:S04]  /*fa40*/  LDL.LU R28, [R1+0x2dc] ;  /* 0x0002dc00011c7983 */ /* 0x000ee80000300800 */
[----:B------:R0:W-:Y:S04]  /*fa50*/  STL.64 [R1+0x1c0], R16 ;  /* 0x0001c01001007387 */ /* 0x0001e80000100a00 */
[----:B------:R1:W-:Y:S01]  /*fa60*/  STL.64 [R1+0x1d0], R12 ;  /* 0x0001d00c01007387 */ /* 0x0003e20000100a00 */
[----:B0-----:R-:W-:-:S04]  /*fa70*/  IMAD.WIDE R16, R10, 0x2, R14 ;  /* 0x000000020a107825 */ /* 0x001fc800078e020e */
[--C-:B-1----:R-:W-:Y:S01]  /*fa80*/  IMAD.WIDE R12, R29, 0x2, R14.reuse ;  /* 0x000000021d0c7825 */ /* 0x102fe200078e020e */
[----:B------:R-:W-:Y:S04]  /*fa90*/  STL.64 [R1+0x1e8], R16 ;  /* 0x0001e81001007387 */ /* 0x000fe80000100a00 */
[----:B------:R-:W4:Y:S01]  /*faa0*/  LDL.LU R29, [R1+0x2e8] ;  /* 0x0002e800011d7983 */ /* 0x000f220000300800 */
[----:B------:R-:W-:-:S05]  /*fab0*/  IMAD.WIDE R10, R11, 0x2, R14 ;  /* 0x000000020b0a7825 */ /* 0x000fca00078e020e */
[----:B------:R0:W-:Y:S04]  /*fac0*/  STL.64 [R1+0x1f8], R10 ;  /* 0x0001f80a01007387 */ /* 0x0001e80000100a00 */
[----:B------:R-:W-:Y:S04]  /*fad0*/  STL.64 [R1+0x210], R12 ;  /* 0x0002100c01007387 */ /* 0x000fe80000100a00 */
[----:B------:R-:W4:Y:S01]  /*fae0*/  LDL.LU R22, [R1+0x2ec] ;  /* 0x0002ec0001167983 */ /* 0x000f220000300800 */
[----:B0-----:R-:W-:-:S03]  /*faf0*/  IMAD.WIDE R10, R8, 0x2, R14 ;  /* 0x00000002080a7825 */ /* 0x001fc600078e020e */
[----:B------:R-:W4:Y:S04]  /*fb00*/  LDL.LU R23, [R1+0x2f8] ;  /* 0x0002f80001177983 */ /* 0x000f280000300800 */
[----:B------:R0:W-:Y:S04]  /*fb10*/  STL.64 [R1+0x220], R10 ;  /* 0x0002200a01007387 */ /* 0x0001e80000100a00 */
[----:B------:R-:W4:Y:S04]  /*fb20*/  LDL.LU R8, [R1+0x2fc] ;  /* 0x0002fc0001087983 */ /* 0x000f280000300800 */
[----:B------:R-:W4:Y:S01]  /*fb30*/  LDL.LU R20, [R1+0x300] ;  /* 0x0003000001147983 */ /* 0x000f220000300800 */
[----:B0-----:R-:W-:-:S03]  /*fb40*/  IMAD.WIDE R10, R9, 0x2, R14 ;  /* 0x00000002090a7825 */ /* 0x001fc600078e020e */
[----:B------:R-:W4:Y:S01]  /*fb50*/  LDL.LU R9, [R1+0x304] ;  /* 0x0003040001097983 */ /* 0x000f220000300800 */
[----:B------:R-:W-:-:S03]  /*fb60*/  IMAD.WIDE R12, R4, 0x2, R14 ;  /* 0x00000002040c7825 */ /* 0x000fc600078e020e */
[----:B------:R0:W-:Y:S04]  /*fb70*/  STL.64 [R1+0x238], R10 ;  /* 0x0002380a01007387 */ /* 0x0001e80000100a00 */
[----:B------:R-:W4:Y:S04]  /*fb80*/  LDL.LU R4, [R1+0x310] ;  /* 0x0003100001047983 */ /* 0x000f280000300800 */
[----:B------:R1:W-:Y:S01]  /*fb90*/  STL.64 [R1+0x248], R12 ;  /* 0x0002480c01007387 */ /* 0x0003e20000100a00 */
[----:B0-----:R-:W-:-:S03]  /*fba0*/  IMAD.WIDE R10, R5, 0x2, R14 ;  /* 0x00000002050a7825 */ /* 0x001fc600078e020e */
[----:B------:R-:W4:Y:S04]  /*fbb0*/  LDL.LU R21, [R1+0x314] ;  /* 0x0003140001157983 */ /* 0x000f280000300800 */
[----:B------:R-:W4:Y:S01]  /*fbc0*/  LDL.LU R5, [R1+0x318] ;  /* 0x0003180001057983 */ /* 0x000f220000300800 */
[----:B-1----:R-:W-:-:S03]  /*fbd0*/  IMAD.WIDE R12, R6, 0x2, R14 ;  /* 0x00000002060c7825 */ /* 0x002fc600078e020e */
[----:B------:R0:W-:Y:S04]  /*fbe0*/  STL.64 [R1+0x258], R10 ;  /* 0x0002580a01007387 */ /* 0x0001e80000100a00 */
[----:B------:R-:W4:Y:S04]  /*fbf0*/  LDL.LU R6, [R1+0x328] ;  /* 0x0003280001067983 */ /* 0x000f280000300800 */
[----:B------:R-:W-:Y:S01]  /*fc00*/  STL.64 [R1+0x268], R12 ;  /* 0x0002680c01007387 */ /* 0x000fe20000100a00 */
[----:B0-----:R-:W-:-:S03]  /*fc10*/  IMAD.WIDE R10, R7, 0x2, R14 ;  /* 0x00000002070a7825 */ /* 0x001fc600078e020e */
[----:B------:R-:W4:Y:S04]  /*fc20*/  LDL.LU R18, [R1+0x330] ;  /* 0x0003300001127983 */ /* 0x000f280000300800 */
[----:B------:R-:W4:Y:S04]  /*fc30*/  LDL.LU R19, [R1+0x340] ;  /* 0x0003400001137983 */ /* 0x000f280000300800 */
[----:B------:R0:W-:Y:S04]  /*fc40*/  STL.64 [R1+0x278], R10 ;  /* 0x0002780a01007387 */ /* 0x0001e80000100a00 */
[----:B------:R-:W4:Y:S04]  /*fc50*/  LDL.LU R16, [R1+0x348] ;  /* 0x0003480001107983 */ /* 0x000f280000300800 */
[----:B------:R-:W4:Y:S04]  /*fc60*/  LDL.LU R17, [R1+0x358] ;  /* 0x0003580001117983 */ /* 0x000f280000300800 */
[----:B------:R-:W4:Y:S01]  /*fc70*/  LDL.LU R7, [R1+0x368] ;  /* 0x0003680001077983 */ /* 0x000f220000300800 */
[----:B0-----:R-:W-:-:S03]  /*fc80*/  IMAD.WIDE R10, R2, 0x2, R14 ;  /* 0x00000002020a7825 */ /* 0x001fc600078e020e */
[----:B------:R-:W4:Y:S04]  /*fc90*/  LDL.LU R12, [R1+0x370] ;  /* 0x00037000010c7983 */ /* 0x000f280000300800 */
[----:B------:R-:W4:Y:S04]  /*fca0*/  LDL.LU R2, [R1+0x380] ;  /* 0x0003800001027983 */ /* 0x000f280000300800 */
[----:B------:R2:W-:Y:S04]  /*fcb0*/  STL.64 [R1+0x288], R10 ;  /* 0x0002880a01007387 */ /* 0x0005e80000100a00 */
[----:B------:R-:W4:Y:S01]  /*fcc0*/  LDL.LU R13, [R1+0x388] ;  /* 0x00038800010d7983 */ /* 0x000f220000300800 */
[----:B--2---:R-:W-:-:S03]  /*fcd0*/  IMAD.WIDE R10, R3, 0x2, R14 ;  /* 0x00000002030a7825 */ /* 0x004fc600078e020e */
[----:B------:R-:W2:Y:S04]  /*fce0*/  LDL.LU R3, [R1+0x398] ;  /* 0x0003980001037983 */ /* 0x000ea80000300800 */
[----:B------:R0:W-:Y:S04]  /*fcf0*/  STL.64 [R1+0x298], R10 ;  /* 0x0002980a01007387 */ /* 0x0001e80000100a00 */
[----:B0-----:R-:W2:Y:S04]  /*fd00*/  LDL.LU R10, [R1+0x3a0] ;  /* 0x0003a000010a7983 */ /* 0x001ea80000300800 */
[----:B------:R-:W2:Y:S01]  /*fd10*/  LDL.LU R11, [R1+0x3b0] ;  /* 0x0003b000010b7983 */ /* 0x000ea20000300800 */
[----:B---3--:R-:W-:-:S05]  /*fd20*/  IMAD.WIDE R24, R28, 0x2, R14 ;  /* 0x000000021c187825 */ /* 0x008fca00078e020e */
[----:B------:R4:W-:Y:S04]  /*fd30*/  STL.64 [R1+0x2a8], R24 ;  /* 0x0002a81801007387 */ /* 0x0009e80000100a00 */
[----:B------:R-:W3:Y:S01]  /*fd40*/  LDL.LU R28, [R1+0x3b8] ;  /* 0x0003b800011c7983 */ /* 0x000ee20000300800 */
[----:B----4-:R-:W-:-:S03]  /*fd50*/  IMAD.WIDE R24, R29, 0x2, R14 ;  /* 0x000000021d187825 */ /* 0x010fc600078e020e */
[----:B------:R-:W4:Y:S04]  /*fd60*/  LDL.LU R29, [R1+0x3c8] ;  /* 0x0003c800011d7983 */ /* 0x000f280000300800 */
[----:B------:R0:W-:Y:S01]  /*fd70*/  STL.64 [R1+0x2b8], R24 ;  /* 0x0002b81801007387 */ /* 0x0001e20000100a00 */
[----:B------:R-:W-:-:S05]  /*fd80*/  IMAD.WIDE R26, R22, 0x2, R14 ;  /* 0x00000002161a7825 */ /* 0x000fca00078e020e */
[----:B------:R-:W-:Y:S01]  /*fd90*/  STL.64 [R1+0x2c0], R26 ;  /* 0x0002c01a01007387 */ /* 0x000fe20000100a00 */
[----:B0-----:R-:W-:-:S03]  /*fda0*/  IMAD.WIDE R24, R8, 0x2, R14 ;  /* 0x0000000208187825 */ /* 0x001fc600078e020e */
[----:B------:R-:W4:Y:S01]  /*fdb0*/  LDL.LU R8, [R1+0x3d0] ;  /* 0x0003d00001087983 */ /* 0x000f220000300800 */
[----:B------:R-:W-:-:S05]  /*fdc0*/  IMAD.WIDE R22, R23, 0x2, R14 ;  /* 0x0000000217167825 */ /* 0x000fca00078e020e */
[----:B------:R0:W-:Y:S04]  /*fdd0*/  STL.64 [R1+0x2d0], R22 ;  /* 0x0002d01601007387 */ /* 0x0001e80000100a00 */
[----:B------:R1:W-:Y:S01]  /*fde0*/  STL.64 [R1+0x2d8], R24 ;  /* 0x0002d81801007387 */ /* 0x0003e20000100a00 */
[----:B0-----:R-:W-:-:S04]  /*fdf0*/  IMAD.WIDE R22, R20, 0x2, R14 ;  /* 0x0000000214167825 */ /* 0x001fc800078e020e */
[--C-:B-1----:R-:W-:Y:S02]  /*fe00*/  IMAD.WIDE R24, R9, 0x2, R14.reuse ;  /* 0x0000000209187825 */ /* 0x102fe400078e020e */
[----:B------:R-:W4:Y:S04]  /*fe10*/  LDL.LU R9, [R1+0x3e0] ;  /* 0x0003e00001097983 */ /* 0x000f280000300800 */
[----:B------:R0:W-:Y:S01]  /*fe20*/  STL.64 [R1+0x2e8], R22 ;  /* 0x0002e81601007387 */ /* 0x0001e20000100a00 */
[----:B------:R-:W-:-:S03]  /*fe30*/  IMAD.WIDE R20, R21, 0x2, R14 ;  /* 0x0000000215147825 */ /* 0x000fc600078e020e */
[----:B------:R-:W-:Y:S01]  /*fe40*/  STL.64 [R1+0x2f8], R24 ;  /* 0x0002f81801007387 */ /* 0x000fe20000100a00 */
[----:B0-----:R-:W-:-:S03]  /*fe50*/  IMAD.WIDE R22, R4, 0x2, R14 ;  /* 0x0000000204167825 */ /* 0x001fc600078e020e */
[----:B------:R-:W4:Y:S04]  /*fe60*/  LDL.LU R4, [R1+0x3f0] ;  /* 0x0003f00001047983 */ /* 0x000f280000300800 */
[----:B------:R0:W-:Y:S02]  /*fe70*/  STL.64 [R1+0x300], R22 ;  /* 0x0003001601007387 */ /* 0x0001e40000100a00 */
[--C-:B0-----:R-:W-:Y:S02]  /*fe80*/  IMAD.WIDE R22, R5, 0x2, R14.reuse ;  /* 0x0000000205167825 */ /* 0x101fe400078e020e */
[----:B------:R-:W4:Y:S04]  /*fe90*/  LDL.LU R5, [R1+0x3f8] ;  /* 0x0003f80001057983 */ /* 0x000f280000300800 */
[----:B------:R0:W-:Y:S04]  /*fea0*/  STL.64 [R1+0x310], R20 ;  /* 0x0003101401007387 */ /* 0x0001e80000100a00 */
[----:B------:R1:W-:Y:S01]  /*feb0*/  STL.64 [R1+0x318], R22 ;  /* 0x0003181601007387 */ /* 0x0003e20000100a00 */
[----:B0-----:R-:W-:-:S03]  /*fec0*/  IMAD.WIDE R20, R6, 0x2, R14 ;  /* 0x0000000206147825 */ /* 0x001fc600078e020e */
[----:B------:R-:W4:Y:S01]  /*fed0*/  LDL.LU R6, [R1+0x408] ;  /* 0x0004080001067983 */ /* 0x000f220000300800 */
[----:B-1----:R-:W-:-:S03]  /*fee0*/  IMAD.WIDE R22, R18, 0x2, R14 ;  /* 0x0000000212167825 */ /* 0x002fc600078e020e */
[----:B------:R0:W-:Y:S01]  /*fef0*/  STL.64 [R1+0x328], R20 ;  /* 0x0003281401007387 */ /* 0x0001e20000100a00 */
[----:B------:R-:W-:-:S03]  /*ff00*/  IMAD.WIDE R18, R19, 0x2, R14 ;  /* 0x0000000213127825 */ /* 0x000fc600078e020e */
[----:B------:R-:W-:Y:S04]  /*ff10*/  STL.64 [R1+0x330], R22 ;  /* 0x0003301601007387 */ /* 0x000fe80000100a00 */
[----:B------:R1:W-:Y:S01]  /*ff20*/  STL.64 [R1+0x340], R18 ;  /* 0x0003401201007387 */ /* 0x0003e20000100a00 */
[----:B0-----:R-:W-:-:S04]  /*ff30*/  IMAD.WIDE R20, R16, 0x2, R14 ;  /* 0x0000000210147825 */ /* 0x001fc800078e020e */
[--C-:B------:R-:W-:Y:S01]  /*ff40*/  IMAD.WIDE R16, R17, 0x2, R14.reuse ;  /* 0x0000000211107825 */ /* 0x100fe200078e020e */
[----:B------:R-:W-:Y:S03]  /*ff50*/  STL.64 [R1+0x348], R20 ;  /* 0x0003481401007387 */ /* 0x000fe60000100a00 */
[--C-:B-1----:R-:W-:Y:S02]  /*ff60*/  IMAD.WIDE R18, R7, 0x2, R14.reuse ;  /* 0x0000000207127825 */ /* 0x102fe400078e020e */
[----:B------:R-:W4:Y:S04]  /*ff70*/  LDL.LU R7, [R1+0x410] ;  /* 0x0004100001077983 */ /* 0x000f280000300800 */
[----:B------:R0:W-:Y:S04]  /*ff80*/  STL.64 [R1+0x358], R16 ;  /* 0x0003581001007387 */ /* 0x0001e80000100a00 */
[----:B------:R1:W-:Y:S01]  /*ff90*/  STL.64 [R1+0x368], R18 ;  /* 0x0003681201007387 */ /* 0x0003e20000100a00 */
[----:B0-----:R-:W-:-:S04]  /*ffa0*/  IMAD.WIDE R16, R12, 0x2, R14 ;  /* 0x000000020c107825 */ /* 0x001fc800078e020e */
[--C-:B-1----:R-:W-:Y:S02]  /*ffb0*/  IMAD.WIDE R18, R2, 0x2, R14.reuse ;  /* 0x0000000202127825 */ /* 0x102fe400078e020e */
[----:B------:R-:W4:Y:S04]  /*ffc0*/  LDL.LU R2, [R1+0x420] ;  /* 0x0004200001027983 */ /* 0x000f280000300800 */
[----:B------:R0:W-:Y:S04]  /*ffd0*/  STL.64 [R1+0x370], R16 ;  /* 0x0003701001007387 */ /* 0x0001e80000100a00 */
[----:B------:R-:W-:Y:S01]  /*ffe0*/  STL.64 [R1+0x380], R18 ;  /* 0x0003801201007387 */ /* 0x000fe20000100a00 */
[----:B0-----:R-:W-:-:S04]  /*fff0*/  IMAD.WIDE R16, R13, 0x2, R14 ;  /* 0x000000020d107825 */ /* 0x001fc800078e020e */
[--C-:B--2---:R-:W-:Y:S02]  /*10000*/  IMAD.WIDE R12, R3, 0x2, R14.reuse ;  /* 0x00000002030c7825 */ /* 0x104fe400078e020e */
[----:B------:R-:W2:Y:S04]  /*10010*/  LDL.LU R3, [R1+0x428] ;  /* 0x0004280001037983 */ /* 0x000ea80000300800 */
[----:B------:R0:W-:Y:S04]  /*10020*/  STL.64 [R1+0x388], R16 ;  /* 0x0003881001007387 */ /* 0x0001e80000100a00 */
[----:B------:R3:W-:Y:S01]  /*10030*/  STL.64 [R1+0x398], R12 ;  /* 0x0003980c01007387 */ /* 0x0007e20000100a00 */
[----:B0-----:R-:W-:-:S04]  /*10040*/  IMAD.WIDE R16, R10, 0x2, R14 ;  /* 0x000000020a107825 */ /* 0x001fc800078e020e */
[--C-:B------:R-:W-:Y:S01]  /*10050*/  IMAD.WIDE R10, R11, 0x2, R14.reuse ;  /* 0x000000020b0a7825 */ /* 0x100fe200078e020e */
[----:B------:R-:W-:Y:S03]  /*10060*/  STL.64 [R1+0x3a0], R16 ;  /* 0x0003a01001007387 */ /* 0x000fe60000100a00 */
[--C-:B---3--:R-:W-:Y:S02]  /*10070*/  IMAD.WIDE R12, R28, 0x2, R14.reuse ;  /* 0x000000021c0c7825 */ /* 0x108fe400078e020e */
[----:B------:R-:W3:Y:S04]  /*10080*/  LDL.LU R28, [R1+0x438] ;  /* 0x00043800011c7983 */ /* 0x000ee80000300800 */
[----:B------:R4:W-:Y:S04]  /*10090*/  STL.64 [R1+0x3b0], R10 ;  /* 0x0003b00a01007387 */ /* 0x0009e80000100a00 */
[----:B------:R-:W-:Y:S04]  /*100a0*/  STL.64 [R1+0x3b8], R12 ;  /* 0x0003b80c01007387 */ /* 0x000fe80000100a00 */
[----:B------:R-:W3:Y:S01]  /*100b0*/  LDL.LU R22, [R1+0x440] ;  /* 0x0004400001167983 */ /* 0x000ee20000300800 */
[----:B----4-:R-:W-:-:S03]  /*100c0*/  IMAD.WIDE R10, R29, 0x2, R14 ;  /* 0x000000021d0a7825 */ /* 0x010fc600078e020e */
[----:B------:R-:W4:Y:S04]  /*100d0*/  LDL.LU R23, [R1+0x450] ;  /* 0x0004500001177983 */ /* 0x000f280000300800 */
[----:B------:R0:W-:Y:S04]  /*100e0*/  STL.64 [R1+0x3c8], R10 ;  /* 0x0003c80a01007387 */ /* 0x0001e80000100a00 */
[----:B------:R-:W4:Y:S04]  /*100f0*/  LDL.LU R29, [R1+0x458] ;  /* 0x00045800011d7983 */ /* 0x000f280000300800 */
[----:B------:R-:W4:Y:S04]  /*10100*/  LDL.LU R20, [R1+0x468] ;  /* 0x0004680001147983 */ /* 0x000f280000300800 */
[----:B0-----:R-:W4:Y:S01]  /*10110*/  LDL.LU R10, [R1+0x478] ;  /* 0x00047800010a7983 */ /* 0x001f220000300800 */
[----:B------:R-:W-:-:S05]  /*10120*/  IMAD.WIDE R12, R8, 0x2, R14 ;  /* 0x00000002080c7825 */ /* 0x000fca00078e020e */
[----:B------:R0:W-:Y:S04]  /*10130*/  STL.64 [R1+0x3d0], R12 ;  /* 0x0003d00c01007387 */ /* 0x0001e80000100a00 */
[----:B------:R-:W4:Y:S01]  /*10140*/  LDL.LU R11, [R1+0x480] ;  /* 0x00048000010b7983 */ /* 0x000f220000300800 */
[----:B0-----:R-:W-:-:S05]  /*10150*/  IMAD.WIDE R12, R9, 0x2, R14 ;  /* 0x00000002090c7825 */ /* 0x001fca00078e020e */
[----:B------:R0:W-:Y:S04]  /*10160*/  STL.64 [R1+0x3e0], R12 ;  /* 0x0003e00c01007387 */ /* 0x0001e80000100a00 */
[----:B------:R-:W4:Y:S01]  /*10170*/  LDL.LU R21, [R1+0x490] ;  /* 0x0004900001157983 */ /* 0x000f220000300800 */
[----:B------:R-:W-:-:S03]  /*10180*/  IMAD.WIDE R8, R4, 0x2, R14 ;  /* 0x0000000204087825 */ /* 0x000fc600078e020e */
[----:B------:R-:W4:Y:S04]  /*10190*/  LDL.LU R4, [R1+0x498] ;  /* 0x0004980001047983 */ /* 0x000f280000300800 */
[----:B------:R1:W-:Y:S01]  /*101a0*/  STL.64 [R1+0x3f0], R8 ;  /* 0x0003f00801007387 */ /* 0x0003e20000100a00 */
[----:B0-----:R-:W-:-:S03]  /*101b0*/  IMAD.WIDE R12, R5, 0x2, R14 ;  /* 0x00000002050c7825 */ /* 0x001fc600078e020e */
[----:B------:R-:W4:Y:S04]  /*101c0*/  LDL.LU R5, [R1+0x4a8] ;  /* 0x0004a80001057983 */ /* 0x000f280000300800 */
[----:B------:R-:W-:Y:S04]  /*101d0*/  STL.64 [R1+0x3f8], R12 ;  /* 0x0003f80c01007387 */ /* 0x000fe80000100a00 */
[----:B------:R-:W4:Y:S04]  /*101e0*/  LDL.LU R18, [R1+0x4b0] ;  /* 0x0004b00001127983 */ /* 0x000f280000300800 */
[----:B------:R-:W4:Y:S01]  /*101f0*/  LDL.LU R19, [R1+0x4c0] ;  /* 0x0004c00001137983 */ /* 0x000f220000300800 */
[----:B-1----:R-:W-:-:S05]  /*10200*/  IMAD.WIDE R8, R6, 0x2, R14 ;  /* 0x0000000206087825 */ /* 0x002fca00078e020e */
[----:B------:R0:W-:Y:S04]  /*10210*/  STL.64 [R1+0x408], R8 ;  /* 0x0004080801007387 */ /* 0x0001e80000100a00 */
[----:B------:R-:W4:Y:S04]  /*10220*/  LDL.LU R16, [R1+0x4c8] ;  /* 0x0004c80001107983 */ /* 0x000f280000300800 */
[----:B------:R-:W4:Y:S04]  /*10230*/  LDL.LU R17, [R1+0x4d8] ;  /* 0x0004d80001117983 */ /* 0x000f280000300800 */
[----:B0-----:R-:W4:Y:S04]  /*10240*/  LDL.LU R8, [R1+0x4e0] ;  /* 0x0004e00001087983 */ /* 0x001f280000300800 */
[----:B------:R-:W4:Y:S04]  /*10250*/  LDL.LU R12, [R1+0x4f0] ;  /* 0x0004f000010c7983 */ /* 0x000f280000300800 */
[----:B------:R-:W4:Y:S01]  /*10260*/  LDL.LU R9, [R1+0x500] ;  /* 0x0005000001097983 */ /* 0x000f220000300800 */
[----:B------:R-:W-:-:S05]  /*10270*/  IMAD.WIDE R6, R7, 0x2, R14 ;  /* 0x0000000207067825 */ /* 0x000fca00078e020e */
[----:B------:R0:W-:Y:S04]  /*10280*/  STL.64 [R1+0x410], R6 ;  /* 0x0004100601007387 */ /* 0x0001e80000100a00 */
[----:B------:R-:W4:Y:S04]  /*10290*/  LDL.LU R13, [R1+0x508] ;  /* 0x00050800010d7983 */ /* 0x000f280000300800 */
[----:B0-----:R-:W4:Y:S01]  /*102a0*/  LDL.LU R6, [R1+0x518] ;  /* 0x0005180001067983 */ /* 0x001f220000300800 */
[----:B------:R-:W-:-:S05]  /*102b0*/  IMAD.WIDE R24, R2, 0x2, R14 ;  /* 0x0000000202187825 */ /* 0x000fca00078e020e */
[----:B------:R2:W-:Y:S04]  /*102c0*/  STL.64 [R1+0x420], R24 ;  /* 0x0004201801007387 */ /* 0x0005e80000100a00 */
[----:B------:R-:W4:Y:S04]  /*102d0*/  LDL.LU R7, [R1+0x520] ;  /* 0x0005200001077983 */ /* 0x000f280000300800 */
[----:B------:R-:W4:Y:S01]  /*102e0*/  LDL.LU R2, [R1+0x530] ;  /* 0x0005300001027983 */ /* 0x000f220000300800 */
[----:B--2---:R-:W-:-:S05]  /*102f0*/  IMAD.WIDE R24, R3, 0x2, R14 ;  /* 0x0000000203187825 */ /* 0x004fca00078e020e */
[----:B------:R3:W-:Y:S04]  /*10300*/  STL.64 [R1+0x428], R24 ;  /* 0x0004281801007387 */ /* 0x0007e80000100a00 */
[----:B------:R-:W2:Y:S01]  /*10310*/  LDL.LU R3, [R1+0x540] ;  /* 0x0005400001037983 */ /* 0x000ea20000300800 */
[----:B---3--:R-:W-:-:S03]  /*10320*/  IMAD.WIDE R24, R28, 0x2, R14 ;  /* 0x000000021c187825 */ /* 0x008fc600078e020e */
[----:B------:R-:W3:Y:S04]  /*10330*/  LDL.LU R28, [R1+0x550] ;  /* 0x00055000011c7983 */ /* 0x000ee80000300800 */
[----:B------:R0:W-:Y:S01]  /*10340*/  STL.64 [R1+0x438], R24 ;  /* 0x0004381801007387 */ /* 0x0001e20000100a00 */
[----:B------:R-:W-:-:S04]  /*10350*/  IMAD.WIDE R26, R22, 0x2, R14 ;  /* 0x00000002161a7825 */ /* 0x000fc800078e020e */
[--C-:B----4-:R-:W-:Y:S01]  /*10360*/  IMAD.WIDE R22, R23, 0x2, R14.reuse ;  /* 0x0000000217167825 */ /* 0x110fe200078e020e */
[----:B------:R-:W-:Y:S03]  /*10370*/  STL.64 [R1+0x440], R26 ;  /* 0x0004401a01007387 */ /* 0x000fe60000100a00 */
[--C-:B0-----:R-:W-:Y:S02]  /*10380*/  IMAD.WIDE R24, R29, 0x2, R14.reuse ;  /* 0x000000021d187825 */ /* 0x101fe400078e020e */
[----:B------:R-:W4:Y:S04]  /*10390*/  LDL.LU R29, [R1+0x558] ;  /* 0x00055800011d7983 */ /* 0x000f280000300800 */
[----:B------:R-:W-:Y:S04]  /*103a0*/  STL.64 [R1+0x450], R22 ;  /* 0x0004501601007387 */ /* 0x000fe80000100a00 */
[----:B------:R0:W-:Y:S02]  /*103b0*/  STL.64 [R1+0x458], R24 ;  /* 0x0004581801007387 */ /* 0x0001e40000100a00 */
[----:B0-----:R-:W-:-:S02]  /*103c0*/  IMAD.WIDE R24, R10, 0x2, R14 ;  /* 0x000000020a187825 */ /* 0x001fc400078e020e */
[----:B------:R-:W4:Y:S02]  /*103d0*/  LDL.LU R10, [R1+0x228] ;  /* 0x00022800010a7983 */ /* 0x000f240000300800 */
[----:B------:R-:W-:-:S05]  /*103e0*/  IMAD.WIDE R22, R20, 0x2, R14 ;  /* 0x0000000214167825 */ /* 0x000fca00078e020e */
[----:B------:R0:W-:Y:S04]  /*103f0*/  STL.64 [R1+0x468], R22 ;  /* 0x0004681601007387 */ /* 0x0001e80000100a00 */
[----:B------:R-:W-:Y:S01]  /*10400*/  STL.64 [R1+0x478], R24 ;  /* 0x0004781801007387 */ /* 0x000fe20000100a00 */
[----:B0-----:R-:W-:-:S03]  /*10410*/  IMAD.WIDE R22, R11, 0x2, R14 ;  /* 0x000000020b167825 */ /* 0x001fc600078e020e */
[----:B------:R-:W4:Y:S04]  /*10420*/  LDL.LU R11, [R1+0x204] ;  /* 0x00020400010b7983 */ /* 0x000f280000300800 */
[----:B------:R0:W-:Y:S01]  /*10430*/  STL.64 [R1+0x480], R22 ;  /* 0x0004801601007387 */ /* 0x0001e20000100a00 */
[----:B------:R-:W-:-:S04]  /*10440*/  IMAD.WIDE R20, R21, 0x2, R14 ;  /* 0x0000000215147825 */ /* 0x000fc800078e020e */
[--C-:B0-----:R-:W-:Y:S02]  /*10450*/  IMAD.WIDE R22, R4, 0x2, R14.reuse ;  /* 0x0000000204167825 */ /* 0x101fe400078e020e */
[----:B------:R-:W4:Y:S04]  /*10460*/  LDL.LU R4, [R1+0x200] ;  /* 0x0002000001047983 */ /* 0x000f280000300800 */
[----:B------:R0:W-:Y:S04]  /*10470*/  STL.64 [R1+0x490], R20 ;  /* 0x0004901401007387 */ /* 0x0001e80000100a00 */
[----:B------:R1:W-:Y:S01]  /*10480*/  STL.64 [R1+0x498], R22 ;  /* 0x0004981601007387 */ /* 0x0003e20000100a00 */
[----:B0-----:R-:W-:-:S03]  /*10490*/  IMAD.WIDE R20, R5, 0x2, R14 ;  /* 0x0000000205147825 */ /* 0x001fc600078e020e */
[----:B------:R-:W4:Y:S04]  /*104a0*/  LDL.LU R5, [R1+0x1dc] ;  /* 0x0001dc0001057983 */ /* 0x000f280000300800 */
[----:B------:R0:W-:Y:S01]  /*104b0*/  STL.64 [R1+0x4a8], R20 ;  /* 0x0004a81401007387 */ /* 0x0001e20000100a00 */
[----:B-1----:R-:W-:-:S04]  /*104c0*/  IMAD.WIDE R22, R18, 0x2, R14 ;  /* 0x0000000212167825 */ /* 0x002fc800078e020e */
[--C-:B------:R-:W-:Y:S01]  /*104d0*/  IMAD.WIDE R18, R19, 0x2, R14.reuse ;  /* 0x0000000213127825 */ /* 0x100fe200078e020e */
        /* <DEDUP_REMOVED lines=15> */
[--C-:B------:R-:W-:Y:S02]  /*105d0*/  IMAD.WIDE R12, R6, 0x2, R14.reuse ;  /* 0x00000002060c7825 */ /* 0x100fe400078e020e */
[----:B------:R-:W4:Y:S04]  /*105e0*/  LDL.LU R6, [R1+0x1b0] ;  /* 0x0001b00001067983 */ /* 0x000f280000300800 */
[----:B------:R0:W-:Y:S04]  /*105f0*/  STL.64 [R1+0x508], R16 ;  /* 0x0005081001007387 */ /* 0x0001e80000100a00 */
[----:B------:R1:W-:Y:S01]  /*10600*/  STL.64 [R1+0x518], R12 ;  /* 0x0005180c01007387 */ /* 0x0003e20000100a00 */
[----:B0-----:R-:W-:-:S04]  /*10610*/  IMAD.WIDE R16, R7, 0x2, R14 ;  /* 0x0000000207107825 */ /* 0x001fc800078e020e */
[--C-:B-1----:R-:W-:Y:S01]  /*10620*/  IMAD.WIDE R12, R2, 0x2, R14.reuse ;  /* 0x00000002020c7825 */ /* 0x102fe200078e020e */
[----:B------:R-:W-:Y:S04]  /*10630*/  STL.64 [R1+0x520], R16 ;  /* 0x0005201001007387 */ /* 0x000fe80000100a00 */
[----:B------:R-:W4:Y:S04]  /*10640*/  LDL.LU R7, [R1+0x194] ;  /* 0x0001940001077983 */ /* 0x000f280000300800 */
[----:B------:R-:W-:Y:S01]  /*10650*/  STL.64 [R1+0x538], R12 ;  /* 0x0005380c01007387 */ /* 0x000fe20000100a00 */
[----:B--2---:R-:W-:-:S05]  /*10660*/  IMAD.WIDE R2, R3, 0x2, R14 ;  /* 0x0000000203027825 */ /* 0x004fca00078e020e */
[----:B------:R0:W-:Y:S04]  /*10670*/  STL.64 [R1+0x540], R2 ;  /* 0x0005400201007387 */ /* 0x0001e80000100a00 */
[----:B------:R-:W2:Y:S04]  /*10680*/  LDL.LU R21, [R1+0x190] ;  /* 0x0001900001157983 */ /* 0x000ea80000300800 */
[----:B0-----:R-:W2:Y:S01]  /*10690*/  LDL.LU R2, [R1+0x18c] ;  /* 0x00018c0001027983 */ /* 0x001ea20000300800 */
[----:B---3--:R-:W-:-:S05]  /*106a0*/  IMAD.WIDE R12, R28, 0x2, R14 ;  /* 0x000000021c0c7825 */ /* 0x008fca00078e020e */
[----:B------:R4:W-:Y:S04]  /*106b0*/  STL.64 [R1+0x550], R12 ;  /* 0x0005500c01007387 */ /* 0x0009e80000100a00 */
[----:B------:R-:W3:Y:S04]  /*106c0*/  LDL.LU R3, [R1+0x188] ;  /* 0x0001880001037983 */ /* 0x000ee80000300800 */
[----:B------:R-:W3:Y:S01]  /*106d0*/  LDL.LU R28, [R1+0x184] ;  /* 0x00018400011c7983 */ /* 0x000ee20000300800 */
[----:B----4-:R-:W-:-:S03]  /*106e0*/  IMAD.WIDE R12, R29, 0x2, R14 ;  /* 0x000000021d0c7825 */ /* 0x010fc600078e020e */
[----:B------:R-:W4:Y:S04]  /*106f0*/  LDL.LU R29, [R1+0x180] ;  /* 0x00018000011d7983 */ /* 0x000f280000300800 */
[----:B------:R0:W-:Y:S04]  /*10700*/  STL.64 [R1+0x558], R12 ;  /* 0x0005580c01007387 */ /* 0x0001e80000100a00 */
[----:B------:R-:W4:Y:S01]  /*10710*/  LDL.LU R18, [R1+0x17c] ;  /* 0x00017c0001127983 */ /* 0x000f220000300800 */
[----:B0-----:R-:W-:-:S05]  /*10720*/  IMAD.WIDE R12, R10, 0x2, R14 ;  /* 0x000000020a0c7825 */ /* 0x001fca00078e020e */
[----:B------:R-:W-:Y:S04]  /*10730*/  STL.64 [R1+0x228], R12 ;  /* 0x0002280c01007387 */ /* 0x000fe80000100a00 */
[----:B------:R-:W4:Y:S04]  /*10740*/  LDL.LU R19, [R1+0x178] ;  /* 0x0001780001137983 */ /* 0x000f280000300800 */
[----:B------:R-:W4:Y:S01]  /*10750*/  LDL.LU R16, [R1+0x174] ;  /* 0x0001740001107983 */ /* 0x000f220000300800 */
[----:B------:R-:W-:-:S05]  /*10760*/  IMAD.WIDE R10, R11, 0x2, R14 ;  /* 0x000000020b0a7825 */ /* 0x000fca00078e020e */
        /* <DEDUP_REMOVED lines=8> */
[----:B------:R-:W4:Y:S04]  /*107f0*/  LDL.LU R23, [R1+0x164] ;  /* 0x0001640001177983 */ /* 0x000f280000300800 */
[----:B0-----:R-:W4:Y:S04]  /*10800*/  LDL.LU R4, [R1+0x160] ;  /* 0x0001600001047983 */ /* 0x001f280000300800 */
[----:B------:R-:W4:Y:S04]  /*10810*/  LDL.LU R5, [R1+0x15c] ;  /* 0x00015c0001057983 */ /* 0x000f280000300800 */
[----:B------:R-:W4:Y:S04]  /*10820*/  LDL.LU R12, [R1+0x158] ;  /* 0x00015800010c7983 */ /* 0x000f280000300800 */
[----:B------:R-:W4:Y:S01]  /*10830*/  LDL.LU R13, [R1+0x154] ;  /* 0x00015400010d7983 */ /* 0x000f220000300800 */
[----:B------:R-:W-:-:S05]  /*10840*/  IMAD.WIDE R10, R8, 0x2, R14 ;  /* 0x00000002080a7825 */ /* 0x000fca00078e020e */
[----:B------:R0:W-:Y:S04]  /*10850*/  STL.64 [R1+0x1d8], R10 ;  /* 0x0001d80a01007387 */ /* 0x0001e80000100a00 */
[----:B0-----:R-:W4:Y:S04]  /*10860*/  LDL.LU R10, [R1+0x150] ;  /* 0x00015000010a7983 */ /* 0x001f280000300800 */
[----:B------:R-:W4:Y:S01]  /*10870*/  LDL.LU R11, [R1+0x14c] ;  /* 0x00014c00010b7983 */ /* 0x000f220000300800 */
[----:B------:R-:W-:-:S05]  /*10880*/  IMAD.WIDE R8, R9, 0x2, R14 ;  /* 0x0000000209087825 */ /* 0x000fca00078e020e */
[----:B------:R0:W-:Y:S04]  /*10890*/  STL.64 [R1+0x598], R8 ;  /* 0x0005980801007387 */ /* 0x0001e80000100a00 */
[----:B0-----:R-:W4:Y:S04]  /*108a0*/  LDL.LU R8, [R1+0x148] ;  /* 0x0001480001087983 */ /* 0x001f280000300800 */
[----:B------:R-:W4:Y:S01]  /*108b0*/  LDL.LU R9, [R1+0x144] ;  /* 0x0001440001097983 */ /* 0x000f220000300800 */
[----:B------:R-:W-:-:S05]  /*108c0*/  IMAD.WIDE R26, R6, 0x2, R14 ;  /* 0x00000002061a7825 */ /* 0x000fca00078e020e */
[----:B------:R0:W-:Y:S04]  /*108d0*/  STL.64 [R1+0x1b0], R26 ;  /* 0x0001b01a01007387 */ /* 0x0001e80000100a00 */
[----:B------:R-:W4:Y:S01]  /*108e0*/  LDL.LU R6, [R1+0x140] ;  /* 0x0001400001067983 */ /* 0x000f220000300800 */
[----:B0-----:R-:W-:-:S03]  /*108f0*/  IMAD.WIDE R26, R7, 0x2, R14 ;  /* 0x00000002071a7825 */ /* 0x001fc600078e020e */
[----:B------:R-:W4:Y:S04]  /*10900*/  LDL.LU R7, [R1+0x6b0] ;  /* 0x0006b00001077983 */ /* 0x000f280000300800 */
[----:B------:R0:W-:Y:S01]  /*10910*/  STL.64 [R1+0x5a8], R26 ;  /* 0x0005a81a01007387 */ /* 0x0001e20000100a00 */
[----:B--2---:R-:W-:-:S05]  /*10920*/  IMAD.WIDE R20, R21, 0x2, R14 ;  /* 0x0000000215147825 */ /* 0x004fca00078e020e */
[----:B------:R3:W-:Y:S01]  /*10930*/  STL.64 [R1+0x190], R20 ;  /* 0x0001901401007387 */ /* 0x0007e20000100a00 */
[----:B0-----:R-:W-:-:S04]  /*10940*/  IMAD.WIDE R26, R2, 0x2, R14 ;  /* 0x00000002021a7825 */ /* 0x001fc800078e020e */
[--C-:B---3--:R-:W-:Y:S02]  /*10950*/  IMAD.WIDE R20, R3, 0x2, R14.reuse ;  /* 0x0000000203147825 */ /* 0x108fe400078e020e */
[----:B------:R-:W2:Y:S04]  /*10960*/  LDL.LU.64 R2, [R1+0x138] ;  /* 0x0001380001027983 */ /* 0x000ea80000300a00 */
[----:B------:R0:W-:Y:S04]  /*10970*/  STL.64 [R1+0x5c0], R26 ;  /* 0x0005c01a01007387 */ /* 0x0001e80000100a00 */
[----:B------:R4:W-:Y:S01]  /*10980*/  STL.64 [R1+0x188], R20 ;  /* 0x0001881401007387 */ /* 0x0009e20000100a00 */
[----:B0-----:R-:W-:-:S04]  /*10990*/  IMAD.WIDE R26, R28, 0x2, R14 ;  /* 0x000000021c1a7825 */ /* 0x001fc800078e020e */
[--C-:B----4-:R-:W-:Y:S02]  /*109a0*/  IMAD.WIDE R20, R29, 0x2, R14.reuse ;  /* 0x000000021d147825 */ /* 0x110fe400078e020e */
[----:B------:R-:W3:Y:S04]  /*109b0*/  LDL.LU.64 R28, [R1+0x60] ;  /* 0x00006000011c7983 */ /* 0x000ee80000300a00 */
[----:B------:R0:W-:Y:S04]  /*109c0*/  STL.64 [R1+0x5d0], R26 ;  /* 0x0005d01a01007387 */ /* 0x0001e80000100a00 */
[----:B------:R1:W-:Y:S01]  /*109d0*/  STL.64 [R1+0x180], R20 ;  /* 0x0001801401007387 */ /* 0x0003e20000100a00 */
[----:B0-----:R-:W-:-:S03]  /*109e0*/  IMAD.WIDE R26, R18, 0x2, R14 ;  /* 0x00000002121a7825 */ /* 0x001fc600078e020e */
[----:B-1----:R-:W4:Y:S01]  /*109f0*/  LDL.LU.64 R20, [R1+0x130] ;  /* 0x0001300001147983 */ /* 0x002f220000300a00 */
[----:B------:R-:W-:-:S03]  /*10a00*/  IMAD.WIDE R18, R19, 0x2, R14 ;  /* 0x0000000213127825 */ /* 0x000fc600078e020e */
[----:B------:R0:W-:Y:S04]  /*10a10*/  STL.64 [R1+0x5f8], R26 ;  /* 0x0005f81a01007387 */ /* 0x0001e80000100a00 */
[----:B------:R1:W-:Y:S01]  /*10a20*/  STL.64 [R1+0x178], R18 ;  /* 0x0001781201007387 */ /* 0x0003e20000100a00 */
[----:B0-----:R-:W-:-:S03]  /*10a30*/  IMAD.WIDE R26, R16, 0x2, R14 ;  /* 0x00000002101a7825 */ /* 0x001fc600078e020e */
[----:B-1----:R-:W4:Y:S04]  /*10a40*/  LDL.LU.64 R18, [R1+0x58] ;  /* 0x0000580001127983 */ /* 0x002f280000300a00 */
[----:B------:R0:W-:Y:S02]  /*10a50*/  STL.64 [R1+0x608], R26 ;  /* 0x0006081a01007387 */ /* 0x0001e40000100a00 */
[--C-:B0-----:R-:W-:Y:S02]  /*10a60*/  IMAD.WIDE R26, R17, 0x2, R14.reuse ;  /* 0x00000002111a7825 */ /* 0x101fe400078e020e */
[----:B------:R-:W4:Y:S04]  /*10a70*/  LDL.LU.64 R16, [R1+0x128] ;  /* 0x0001280001107983 */ /* 0x000f280000300a00 */
[----:B------:R0:W-:Y:S02]  /*10a80*/  STL.64 [R1+0x170], R26 ;  /* 0x0001701a01007387 */ /* 0x0001e40000100a00 */
[----:B0-----:R-:W-:-:S04]  /*10a90*/  IMAD.WIDE R26, R25, 0x2, R14 ;  /* 0x00000002191a7825 */ /* 0x001fc800078e020e */
[--C-:B------:R-:W-:Y:S01]  /*10aa0*/  IMAD.WIDE R24, R22, 0x2, R14.reuse ;  /* 0x0000000216187825 */ /* 0x100fe200078e020e */
[----:B------:R0:W-:Y:S04]  /*10ab0*/  STL.64 [R1+0x620], R26 ;  /* 0x0006201a01007387 */ /* 0x0001e80000100a00 */
[----:B------:R1:W-:Y:S01]  /*10ac0*/  STL.64 [R1+0x168], R24 ;  /* 0x0001681801007387 */ /* 0x0003e20000100a00 */
[----:B0-----:R-:W-:-:S04]  /*10ad0*/  IMAD.WIDE R26, R23, 0x2, R14 ;  /* 0x00000002171a7825 */ /* 0x001fc800078e020e */
[--C-:B-1----:R-:W-:Y:S01]  /*10ae0*/  IMAD.WIDE R24, R4, 0x2, R14.reuse ;  /* 0x0000000204187825 */ /* 0x102fe200078e020e */
[----:B------:R-:W-:Y:S03]  /*10af0*/  STL.64 [R1+0x630], R26 ;  /* 0x0006301a01007387 */ /* 0x000fe60000100a00 */
[--C-:B------:R-:W-:Y:S02]  /*10b00*/  IMAD.WIDE R22, R5, 0x2, R14.reuse ;  /* 0x0000000205167825 */ /* 0x100fe400078e020e */
[----:B------:R-:W4:Y:S04]  /*10b10*/  LDL.LU.64 R4, [R1+0x50] ;  /* 0x0000500001047983 */ /* 0x000f280000300a00 */
[----:B------:R0:W-:Y:S04]  /*10b20*/  STL.64 [R1+0x160], R24 ;  /* 0x0001601801007387 */ /* 0x0001e80000100a00 */
[----:B------:R1:W-:Y:S01]  /*10b30*/  STL.64 [R1+0x648], R22 ;  /* 0x0006481601007387 */ /* 0x0003e20000100a00 */
[----:B0-----:R-:W-:-:S04]  /*10b40*/  IMAD.WIDE R24, R12, 0x2, R14 ;  /* 0x000000020c187825 */ /* 0x001fc800078e020e */
[--C-:B-1----:R-:W-:Y:S02]  /*10b50*/  IMAD.WIDE R22, R13, 0x2, R14.reuse ;  /* 0x000000020d167825 */ /* 0x102fe400078e020e */
[----:B------:R-:W4:Y:S04]  /*10b60*/  LDL.LU.64 R12, [R1+0x120] ;  /* 0x00012000010c7983 */ /* 0x000f280000300a00 */
[----:B------:R0:W-:Y:S04]  /*10b70*/  STL.64 [R1+0x158], R24 ;  /* 0x0001581801007387 */ /* 0x0001e80000100a00 */
[----:B------:R1:W-:Y:S01]  /*10b80*/  STL.64 [R1+0x658], R22 ;  /* 0x0006581601007387 */ /* 0x0003e20000100a00 */
[----:B0-----:R-:W-:-:S04]  /*10b90*/  IMAD.WIDE R24, R10, 0x2, R14 ;  /* 0x000000020a187825 */ /* 0x001fc800078e020e */
[--C-:B-1----:R-:W-:Y:S02]  /*10ba0*/  IMAD.WIDE R22, R11, 0x2, R14.reuse ;  /* 0x000000020b167825 */ /* 0x102fe400078e020e */
[----:B------:R-:W4:Y:S02]  /*10bb0*/  LDL.LU.64 R10, [R1+0x48] ;  /* 0x00004800010a7983 */ /* 0x000f240000300a00 */
[--C-:B------:R-:W-:Y:S02]  /*10bc0*/  IMAD.WIDE R26, R8, 0x2, R14.reuse ;  /* 0x00000002081a7825 */ /* 0x100fe400078e020e */
[----:B------:R0:W-:Y:S04]  /*10bd0*/  STL.64 [R1+0x150], R24 ;  /* 0x0001501801007387 */ /* 0x0001e80000100a00 */
[----:B------:R1:W-:Y:S04]  /*10be0*/  STL.64 [R1+0x670], R22 ;  /* 0x0006701601007387 */ /* 0x0003e80000100a00 */
[----:B------:R-:W-:Y:S01]  /*10bf0*/  STL.64 [R1+0x148], R26 ;  /* 0x0001481a01007387 */ /* 0x000fe20000100a00 */
[----:B0-----:R-:W-:-:S04]  /*10c00*/  IMAD.WIDE R24, R6, 0x2, R14 ;  /* 0x0000000206187825 */ /* 0x001fc800078e020e */
[--C-:B-1----:R-:W-:Y:S02]  /*10c10*/  IMAD.WIDE R22, R9, 0x2, R14.reuse ;  /* 0x0000000209167825 */ /* 0x102fe400078e020e */
[----:B------:R-:W4:Y:S04]  /*10c20*/  LDL.LU.64 R8, [R1+0x118] ;  /* 0x0001180001087983 */ /* 0x000f280000300a00 */
[----:B------:R0:W-:Y:S04]  /*10c30*/  STL.64 [R1+0x680], R22 ;  /* 0x0006801601007387 */ /* 0x0001e80000100a00 */
[----:B------:R-:W-:Y:S01]  /*10c40*/  STL.64 [R1+0x140], R24 ;  /* 0x0001401801007387 */ /* 0x000fe20000100a00 */
[----:B0-----:R-:W-:-:S03]  /*10c50*/  IMAD.WIDE R22, R7, 0x2, R14 ;  /* 0x0000000207167825 */ /* 0x001fc600078e020e */
[----:B------:R-:W4:Y:S01]  /*10c60*/  LDL.LU.64 R6, [R1+0x40] ;  /* 0x0000400001067983 */ /* 0x000f220000300a00 */
[----:B------:R-:W-:-:S03]  /*10c70*/  IMAD.WIDE R14, R0, 0x2, R14 ;  /* 0x00000002000e7825 */ /* 0x000fc600078e020e */
[----:B------:R-:W-:Y:S04]  /*10c80*/  STL.64 [R1+0x6b0], R22 ;  /* 0x0006b01601007387 */ /* 0x000fe80000100a00 */
[----:B------:R-:W-:Y:S01]  /*10c90*/  STL.64 [R1+0x1a00], R14 ;  /* 0x001a000e01007387 */ /* 0x000fe20000100a00 */
[----:B--2---:R-:W-:-:S03]  /*10ca0*/  IMAD.MOV.U32 R0, RZ, RZ, R3 ;  /* 0x000000ffff007224 */ /* 0x004fc600078e0003 */
[----:B------:R0:W-:Y:S04]  /*10cb0*/  STL [R1+0x17d0], R2 ;  /* 0x0017d00201007387 */ /* 0x0001e80000100800 */
[----:B0-----:R-:W2:Y:S04]  /*10cc0*/  LDL.LU.64 R2, [R1+0x110] ;  /* 0x0001100001027983 */ /* 0x001ea80000300a00 */
[----:B------:R0:W-:Y:S04]  /*10cd0*/  STL [R1+0x17c8], R0 ;  /* 0x0017c80001007387 */ /* 0x0001e80000100800 */
[----:B---3--:R1:W-:Y:S01]  /*10ce0*/  STL [R1+0x17cc], R28 ;  /* 0x0017cc1c01007387 */ /* 0x0083e20000100800 */
[----:B0-----:R-:W-:-:S03]  /*10cf0*/  IMAD.MOV.U32 R0, RZ, RZ, R29 ;  /* 0x000000ffff007224 */ /* 0x001fc600078e001d */
[----:B----4-:R-:W-:Y:S04]  /*10d00*/  STL [R1+0x17c4], R20 ;  /* 0x0017c41401007387 */ /* 0x010fe80000100800 */
[----:B------:R0:W-:Y:S04]  /*10d10*/  STL [R1+0x17c0], R0 ;  /* 0x0017c00001007387 */ /* 0x0001e80000100800 */
[----:B-1----:R-:W3:Y:S01]  /*10d20*/  LDL.LU.64 R28, [R1+0x38] ;  /* 0x00003800011c7983 */ /* 0x002ee20000300a00 */
[----:B0-----:R-:W-:-:S03]  /*10d30*/  IMAD.MOV.U32 R0, RZ, RZ, R21 ;  /* 0x000000ffff007224 */ /* 0x001fc600078e0015 */
[----:B------:R-:W-:Y:S04]  /*10d40*/  STL [R1+0x17bc], R18 ;  /* 0x0017bc1201007387 */ /* 0x000fe80000100800 */
[----:B------:R0:W-:Y:S02]  /*10d50*/  STL [R1+0x17b8], R0 ;  /* 0x0017b80001007387 */ /* 0x0001e40000100800 */
[----:B0-----:R-:W-:Y:S02]  /*10d60*/  IMAD.MOV.U32 R0, RZ, RZ, R19 ;  /* 0x000000ffff007224 */ /* 0x001fe400078e0013 */
[----:B------:R-:W-:Y:S04]  /*10d70*/  STL [R1+0x17b4], R16 ;  /* 0x0017b41001007387 */ /* 0x000fe80000100800 */
[----:B------:R0:W-:Y:S04]  /*10d80*/  STL [R1+0x17b0], R0 ;  /* 0x0017b00001007387 */ /* 0x0001e80000100800 */
[----:B------:R-:W4:Y:S01]  /*10d90*/  LDL.LU.64 R14, [R1+0x30] ;  /* 0x00003000010e7983 */ /* 0x000f220000300a00 */
[----:B0-----:R-:W-:-:S03]  /*10da0*/  IMAD.MOV.U32 R0, RZ, RZ, R17 ;  /* 0x000000ffff007224 */ /* 0x001fc600078e0011 */
[----:B----4-:R0:W-:Y:S04]  /*10db0*/  STL.64 [R1+0x1a78], R14 ;  /* 0x001a780e01007387 */ /* 0x0101e80000100a00 */
[----:B0-----:R-:W4:Y:S04]  /*10dc0*/  LDL.LU.64 R14, [R1+0x108] ;  /* 0x00010800010e7983 */ /* 0x001f280000300a00 */
[----:B------:R-:W4:Y:S04]  /*10dd0*/  LDL.LU.64 R26, [R1+0x100] ;  /* 0x00010000011a7983 */ /* 0x000f280000300a00 */
[----:B------:R0:W-:Y:S04]  /*10de0*/  STL [R1+0x17a8], R0 ;  /* 0x0017a80001007387 */ /* 0x0001e80000100800 */
[----:B------:R1:W-:Y:S04]  /*10df0*/  STL [R1+0x17ac], R4 ;  /* 0x0017ac0401007387 */ /* 0x0003e80000100800 */
[----:B------:R-:W4:Y:S01]  /*10e00*/  LDL.LU.64 R24, [R1+0x28] ;  /* 0x0000280001187983 */ /* 0x000f220000300a00 */
[----:B0-----:R-:W-:-:S05]  /*10e10*/  IMAD.MOV.U32 R0, RZ, RZ, R5 ;  /* 0x000000ffff007224 */ /* 0x001fca00078e0005 */
[----:B------:R0:W-:Y:S04]  /*10e20*/  STL [R1+0x17a0], R0 ;  /* 0x0017a00001007387 */ /* 0x0001e80000100800 */
[----:B------:R-:W-:Y:S04]  /*10e30*/  STL [R1+0x17a4], R12 ;  /* 0x0017a40c01007387 */ /* 0x000fe80000100800 */
[----:B-1----:R-:W4:Y:S01]  /*10e40*/  LDL.LU.64 R4, [R1+0xf8] ;  /* 0x0000f80001047983 */ /* 0x002f220000300a00 */
[----:B0-----:R-:W-:-:S03]  /*10e50*/  IMAD.MOV.U32 R0, RZ, RZ, R13 ;  /* 0x000000ffff007224 */ /* 0x001fc600078e000d */
[----:B------:R-:W-:Y:S04]  /*10e60*/  STL [R1+0x179c], R10 ;  /* 0x00179c0a01007387 */ /* 0x000fe80000100800 */
[----:B------:R0:W-:Y:S04]  /*10e70*/  STL [R1+0x1798], R0 ;  /* 0x0017980001007387 */ /* 0x0001e80000100800 */
[----:B------:R-:W4:Y:S04]  /*10e80*/  LDL.LU.64 R22, [R1+0x20] ;  /* 0x0000200001167983 */ /* 0x000f280000300a00 */
[----:B------:R-:W4:Y:S01]  /*10e90*/  LDL.LU.64 R20, [R1+0xf0] ;  /* 0x0000f00001147983 */ /* 0x000f220000300a00 */
[----:B0-----:R-:W-:-:S05]  /*10ea0*/  IMAD.MOV.U32 R0, RZ, RZ, R11 ;  /* 0x000000ffff007224 */ /* 0x001fca00078e000b */
[----:B------:R0:W-:Y:S04]  /*10eb0*/  STL [R1+0x1790], R0 ;  /* 0x0017900001007387 */ /* 0x0001e80000100800 */
[----:B------:R1:W-:Y:S04]  /*10ec0*/  STL [R1+0x1794], R8 ;  /* 0x0017940801007387 */ /* 0x0003e80000100800 */
[----:B------:R-:W4:Y:S01]  /*10ed0*/  LDL.LU.64 R18, [R1+0x18] ;  /* 0x0000180001127983 */ /* 0x000f220000300a00 */
[----:B0-----:R-:W-:-:S03]  /*10ee0*/  IMAD.MOV.U32 R0, RZ, RZ, R9 ;  /* 0x000000ffff007224 */ /* 0x001fc600078e0009 */
[----:B-1----:R-:W4:Y:S04]  /*10ef0*/  LDL.LU.64 R8, [R1+0xe8] ;  /* 0x0000e80001087983 */ /* 0x002f280000300a00 */
[----:B------:R0:W-:Y:S04]  /*10f00*/  STL [R1+0x1788], R0 ;  /* 0x0017880001007387 */ /* 0x0001e80000100800 */
[----:B------:R-:W-:Y:S04]  /*10f10*/  STL [R1+0x178c], R6 ;  /* 0x00178c0601007387 */ /* 0x000fe80000100800 */
[----:B------:R-:W4:Y:S01]  /*10f20*/  LDL.LU.64 R16, [R1+0x10] ;  /* 0x0000100001107983 */ /* 0x000f220000300a00 */
[----:B0-----:R-:W-:-:S05]  /*10f30*/  IMAD.MOV.U32 R0, RZ, RZ, R7 ;  /* 0x000000ffff007224 */ /* 0x001fca00078e0007 */
[----:B------:R0:W-:Y:S04]  /*10f40*/  STL [R1+0x1780], R0 ;  /* 0x0017800001007387 */ /* 0x0001e80000100800 */
[----:B--2---:R-:W-:Y:S04]  /*10f50*/  STL [R1+0x1784], R2 ;  /* 0x0017840201007387 */ /* 0x004fe80000100800 */
[----:B------:R-:W2:Y:S01]  /*10f60*/  LDL.LU.64 R12, [R1+0xe0] ;  /* 0x0000e000010c7983 */ /* 0x000ea20000300a00 */
[----:B0-----:R-:W-:-:S03]  /*10f70*/  IMAD.MOV.U32 R0, RZ, RZ, R3 ;  /* 0x000000ffff007224 */ /* 0x001fc600078e0003 */
[----:B------:R-:W2:Y:S04]  /*10f80*/  LDL.LU.64 R10, [R1+0x8] ;  /* 0x00000800010a7983 */ /* 0x000ea80000300a00 */
[----:B------:R0:W-:Y:S04]  /*10f90*/  STL [R1+0x1778], R0 ;  /* 0x0017780001007387 */ /* 0x0001e80000100800 */
[----:B---3--:R-:W-:Y:S04]  /*10fa0*/  STL [R1+0x177c], R28 ;  /* 0x00177c1c01007387 */ /* 0x008fe80000100800 */
[----:B------:R-:W3:Y:S01]  /*10fb0*/  LDL.LU.64 R6, [R1+0xd8] ;  /* 0x0000d80001067983 */ /* 0x000ee20000300a00 */
[----:B0-----:R-:W-:-:S03]  /*10fc0*/  IMAD.MOV.U32 R0, RZ, RZ, R29 ;  /* 0x000000ffff007224 */ /* 0x001fc600078e001d */
[----:B------:R-:W2:Y:S04]  /*10fd0*/  LDL.LU.64 R2, [R1] ;  /* 0x0000000001027983 */ /* 0x000ea80000300a00 */
[----:B------:R0:W-:Y:S04]  /*10fe0*/  STL [R1+0x1770], R0 ;  /* 0x0017700001007387 */ /* 0x0001e80000100800 */
[----:B----4-:R1:W-:Y:S01]  /*10ff0*/  STL [R1+0x1774], R14 ;  /* 0x0017740e01007387 */ /* 0x0103e20000100800 */
[----:B0-----:R-:W-:-:S03]  /*11000*/  IMAD.MOV.U32 R0, RZ, RZ, R15 ;  /* 0x000000ffff007224 */ /* 0x001fc600078e000f */
[----:B------:R-:W4:Y:S04]  /*11010*/  LDL.LU.64 R28, [R1+0xd0] ;  /* 0x0000d000011c7983 */ /* 0x000f280000300a00 */
[----:B-1----:R-:W2:Y:S04]  /*11020*/  LDL.LU.64 R14, [R1+0x1a78] ;  /* 0x001a7800010e7983 */ /* 0x002ea80000300a00 */
[----:B--2---:R-:W-:Y:S04]  /*11030*/  STL [R1+0x176c], R14 ;  /* 0x00176c0e01007387 */ /* 0x004fe80000100800 */
[----:B------:R0:W-:Y:S04]  /*11040*/  STL [R1+0x1768], R0 ;  /* 0x0017680001007387 */ /* 0x0001e80000100800 */
[----:B------:R-:W-:Y:S01]  /*11050*/  STL [R1+0x1764], R26 ;  /* 0x0017641a01007387 */ /* 0x000fe20000100800 */
[----:B0-----:R-:W-:-:S05]  /*11060*/  IMAD.MOV.U32 R0, RZ, RZ, R15 ;  /* 0x000000ffff007224 */ /* 0x001fca00078e000f */
[----:B------:R0:W-:Y:S04]  /*11070*/  STL [R1+0x1760], R0 ;  /* 0x0017600001007387 */ /* 0x0001e80000100800 */
[----:B------:R-:W2:Y:S01]  /*11080*/  LDL.LU.64 R14, [R1+0xc8] ;  /* 0x0000c800010e7983 */ /* 0x000ea20000300a00 */
[----:B0-----:R-:W-:-:S03]  /*11090*/  IMAD.MOV.U32 R0, RZ, RZ, R27 ;  /* 0x000000ffff007224 */ /* 0x001fc600078e001b */
[----:B------:R-:W2:Y:S04]  /*110a0*/  LDL.LU.64 R26, [R1+0x1a70] ;  /* 0x001a7000011a7983 */ /* 0x000ea80000300a00 */
[----:B------:R-:W-:Y:S04]  /*110b0*/  STL [R1+0x175c], R24 ;  /* 0x00175c1801007387 */ /* 0x000fe80000100800 */
[----:B------:R0:W-:Y:S02]  /*110c0*/  STL [R1+0x1758], R0 ;  /* 0x0017580001007387 */ /* 0x0001e40000100800 */
[----:B0-----:R-:W-:-:S02]  /*110d0*/  IMAD.MOV.U32 R0, RZ, RZ, R25 ;  /* 0x000000ffff007224 */ /* 0x001fc400078e0019 */
[----:B------:R-:W2:Y:S04]  /*110e0*/  LDL.LU.64 R24, [R1+0x1a68] ;  /* 0x001a680001187983 */ /* 0x000ea80000300a00 */
[----:B------:R-:W-:Y:S04]  /*110f0*/  STL [R1+0x1754], R4 ;  /* 0x0017540401007387 */ /* 0x000fe80000100800 */
[----:B------:R0:W-:Y:S02]  /*11100*/  STL [R1+0x1750], R0 ;  /* 0x0017500001007387 */ /* 0x0001e40000100800 */
[----:B0-----:R-:W-:-:S02]  /*11110*/  IMAD.MOV.U32 R0, RZ, RZ, R5 ;  /* 0x000000ffff007224 */ /* 0x001fc400078e0005 */
[----:B------:R-:W2:Y:S04]  /*11120*/  LDL.LU.64 R4, [R1+0xc0] ;  /* 0x0000c00001047983 */ /* 0x000ea80000300a00 */
[----:B------:R0:W-:Y:S04]  /*11130*/  STL [R1+0x1748], R0 ;  /* 0x0017480001007387 */ /* 0x0001e80000100800 */
[----:B------:R1:W-:Y:S01]  /*11140*/  STL [R1+0x174c], R22 ;  /* 0x00174c1601007387 */ /* 0x0003e20000100800 */
[----:B0-----:R-:W-:-:S03]  /*11150*/  IMAD.MOV.U32 R0, RZ, RZ, R23 ;  /* 0x000000ffff007224 */ /* 0x001fc600078e0017 */
[----:B-1----:R-:W2:Y:S04]  /*11160*/  LDL.LU.64 R22, [R1+0x1a60] ;  /* 0x001a600001167983 */ /* 0x002ea80000300a00 */
        /* <DEDUP_REMOVED lines=24> */
[----:B---3--:R-:W-:Y:S04]  /*112f0*/  STL [R1+0x1714], R6 ;  /* 0x0017140601007387 */ /* 0x008fe80000100800 */
[----:B------:R0:W-:Y:S02]  /*11300*/  STL [R1+0x1710], R0 ;  /* 0x0017100001007387 */ /* 0x0001e40000100800 */
[----:B0-----:R-:W-:-:S02]  /*11310*/  IMAD.MOV.U32 R0, RZ, RZ, R7 ;  /* 0x000000ffff007224 */ /* 0x001fc400078e0007 */
[----:B------:R-:W3:Y:S04]  /*11320*/  LDL.LU.64 R6, [R1+0x1a30] ;  /* 0x001a300001067983 */ /* 0x000ee80000300a00 */
[----:B------:R-:W-:Y:S04]  /*11330*/  STL [R1+0x170c], R2 ;  /* 0x00170c0201007387 */ /* 0x000fe80000100800 */
[----:B------:R0:W-:Y:S02]  /*11340*/  STL [R1+0x1708], R0 ;  /* 0x0017080001007387 */ /* 0x0001e40000100800 */
[----:B0-----:R-:W-:-:S02]  /*11350*/  IMAD.MOV.U32 R0, RZ, RZ, R3 ;  /* 0x000000ffff007224 */ /* 0x001fc400078e0003 */
[----:B------:R-:W2:Y:S04]  /*11360*/  LDL.LU.64 R2, [R1+0x1a28] ;  /* 0x001a280001027983 */ /* 0x000ea80000300a00 */
[----:B----4-:R-:W-:Y:S04]  /*11370*/  STL [R1+0x1704], R28 ;  /* 0x0017041c01007387 */ /* 0x010fe80000100800 */
[----:B------:R0:W-:Y:S02]  /*11380*/  STL [R1+0x1700], R0 ;  /* 0x0017000001007387 */ /* 0x0001e40000100800 */
[----:B0-----:R-:W-:-:S02]  /*11390*/  IMAD.MOV.U32 R0, RZ, RZ, R29 ;  /* 0x000000ffff007224 */ /* 0x001fc400078e001d */
[----:B------:R-:W4:Y:S04]  /*113a0*/  LDL.LU.64 R28, [R1+0x1a20] ;  /* 0x001a2000011c7983 */ /* 0x000f280000300a00 */
[----:B----4-:R-:W-:Y:S04]  /*113b0*/  STL [R1+0x16fc], R28 ;  /* 0x0016fc1c01007387 */ /* 0x010fe80000100800 */
[----:B------:R2:W-:Y:S04]  /*113c0*/  STL [R1+0x16f8], R0 ;  /* 0x0016f80001007387 */ /* 0x0005e80000100800 */
[----:B------:R0:W-:Y:S01]  /*113d0*/  STL [R1+0x16f0], R29 ;  /* 0x0016f01d01007387 */ /* 0x0001e20000100800 */
[----:B--2---:R-:W-:-:S03]  /*113e0*/  IMAD.MOV.U32 R0, RZ, RZ, R15 ;  /* 0x000000ffff007224 */ /* 0x004fc600078e000f */
[----:B0-----:R-:W2:Y:S04]  /*113f0*/  LDL.LU.64 R28, [R1+0xb8] ;  /* 0x0000b800011c7983 */ /* 0x001ea80000300a00 */
[----:B------:R0:W-:Y:S04]  /*11400*/  STL [R1+0x16f4], R14 ;  /* 0x0016f40e01007387 */ /* 0x0001e80000100800 */
[----:B------:R-:W-:Y:S04]  /*11410*/  STL [R1+0x16ec], R2 ;  /* 0x0016ec0201007387 */ /* 0x000fe80000100800 */
[----:B------:R1:W-:Y:S04]  /*11420*/  STL [R1+0x16e8], R0 ;  /* 0x0016e80001007387 */ /* 0x0003e80000100800 */
[----:B0-----:R-:W4:Y:S04]  /*11430*/  LDL.LU.64 R14, [R1+0x90] ;  /* 0x00009000010e7983 */ /* 0x001f280000300a00 */
[----:B------:R0:W-:Y:S01]  /*11440*/  STL [R1+0x16e0], R3 ;  /* 0x0016e00301007387 */ /* 0x0001e20000100800 */
[----:B-1----:R-:W-:-:S03]  /*11450*/  IMAD.MOV.U32 R0, RZ, RZ, R5 ;  /* 0x000000ffff007224 */ /* 0x002fc600078e0005 */
[----:B0-----:R-:W2:Y:S04]  /*11460*/  LDL.LU.64 R2, [R1+0xa0] ;  /* 0x0000a00001027983 */ /* 0x001ea80000300a00 */
[----:B------:R0:W-:Y:S04]  /*11470*/  STL [R1+0x16e4], R4 ;  /* 0x0016e40401007387 */ /* 0x0001e80000100800 */
[----:B0-----:R-:W2:Y:S04]  /*11480*/  LDL.LU.64 R4, [R1+0x1a18] ;  /* 0x001a180001047983 */ /* 0x001ea80000300a00 */
[----:B--2---:R-:W-:Y:S04]  /*11490*/  STL [R1+0x16dc], R4 ;  /* 0x0016dc0401007387 */ /* 0x004fe80000100800 */
[----:B------:R0:W-:Y:S04]  /*114a0*/  STL [R1+0x16d8], R0 ;  /* 0x0016d80001007387 */ /* 0x0001e80000100800 */
[----:B------:R1:W-:Y:S01]  /*114b0*/  STL [R1+0x16d0], R5 ;  /* 0x0016d00501007387 */ /* 0x0003e20000100800 */
[----:B0-----:R-:W-:-:S03]  /*114c0*/  IMAD.MOV.U32 R0, RZ, RZ, R29 ;  /* 0x000000ffff007224 */ /* 0x001fc600078e001d */
[----:B-1----:R-:W2:Y:S04]  /*114d0*/  LDL.LU.64 R4, [R1+0x98] ;  /* 0x0000980001047983 */ /* 0x002ea80000300a00 */
[----:B------:R-:W-:Y:S04]  /*114e0*/  STL [R1+0x16d4], R28 ;  /* 0x0016d41c01007387 */ /* 0x000fe80000100800 */
[----:B---3--:R-:W-:Y:S04]  /*114f0*/  STL [R1+0x16cc], R6 ;  /* 0x0016cc0601007387 */ /* 0x008fe80000100800 */
[----:B------:R0:W-:Y:S04]  /*11500*/  STL [R1+0x16c8], R0 ;  /* 0x0016c80001007387 */ /* 0x0001e80000100800 */
[----:B------:R1:W-:Y:S01]  /*11510*/  STL [R1+0x16c0], R7 ;  /* 0x0016c00701007387 */ /* 0x0003e20000100800 */
[----:B0-----:R-:W-:-:S03]  /*11520*/  IMAD.MOV.U32 R0, RZ, RZ, R9 ;  /* 0x000000ffff007224 */ /* 0x001fc600078e0009 */
[----:B-1----:R-:W3:Y:S04]  /*11530*/  LDL.LU.64 R6, [R1+0xa8] ;  /* 0x0000a80001067983 */ /* 0x002ee80000300a00 */
[----:B------:R0:W-:Y:S04]  /*11540*/  STL [R1+0x16c4], R8 ;  /* 0x0016c40801007387 */ /* 0x0001e80000100800 */
[----:B------:R-:W2:Y:S04]  /*11550*/  LDL.LU.64 R28, [R1+0x80] ;  /* 0x00008000011c7983 */ /* 0x000ea80000300a00 */
[----:B0-----:R-:W2:Y:S04]  /*11560*/  LDL.LU.64 R8, [R1+0x1a10] ;  /* 0x001a100001087983 */ /* 0x001ea80000300a00 */
[----:B--2---:R-:W-:Y:S04]  /*11570*/  STL [R1+0x16bc], R8 ;  /* 0x0016bc0801007387 */ /* 0x004fe80000100800 */
[----:B------:R-:W-:Y:S04]  /*11580*/  STL [R1+0x16b8], R0 ;  /* 0x0016b80001007387 */ /* 0x000fe80000100800 */
[----:B------:R0:W-:Y:S04]  /*11590*/  STL [R1+0x16b0], R9 ;  /* 0x0016b00901007387 */ /* 0x0001e80000100800 */
[----:B0-----:R-:W2:Y:S01]  /*115a0*/  LDL.LU.64 R8, [R1+0x88] ;  /* 0x0000880001087983 */ /* 0x001ea20000300a00 */
[----:B---3--:R-:W-:-:S03]  /*115b0*/  IMAD.MOV.U32 R0, RZ, RZ, R7 ;  /* 0x000000ffff007224 */ /* 0x008fc600078e0007 */
[----:B------:R0:W-:Y:S04]  /*115c0*/  STL [R1+0x16b4], R6 ;  /* 0x0016b40601007387 */ /* 0x0001e80000100800 */
[----:B0-----:R-:W3:Y:S04]  /*115d0*/  LDL.LU.64 R6, [R1+0x78] ;  /* 0x0000780001067983 */ /* 0x001ee80000300a00 */
[----:B------:R0:W-:Y:S04]  /*115e0*/  STL [R1+0x16a8], R0 ;  /* 0x0016a80001007387 */ /* 0x0001e80000100800 */
[----:B------:R-:W-:Y:S04]  /*115f0*/  STL [R1+0x16ac], R10 ;  /* 0x0016ac0a01007387 */ /* 0x000fe80000100800 */
[----:B------:R-:W-:Y:S01]  /*11600*/  STL [R1+0x16a0], R11 ;  /* 0x0016a00b01007387 */ /* 0x000fe20000100800 */
[----:B0-----:R-:W-:-:S03]  /*11610*/  IMAD.MOV.U32 R0, RZ, RZ, R3 ;  /* 0x000000ffff007224 */ /* 0x001fc600078e0003 */
[----:B------:R0:W-:Y:S04]  /*11620*/  STL [R1+0x16a4], R2 ;  /* 0x0016a40201007387 */ /* 0x0001e80000100800 */
[----:B------:R-:W-:Y:S04]  /*11630*/  STL [R1+0x169c], R12 ;  /* 0x00169c0c01007387 */ /* 0x000fe80000100800 */
[----:B------:R1:W-:Y:S04]  /*11640*/  STL [R1+0x1698], R0 ;  /* 0x0016980001007387 */ /* 0x0003e80000100800 */
[----:B0-----:R-:W3:Y:S04]  /*11650*/  LDL.LU.64 R2, [R1+0x70] ;  /* 0x0000700001027983 */ /* 0x001ee80000300a00 */
[----:B------:R-:W-:Y:S01]  /*11660*/  STL [R1+0x1690], R13 ;  /* 0x0016900d01007387 */ /* 0x000fe20000100800 */
[----:B-1----:R-:W-:-:S03]  /*11670*/  IMAD.MOV.U32 R0, RZ, RZ, R5 ;  /* 0x000000ffff007224 */ /* 0x002fc600078e0005 */
[----:B------:R0:W-:Y:S04]  /*11680*/  STL [R1+0x1694], R4 ;  /* 0x0016940401007387 */ /* 0x0001e80000100800 */
[----:B------:R-:W-:Y:S04]  /*11690*/  STL [R1+0x168c], R16 ;  /* 0x00168c1001007387 */ /* 0x000fe80000100800 */
[----:B------:R4:W-:Y:S04]  /*116a0*/  STL [R1+0x1688], R0 ;  /* 0x0016880001007387 */ /* 0x0009e80000100800 */
[----:B------:R-:W-:Y:S04]  /*116b0*/  STL [R1+0x1680], R17 ;  /* 0x0016801101007387 */ /* 0x000fe80000100800 */
[----:B0-----:R-:W3:Y:S01]  /*116c0*/  LDL.LU.64 R4, [R1+0x68] ;  /* 0x0000680001047983 */ /* 0x001ee20000300a00 */
[----:B----4-:R-:W-:-:S03]  /*116d0*/  IMAD.MOV.U32 R0, RZ, RZ, R15 ;  /* 0x000000ffff007224 */ /* 0x010fc600078e000f */
[----:B------:R0:W-:Y:S04]  /*116e0*/  STL [R1+0x1684], R14 ;  /* 0x0016840e01007387 */ /* 0x0001e80000100800 */
[----:B0-----:R-:W4:Y:S04]  /*116f0*/  LDL.LU.64 R14, [R1+0x198] ;  /* 0x00019800010e7983 */ /* 0x001f280000300a00 */
[----:B------:R0:W-:Y:S04]  /*11700*/  STL [R1+0x1678], R0 ;  /* 0x0016780001007387 */ /* 0x0001e80000100800 */
[----:B------:R-:W-:Y:S04]  /*11710*/  STL [R1+0x167c], R18 ;  /* 0x00167c1201007387 */ /* 0x000fe80000100800 */
[----:B------:R-:W-:Y:S04]  /*11720*/  STL [R1+0x1670], R19 ;  /* 0x0016701301007387 */ /* 0x000fe80000100800 */
[----:B------:R-:W4:Y:S04]  /*11730*/  LDL.LU.64 R16, [R1+0x1a0] ;  /* 0x0001a00001107983 */ /* 0x000f280000300a00 */
[----:B--2---:R-:W-:Y:S04]  /*11740*/  STL [R1+0x1674], R8 ;  /* 0x0016740801007387 */ /* 0x004fe80000100800 */
[----:B------:R-:W2:Y:S01]  /*11750*/  LDL.LU.64 R12, [R1+0x1a8] ;  /* 0x0001a800010c7983 */ /* 0x000ea20000300a00 */
[----:B0-----:R-:W-:-:S05]  /*11760*/  IMAD.MOV.U32 R0, RZ, RZ, R9 ;  /* 0x000000ffff007224 */ /* 0x001fca00078e0009 */
[----:B------:R-:W-:Y:S04]  /*11770*/  STL [R1+0x1668], R0 ;  /* 0x0016680001007387 */ /* 0x000fe80000100800 */
[----:B------:R-:W-:Y:S04]  /*11780*/  STL [R1+0x166c], R20 ;  /* 0x00166c1401007387 */ /* 0x000fe80000100800 */
[----:B------:R0:W-:Y:S04]  /*11790*/  STL [R1+0x1660], R21 ;  /* 0x0016601501007387 */ /* 0x0001e80000100800 */
[----:B0-----:R-:W2:Y:S01]  /*117a0*/  LDL.LU.64 R20, [R1+0x1b8] ;  /* 0x0001b80001147983 */ /* 0x001ea20000300a00 */
[----:B------:R-:W-:-:S03]  /*117b0*/  IMAD.MOV.U32 R0, RZ, RZ, R29 ;  /* 0x000000ffff007224 */ /* 0x000fc600078e001d */
[----:B------:R0:W-:Y:S04]  /*117c0*/  STL [R1+0x1664], R28 ;  /* 0x0016641c01007387 */ /* 0x0001e80000100800 */
[----:B0-----:R-:W2:Y:S04]  /*117d0*/  LDL.LU.64 R28, [R1+0x1c0] ;  /* 0x0001c000011c7983 */ /* 0x001ea80000300a00 */
[----:B------:R3:W-:Y:S04]  /*117e0*/  STL [R1+0x1658], R0 ;  /* 0x0016580001007387 */ /* 0x0007e80000100800 */
[----:B------:R-:W-:Y:S04]  /*117f0*/  STL [R1+0x165c], R22 ;  /* 0x00165c1601007387 */ /* 0x000fe80000100800 */
[----:B------:R-:W-:Y:S04]  /*11800*/  STL [R1+0x1650], R23 ;  /* 0x0016501701007387 */ /* 0x000fe80000100800 */
[----:B------:R-:W2:Y:S01]  /*11810*/  LDL.LU.64 R10, [R1+0x1c8] ;  /* 0x0001c800010a7983 */ /* 0x000ea20000300a00 */
[----:B---3--:R-:W-:-:S03]  /*11820*/  IMAD.MOV.U32 R0, RZ, RZ, R7 ;  /* 0x000000ffff007224 */ /* 0x008fc600078e0007 */
[----:B------:R-:W-:Y:S04]  /*11830*/  STL [R1+0x1654], R6 ;  /* 0x0016540601007387 */ /* 0x000fe80000100800 */
[----:B------:R-:W3:Y:S04]  /*11840*/  LDL.LU.64 R8, [R1+0x1d0] ;  /* 0x0001d00001087983 */ /* 0x000ee80000300a00 */
[----:B------:R0:W-:Y:S04]  /*11850*/  STL [R1+0x1648], R0 ;  /* 0x0016480001007387 */ /* 0x0001e80000100800 */
[----:B------:R-:W-:Y:S04]  /*11860*/  STL [R1+0x164c], R24 ;  /* 0x00164c1801007387 */ /* 0x000fe80000100800 */
[----:B------:R-:W-:Y:S04]  /*11870*/  STL [R1+0x1640], R25 ;  /* 0x0016401901007387 */ /* 0x000fe80000100800 */
[----:B------:R-:W3:Y:S01]  /*11880*/  LDL.LU.64 R18, [R1+0x1e0] ;  /* 0x0001e00001127983 */ /* 0x000ee20000300a00 */
[----:B0-----:R-:W-:-:S03]  /*11890*/  IMAD.MOV.U32 R0, RZ, RZ, R3 ;  /* 0x000000ffff007224 */ /* 0x001fc600078e0003 */
[----:B------:R0:W-:Y:S04]  /*118a0*/  STL [R1+0x1644], R2 ;  /* 0x0016440201007387 */ /* 0x0001e80000100800 */
[----:B------:R-:W3:Y:S04]  /*118b0*/  LDL.LU.64 R6, [R1+0x1e8] ;  /* 0x0001e80001067983 */ /* 0x000ee80000300a00 */
[----:B------:R1:W-:Y:S04]  /*118c0*/  STL [R1+0x1638], R0 ;  /* 0x0016380001007387 */ /* 0x0003e80000100800 */
[----:B------:R-:W-:Y:S04]  /*118d0*/  STL [R1+0x163c], R26 ;  /* 0x00163c1a01007387 */ /* 0x000fe80000100800 */
[----:B------:R-:W-:Y:S04]  /*118e0*/  STL [R1+0x1630], R27 ;  /* 0x0016301b01007387 */ /* 0x000fe80000100800 */
[----:B0-----:R-:W3:Y:S01]  /*118f0*/  LDL.LU.64 R2, [R1+0x1f0] ;  /* 0x0001f00001027983 */ /* 0x001ee20000300a00 */
[----:B-1----:R-:W-:-:S03]  /*11900*/  IMAD.MOV.U32 R0, RZ, RZ, R5 ;  /* 0x000000ffff007224 */ /* 0x002fc600078e0005 */
[----:B------:R0:W-:Y:S04]  /*11910*/  STL [R1+0x1634], R4 ;  /* 0x0016340401007387 */ /* 0x0001e80000100800 */
[----:B0-----:R-:W3:Y:S04]  /*11920*/  LDL.LU.64 R4, [R1+0x1f8] ;  /* 0x0001f80001047983 */ /* 0x001ee80000300a00 */
[----:B------:R0:W-:Y:S04]  /*11930*/  STL [R1+0x7e4], R0 ;  /* 0x0007e40001007387 */ /* 0x0001e80000100800 */
[----:B----4-:R1:W-:Y:S01]  /*11940*/  STL [R1+0x7ec], R14 ;  /* 0x0007ec0e01007387 */ /* 0x0103e20000100800 */
[----:B0-----:R-:W-:-:S03]  /*11950*/  IMAD.MOV.U32 R0, RZ, RZ, R15 ;  /* 0x000000ffff007224 */ /* 0x001fc600078e000f */
[----:B-1----:R-:W4:Y:S04]  /*11960*/  LDL.LU.64 R14, [R1+0x208] ;  /* 0x00020800010e7983 */ /* 0x002f280000300a00 */
[----:B------:R0:W-:Y:S04]  /*11970*/  STL [R1+0x7e8], R0 ;  /* 0x0007e80001007387 */ /* 0x0001e80000100800 */
[----:B------:R1:W-:Y:S01]  /*11980*/  STL [R1+0x7f4], R16 ;  /* 0x0007f41001007387 */ /* 0x0003e20000100800 */
[----:B0-----:R-:W-:-:S03]  /*11990*/  IMAD.MOV.U32 R0, RZ, RZ, R17 ;  /* 0x000000ffff007224 */ /* 0x001fc600078e0011 */
[----:B-1----:R-:W4:Y:S04]  /*119a0*/  LDL.LU.64 R16, [R1+0x210] ;  /* 0x0002100001107983 */ /* 0x002f280000300a00 */
[----:B------:R0:W-:Y:S04]  /*119b0*/  STL [R1+0x7f0], R0 ;  /* 0x0007f00001007387 */ /* 0x0001e80000100800 */
[----:B--2---:R1:W-:Y:S01]  /*119c0*/  STL [R1+0x7fc], R12 ;  /* 0x0007fc0c01007387 */ /* 0x0043e20000100800 */
[----:B0-----:R-:W-:-:S03]  /*119d0*/  IMAD.MOV.U32 R0, RZ, RZ, R13 ;  /* 0x000000ffff007224 */ /* 0x001fc600078e000d */
[----:B-1----:R-:W2:Y:S04]  /*119e0*/  LDL.LU.64 R12, [R1+0x218] ;  /* 0x00021800010c7983 */ /* 0x002ea80000300a00 */
[----:B------:R0:W-:Y:S04]  /*119f0*/  STL [R1+0x7f8], R0 ;  /* 0x0007f80001007387 */ /* 0x0001e80000100800 */
[----:B------:R1:W-:Y:S01]  /*11a00*/  STL [R1+0x804], R20 ;  /* 0x0008041401007387 */ /* 0x0003e20000100800 */
        /* <DEDUP_REMOVED lines=11> */
[----:B---3--:R1:W-:Y:S01]  /*11ac0*/  STL [R1+0x81c], R8 ;  /* 0x00081c0801007387 */ /* 0x0083e20000100800 */
[----:B0-----:R-:W-:-:S03]  /*11ad0*/  IMAD.MOV.U32 R0, RZ, RZ, R9 ;  /* 0x000000ffff007224 */ /* 0x001fc600078e0009 */
[----:B-1----:R-:W3:Y:S04]  /*11ae0*/  LDL.LU.64 R8, [R1+0x240] ;  /* 0x0002400001087983 */ /* 0x002ee80000300a00 */
[----:B------:R0:W-:Y:S04]  /*11af0*/  STL [R1+0x818], R0 ;  /* 0x0008180001007387 */ /* 0x0001e80000100800 */
[----:B------:R1:W-:Y:S01]  /*11b00*/  STL [R1+0x824], R18 ;  /* 0x0008241201007387 */ /* 0x0003e20000100800 */
        /* <DEDUP_REMOVED lines=511> */
[----:B------:R-:W-:Y:S04]  /*13b00*/  STL [R1+0xc24], R20 ;  /* 0x000c241401007387 */ /* 0x000fe80000100800 */
[----:B------:R-:W2:Y:S01]  /*13b10*/  LDL.LU.64 R22, [R1+0x200] ;  /* 0x0002000001167983 */ /* 0x000ea20000300a00 */
[----:B0-----:R-:W-:-:S05]  /*13b20*/  IMAD.MOV.U32 R0, RZ, RZ, R21 ;  /* 0x000000ffff007224 */ /* 0x001fca00078e0015 */
        /* <DEDUP_REMOVED lines=33> */
[----:B------:R1:W-:Y:S04]  /*13d40*/  STL [R1+0xc6c], R16 ;  /* 0x000c6c1001007387 */ /* 0x0003e80000100800 */
[----:B------:R-:W4:Y:S01]  /*13d50*/  LDL.LU.64 R20, [R1+0x6e8] ;  /* 0x0006e80001147983 */ /* 0x000f220000300a00 */
[----:B0-----:R-:W-:-:S03]  /*13d60*/  IMAD.MOV.U32 R0, RZ, RZ, R17 ;  /* 0x000000ffff007224 */ /* 0x001fc600078e0011 */
[----:B--2---:R-:W-:Y:S04]  /*13d70*/  STL [R1+0xc74], R12 ;  /* 0x000c740c01007387 */ /* 0x004fe80000100800 */
[----:B------:R0:W-:Y:S04]  /*13d80*/  STL [R1+0xc68], R0 ;  /* 0x000c680001007387 */ /* 0x0001e80000100800 */
[----:B-1----:R-:W2:Y:S01]  /*13d90*/  LDL.LU.64 R16, [R1+0x5a8] ;  /* 0x0005a80001107983 */ /* 0x002ea20000300a00 */
[----:B0-----:R-:W-:-:S03]  /*13da0*/  IMAD.MOV.U32 R0, RZ, RZ, R13 ;  /* 0x000000ffff007224 */ /* 0x001fc600078e000d */
[----:B------:R-:W-:Y:S04]  /*13db0*/  STL [R1+0xc7c], R22 ;  /* 0x000c7c1601007387 */ /* 0x000fe80000100800 */
[----:B------:R0:W-:Y:S04]  /*13dc0*/  STL [R1+0xc70], R0 ;  /* 0x000c700001007387 */ /* 0x0001e80000100800 */
[----:B------:R-:W2:Y:S01]  /*13dd0*/  LDL.LU.64 R12, [R1+0x6f0] ;  /* 0x0006f000010c7983 */ /* 0x000ea20000300a00 */
[----:B0-----:R-:W-:-:S03]  /*13de0*/  IMAD.MOV.U32 R0, RZ, RZ, R23 ;  /* 0x000000ffff007224 */ /* 0x001fc600078e0017 */
[----:B------:R-:W-:Y:S04]  /*13df0*/  STL [R1+0xc84], R28 ;  /* 0x000c841c01007387 */ /* 0x000fe80000100800 */
[----:B------:R0:W-:Y:S02]  /*13e00*/  STL [R1+0xc78], R0 ;  /* 0x000c780001007387 */ /* 0x0001e40000100800 */
[----:B0-----:R-:W-:Y:S02]  /*13e10*/  IMAD.MOV.U32 R0, RZ, RZ, R29 ;  /* 0x000000ffff007224 */ /* 0x001fe400078e001d */
[----:B------:R-:W2:Y:S04]  /*13e20*/  LDL.LU.64 R28, [R1+0x190] ;  /* 0x00019000011c7983 */ /* 0x000ea80000300a00 */
        /* <DEDUP_REMOVED lines=27> */
[----:B------:R-:W-:Y:S04]  /*13fe0*/  STL [R1+0xcc4], R20 ;  /* 0x000cc41401007387 */ /* 0x000fe80000100800 */
[----:B------:R0:W-:Y:S04]  /*13ff0*/  STL [R1+0xcb8], R0 ;  /* 0x000cb80001007387 */ /* 0x0001e80000100800 */
[----:B-1----:R-:W4:Y:S01]  /*14000*/  LDL.LU.64 R14, [R1+0x710] ;  /* 0x00071000010e7983 */ /* 0x002f220000300a00 */
[----:B0-----:R-:W-:-:S03]  /*14010*/  IMAD.MOV.U32 R0, RZ, RZ, R21 ;  /* 0x000000ffff007224 */ /* 0x001fc600078e0015 */
[----:B--2---:R-:W-:Y:S04]  /*14020*/  STL [R1+0xccc], R16 ;  /* 0x000ccc1001007387 */ /* 0x004fe80000100800 */
[----:B------:R0:W-:Y:S04]  /*14030*/  STL [R1+0xcc0], R0 ;  /* 0x000cc00001007387 */ /* 0x0001e80000100800 */
[----:B------:R-:W2:Y:S01]  /*14040*/  LDL.LU.64 R24, [R1+0x180] ;  /* 0x0001800001187983 */ /* 0x000ea20000300a00 */
[----:B0-----:R-:W-:-:S03]  /*14050*/  IMAD.MOV.U32 R0, RZ, RZ, R17 ;  /* 0x000000ffff007224 */ /* 0x001fc600078e0011 */
[----:B------:R-:W-:Y:S04]  /*14060*/  STL [R1+0xcd4], R12 ;  /* 0x000cd40c01007387 */ /* 0x000fe80000100800 */
[----:B------:R0:W-:Y:S04]  /*14070*/  STL [R1+0xcc8], R0 ;  /* 0x000cc80001007387 */ /* 0x0001e80000100800 */
[----:B------:R-:W2:Y:S04]  /*14080*/  LDL.LU.64 R16, [R1+0x718] ;  /* 0x0007180001107983 */ /* 0x000ea80000300a00 */
[----:B------:R-:W2:Y:S01]  /*14090*/  LDL.LU.64 R22, [R1+0x5f8] ;  /* 0x0005f80001167983 */ /* 0x000ea20000300a00 */
[----:B0-----:R-:W-:-:S05]  /*140a0*/  IMAD.MOV.U32 R0, RZ, RZ, R13 ;  /* 0x000000ffff007224 */ /* 0x001fca00078e000d */
[----:B------:R0:W-:Y:S04]  /*140b0*/  STL [R1+0xcd0], R0 ;  /* 0x000cd00001007387 */ /* 0x0001e80000100800 */
[----:B------:R1:W-:Y:S01]  /*140c0*/  STL [R1+0xcdc], R28 ;  /* 0x000cdc1c01007387 */ /* 0x0003e20000100800 */
[----:B0-----:R-:W-:-:S03]  /*140d0*/  IMAD.MOV.U32 R0, RZ, RZ, R29 ;  /* 0x000000ffff007224 */ /* 0x001fc600078e001d */
[----:B-1----:R-:W2:Y:S04]  /*140e0*/  LDL.LU.64 R28, [R1+0x720] ;  /* 0x00072000011c7983 */ /* 0x002ea80000300a00 */
[----:B------:R0:W-:Y:S04]  /*140f0*/  STL [R1+0xcd8], R0 ;  /* 0x000cd80001007387 */ /* 0x0001e80000100800 */
[----:B------:R-:W-:Y:S04]  /*14100*/  STL [R1+0xce4], R10 ;  /* 0x000ce40a01007387 */ /* 0x000fe80000100800 */
[----:B------:R-:W2:Y:S01]  /*14110*/  LDL.LU.64 R12, [R1+0x178] ;  /* 0x00017800010c7983 */ /* 0x000ea20000300a00 */
[----:B0-----:R-:W-:-:S05]  /*14120*/  IMAD.MOV.U32 R0, RZ, RZ, R11 ;  /* 0x000000ffff007224 */ /* 0x001fca00078e000b */
[----:B------:R3:W-:Y:S02]  /*14130*/  STL [R1+0xce0], R0 ;  /* 0x000ce00001007387 */ /* 0x0007e40000100800 */
[----:B---3--:R-:W-:Y:S02]  /*14140*/  IMAD.MOV.U32 R0, RZ, RZ, R9 ;  /* 0x000000ffff007224 */ /* 0x008fe400078e0009 */
[----:B------:R-:W-:Y:S04]  /*14150*/  STL [R1+0xcec], R8 ;  /* 0x000cec0801007387 */ /* 0x000fe80000100800 */
[----:B------:R-:W3:Y:S04]  /*14160*/  LDL.LU.64 R10, [R1+0x728] ;  /* 0x00072800010a7983 */ /* 0x000ee80000300a00 */
[----:B------:R0:W-:Y:S04]  /*14170*/  STL [R1+0xce8], R0 ;  /* 0x000ce80001007387 */ /* 0x0001e80000100800 */
[----:B------:R-:W-:Y:S01]  /*14180*/  STL [R1+0xcf4], R18 ;  /* 0x000cf41201007387 */ /* 0x000fe20000100800 */
[----:B0-----:R-:W-:-:S03]  /*14190*/  IMAD.MOV.U32 R0, RZ, RZ, R19 ;  /* 0x000000ffff007224 */ /* 0x001fc600078e0013 */
[----:B------:R-:W3:Y:S04]  /*141a0*/  LDL.LU.64 R8, [R1+0x608] ;  /* 0x0006080001087983 */ /* 0x000ee80000300a00 */
[----:B------:R-:W-:Y:S04]  /*141b0*/  STL [R1+0xcfc], R6 ;  /* 0x000cfc0601007387 */ /* 0x000fe80000100800 */
[----:B------:R0:W-:Y:S04]  /*141c0*/  STL [R1+0xcf0], R0 ;  /* 0x000cf00001007387 */ /* 0x0001e80000100800 */
[----:B------:R-:W3:Y:S01]  /*141d0*/  LDL.LU.64 R20, [R1+0x730] ;  /* 0x0007300001147983 */ /* 0x000ee20000300a00 */
[----:B0-----:R-:W-:-:S03]  /*141e0*/  IMAD.MOV.U32 R0, RZ, RZ, R7 ;  /* 0x000000ffff007224 */ /* 0x001fc600078e0007 */
[----:B------:R-:W-:Y:S04]  /*141f0*/  STL [R1+0xd04], R2 ;  /* 0x000d040201007387 */ /* 0x000fe80000100800 */
[----:B------:R0:W-:Y:S04]  /*14200*/  STL [R1+0xcf8], R0 ;  /* 0x000cf80001007387 */ /* 0x0001e80000100800 */
[----:B------:R-:W3:Y:S01]  /*14210*/  LDL.LU.64 R6, [R1+0x170] ;  /* 0x0001700001067983 */ /* 0x000ee20000300a00 */
[----:B0-----:R-:W-:-:S03]  /*14220*/  IMAD.MOV.U32 R0, RZ, RZ, R3 ;  /* 0x000000ffff007224 */ /* 0x001fc600078e0003 */
[----:B------:R-:W-:Y:S04]  /*14230*/  STL [R1+0xd0c], R4 ;  /* 0x000d0c0401007387 */ /* 0x000fe80000100800 */
[----:B------:R0:W-:Y:S04]  /*14240*/  STL [R1+0xd00], R0 ;  /* 0x000d000001007387 */ /* 0x0001e80000100800 */
[----:B------:R-:W3:Y:S04]  /*14250*/  LDL.LU.64 R2, [R1+0x738] ;  /* 0x0007380001027983 */ /* 0x000ee80000300a00 */
[----:B------:R-:W3:Y:S01]  /*14260*/  LDL.LU.64 R18, [R1+0x620] ;  /* 0x0006200001127983 */ /* 0x000ee20000300a00 */
[----:B0-----:R-:W-:-:S05]  /*14270*/  IMAD.MOV.U32 R0, RZ, RZ, R5 ;  /* 0x000000ffff007224 */ /* 0x001fca00078e0005 */
[----:B------:R0:W-:Y:S04]  /*14280*/  STL [R1+0xd08], R0 ;  /* 0x000d080001007387 */ /* 0x0001e80000100800 */
[----:B----4-:R1:W-:Y:S04]  /*14290*/  STL [R1+0xd14], R14 ;  /* 0x000d140e01007387 */ /* 0x0103e80000100800 */
[----:B------:R-:W4:Y:S01]  /*142a0*/  LDL.LU.64 R4, [R1+0x740] ;  /* 0x0007400001047983 */ /* 0x000f220000300a00 */
[----:B0-----:R-:W-:-:S05]  /*142b0*/  IMAD.MOV.U32 R0, RZ, RZ, R15 ;  /* 0x000000ffff007224 */ /* 0x001fca00078e000f */
[----:B------:R0:W-:Y:S04]  /*142c0*/  STL [R1+0xd10], R0 ;  /* 0x000d100001007387 */ /* 0x0001e80000100800 */
[----:B--2---:R-:W-:Y:S04]  /*142d0*/  STL [R1+0xd1c], R24 ;  /* 0x000d1c1801007387 */ /* 0x004fe80000100800 */
[----:B-1----:R-:W2:Y:S01]  /*142e0*/  LDL.LU.64 R14, [R1+0x168] ;  /* 0x00016800010e7983 */ /* 0x002ea20000300a00 */
[----:B0-----:R-:W-:-:S03]  /*142f0*/  IMAD.MOV.U32 R0, RZ, RZ, R25 ;  /* 0x000000ffff007224 */ /* 0x001fc600078e0019 */
[----:B------:R-:W-:Y:S04]  /*14300*/  STL [R1+0xd24], R16 ;  /* 0x000d241001007387 */ /* 0x000fe80000100800 */
[----:B------:R0:W-:Y:S04]  /*14310*/  STL [R1+0xd18], R0 ;  /* 0x000d180001007387 */ /* 0x0001e80000100800 */
[----:B------:R-:W-:Y:S01]  /*14320*/  STL [R1+0xd2c], R22 ;  /* 0x000d2c1601007387 */ /* 0x000fe20000100800 */
[----:B0-----:R-:W-:-:S05]  /*14330*/  IMAD.MOV.U32 R0, RZ, RZ, R17 ;  /* 0x000000ffff007224 */ /* 0x001fca00078e0011 */
        /* <DEDUP_REMOVED lines=14> */
[----:B------:R-:W-:Y:S04]  /*14420*/  STL [R1+0xd4c], R8 ;  /* 0x000d4c0801007387 */ /* 0x000fe80000100800 */
[----:B------:R0:W-:Y:S04]  /*14430*/  STL [R1+0xd40], R0 ;  /* 0x000d400001007387 */ /* 0x0001e80000100800 */
[----:B-1----:R-:W3:Y:S01]  /*14440*/  LDL.LU.64 R10, [R1+0x160] ;  /* 0x00016000010a7983 */ /* 0x002ee20000300a00 */
[----:B0-----:R-:W-:-:S03]  /*14450*/  IMAD.MOV.U32 R0, RZ, RZ, R9 ;  /* 0x000000ffff007224 */ /* 0x001fc600078e0009 */
[----:B------:R-:W-:Y:S04]  /*14460*/  STL [R1+0xd54], R20 ;  /* 0x000d541401007387 */ /* 0x000fe80000100800 */
[----:B------:R0:W-:Y:S04]  /*14470*/  STL [R1+0xd48], R0 ;  /* 0x000d480001007387 */ /* 0x0001e80000100800 */
[----:B------:R-:W3:Y:S01]  /*14480*/  LDL.LU.64 R8, [R1+0x758] ;  /* 0x0007580001087983 */ /* 0x000ee20000300a00 */
[----:B0-----:R-:W-:-:S03]  /*14490*/  IMAD.MOV.U32 R0, RZ, RZ, R21 ;  /* 0x000000ffff007224 */ /* 0x001fc600078e0015 */
[----:B------:R-:W-:Y:S04]  /*144a0*/  STL [R1+0xd5c], R6 ;  /* 0x000d5c0601007387 */ /* 0x000fe80000100800 */
[----:B------:R0:W-:Y:S02]  /*144b0*/  STL [R1+0xd50], R0 ;  /* 0x000d500001007387 */ /* 0x0001e40000100800 */
[----:B0-----:R-:W-:Y:S02]  /*144c0*/  IMAD.MOV.U32 R0, RZ, RZ, R7 ;  /* 0x000000ffff007224 */ /* 0x001fe400078e0007 */
[----:B------:R-:W3:Y:S04]  /*144d0*/  LDL.LU.64 R6, [R1+0x648] ;  /* 0x0006480001067983 */ /* 0x000ee80000300a00 */
[----:B------:R0:W-:Y:S04]  /*144e0*/  STL [R1+0xd58], R0 ;  /* 0x000d580001007387 */ /* 0x0001e80000100800 */
[----:B------:R1:W-:Y:S01]  /*144f0*/  STL [R1+0xd64], R2 ;  /* 0x000d640201007387 */ /* 0x0003e20000100800 */
[----:B0-----:R-:W-:-:S03]  /*14500*/  IMAD.MOV.U32 R0, RZ, RZ, R3 ;  /* 0x000000ffff007224 */ /* 0x001fc600078e0003 */
[----:B------:R-:W-:Y:S04]  /*14510*/  STL [R1+0xd6c], R18 ;  /* 0x000d6c1201007387 */ /* 0x000fe80000100800 */
[----:B------:R0:W-:Y:S04]  /*14520*/  STL [R1+0xd60], R0 ;  /* 0x000d600001007387 */ /* 0x0001e80000100800 */
[----:B-1----:R-:W3:Y:S01]  /*14530*/  LDL.LU.64 R2, [R1+0x760] ;  /* 0x0007600001027983 */ /* 0x002ee20000300a00 */
[----:B0-----:R-:W-:-:S03]  /*14540*/  IMAD.MOV.U32 R0, RZ, RZ, R19 ;  /* 0x000000ffff007224 */ /* 0x001fc600078e0013 */
[----:B----4-:R-:W-:Y:S04]  /*14550*/  STL [R1+0xd74], R4 ;  /* 0x000d740401007387 */ /* 0x010fe80000100800 */
[----:B------:R0:W-:Y:S02]  /*14560*/  STL [R1+0xd68], R0 ;  /* 0x000d680001007387 */ /* 0x0001e40000100800 */
[----:B0-----:R-:W-:Y:S02]  /*14570*/  IMAD.MOV.U32 R0, RZ, RZ, R5 ;  /* 0x000000ffff007224 */ /* 0x001fe400078e0005 */
[----:B--2---:R-:W-:Y:S04]  /*14580*/  STL [R1+0xd7c], R14 ;  /* 0x000d7c0e01007387 */ /* 0x004fe80000100800 */
[----:B------:R0:W-:Y:S02]  /*14590*/  STL [R1+0xd70], R0 ;  /* 0x000d700001007387 */ /* 0x0001e40000100800 */
[----:B0-----:R-:W-:-:S02]  /*145a0*/  IMAD.MOV.U32 R0, RZ, RZ, R15 ;  /* 0x000000ffff007224 */ /* 0x001fc400078e000f */
[----:B------:R-:W2:Y:S04]  /*145b0*/  LDL.LU.64 R14, [R1+0x768] ;  /* 0x00076800010e7983 */ /* 0x000ea80000300a00 */
[----:B--2---:R0:W-:Y:S04]  /*145c0*/  STL.64 [R1+0x1a08], R14 ;  /* 0x001a080e01007387 */ /* 0x0041e80000100a00 */
[----:B------:R1:W-:Y:S04]  /*145d0*/  STL [R1+0xd78], R0 ;  /* 0x000d780001007387 */ /* 0x0003e80000100800 */
[----:B0-----:R-:W2:Y:S01]  /*145e0*/  LDL.LU.64 R14, [R1+0x158] ;  /* 0x00015800010e7983 */ /* 0x001ea20000300a00 */
[----:B-1----:R-:W-:-:S03]  /*145f0*/  IMAD.MOV.U32 R0, RZ, RZ, R17 ;  /* 0x000000ffff007224 */ /* 0x002fc600078e0011 */
[----:B------:R-:W-:Y:S04]  /*14600*/  STL [R1+0xd84], R16 ;  /* 0x000d841001007387 */ /* 0x000fe80000100800 */
[----:B------:R-:W4:Y:S04]  /*14610*/  LDL.LU.64 R4, [R1+0x658] ;  /* 0x0006580001047983 */ /* 0x000f280000300a00 */
        /* <DEDUP_REMOVED lines=9> */
[----:B------:R-:W4:Y:S04]  /*146b0*/  LDL.LU.64 R22, [R1+0x670] ;  /* 0x0006700001167983 */ /* 0x000f280000300a00 */
[----:B------:R0:W-:Y:S04]  /*146c0*/  STL [R1+0xd90], R0 ;  /* 0x000d900001007387 */ /* 0x0001e80000100800 */
[----:B---3--:R-:W-:Y:S04]  /*146d0*/  STL [R1+0xd9c], R10 ;  /* 0x000d9c0a01007387 */ /* 0x008fe80000100800 */
[----:B------:R-:W3:Y:S01]  /*146e0*/  LDL.LU.64 R20, [R1+0x780] ;  /* 0x0007800001147983 */ /* 0x000ee20000300a00 */
[----:B0-----:R-:W-:-:S05]  /*146f0*/  IMAD.MOV.U32 R0, RZ, RZ, R11 ;  /* 0x000000ffff007224 */ /* 0x001fca00078e000b */
[----:B------:R0:W-:Y:S04]  /*14700*/  STL [R1+0xd98], R0 ;  /* 0x000d980001007387 */ /* 0x0001e80000100800 */
[----:B------:R-:W-:Y:S04]  /*14710*/  STL [R1+0xda4], R8 ;  /* 0x000da40801007387 */ /* 0x000fe80000100800 */
[----:B------:R-:W3:Y:S01]  /*14720*/  LDL.LU.64 R18, [R1+0x148] ;  /* 0x0001480001127983 */ /* 0x000ee20000300a00 */
[----:B0-----:R-:W-:-:S03]  /*14730*/  IMAD.MOV.U32 R0, RZ, RZ, R9 ;  /* 0x000000ffff007224 */ /* 0x001fc600078e0009 */
[----:B------:R-:W3:Y:S04]  /*14740*/  LDL.LU.64 R16, [R1+0x788] ;  /* 0x0007880001107983 */ /* 0x000ee80000300a00 */
[----:B------:R0:W-:Y:S04]  /*14750*/  STL [R1+0xda0], R0 ;  /* 0x000da00001007387 */ /* 0x0001e80000100800 */
[----:B------:R-:W-:Y:S04]  /*14760*/  STL [R1+0xdac], R6 ;  /* 0x000dac0601007387 */ /* 0x000fe80000100800 */
[----:B------:R-:W3:Y:S01]  /*14770*/  LDL.LU.64 R12, [R1+0x680] ;  /* 0x00068000010c7983 */ /* 0x000ee20000300a00 */
[----:B0-----:R-:W-:-:S03]  /*14780*/  IMAD.MOV.U32 R0, RZ, RZ, R7 ;  /* 0x000000ffff007224 */ /* 0x001fc600078e0007 */
[----:B------:R-:W3:Y:S04]  /*14790*/  LDL.LU.64 R10, [R1+0x790] ;  /* 0x00079000010a7983 */ /* 0x000ee80000300a00 */
[----:B------:R0:W-:Y:S04]  /*147a0*/  STL [R1+0xda8], R0 ;  /* 0x000da80001007387 */ /* 0x0001e80000100800 */
[----:B------:R1:W-:Y:S04]  /*147b0*/  STL [R1+0xdb4], R2 ;  /* 0x000db40201007387 */ /* 0x0003e80000100800 */
[----:B0-----:R-:W3:Y:S04]  /*147c0*/  LDL.LU R0, [R1+0x7a8] ;  /* 0x0007a80001007983 */ /* 0x001ee80000300800 */
[----:B------:R-:W3:Y:S01]  /*147d0*/  LDL.LU.64 R8, [R1+0x140] ;  /* 0x0001400001087983 */ /* 0x000ee20000300a00 */
[----:B-1----:R-:W-:-:S03]  /*147e0*/  IMAD.MOV.U32 R2, RZ, RZ, R3 ;  /* 0x000000ffff027224 */ /* 0x002fc600078e0003 */
[----:B------:R-:W3:Y:S04]  /*147f0*/  LDL.LU.64 R6, [R1+0x798] ;  /* 0x0007980001067983 */ /* 0x000ee80000300a00 */
[----:B------:R0:W-:Y:S04]  /*14800*/  STL [R1+0xdb0], R2 ;  /* 0x000db00201007387 */ /* 0x0001e80000100800 */
[----:B--2---:R1:W-:Y:S01]  /*14810*/  STL [R1+0xdbc], R14 ;  /* 0x000dbc0e01007387 */ /* 0x0043e20000100800 */
[----:B0-----:R-:W-:-:S03]  /*14820*/  IMAD.MOV.U32 R2, RZ, RZ, R15 ;  /* 0x000000ffff027224 */ /* 0x001fc600078e000f */
[----:B------:R-:W2:Y:S04]  /*14830*/  LDL.LU R3, [R1+0x7ac] ;  /* 0x0007ac0001037983 */ /* 0x000ea80000300800 */
[----:B-1----:R-:W2:Y:S04]  /*14840*/  LDL.LU.64 R14, [R1+0x1a08] ;  /* 0x001a0800010e7983 */ /* 0x002ea80000300a00 */
[----:B--2---:R-:W-:Y:S04]  /*14850*/  STL [R1+0xdc4], R14 ;  /* 0x000dc40e01007387 */ /* 0x004fe80000100800 */
[----:B------:R0:W-:Y:S02]  /*14860*/  STL [R1+0xdb8], R2 ;  /* 0x000db80201007387 */ /* 0x0001e40000100800 */
[----:B0-----:R-:W-:-:S02]  /*14870*/  IMAD.MOV.U32 R2, RZ, RZ, R15 ;  /* 0x000000ffff027224 */ /* 0x001fc400078e000f */
[----:B------:R-:W2:Y:S04]  /*14880*/  LDL.LU.64 R14, [R1+0x1a00] ;  /* 0x001a0000010e7983 */ /* 0x000ea80000300a00 */
[----:B----4-:R-:W-:Y:S04]  /*14890*/  STL [R1+0xdcc], R4 ;  /* 0x000dcc0401007387 */ /* 0x010fe80000100800 */
[----:B------:R0:W-:Y:S04]  /*148a0*/  STL [R1+0xdc0], R2 ;  /* 0x000dc00201007387 */ /* 0x0001e80000100800 */
[----:B------:R-:W-:Y:S01]  /*148b0*/  STL [R1+0xdd4], R26 ;  /* 0x000dd41a01007387 */ /* 0x000fe20000100800 */
[----:B0-----:R-:W-:-:S05]  /*148c0*/  IMAD.MOV.U32 R2, RZ, RZ, R5 ;  /* 0x000000ffff027224 */ /* 0x001fca00078e0005 */
[----:B------:R0:W-:Y:S04]  /*148d0*/  STL [R1+0xdc8], R2 ;  /* 0x000dc80201007387 */ /* 0x0001e80000100800 */
[----:B------:R-:W4:Y:S01]  /*148e0*/  LDL.LU.64 R4, [R1+0x7a0] ;  /* 0x0007a00001047983 */ /* 0x000f220000300a00 */
[----:B0-----:R-:W-:-:S03]  /*148f0*/  IMAD.MOV.U32 R2, RZ, RZ, R27 ;  /* 0x000000ffff027224 */ /* 0x001fc600078e001b */
[----:B------:R-:W-:Y:S04]  /*14900*/  STL [R1+0xddc], R24 ;  /* 0x000ddc1801007387 */ /* 0x000fe80000100800 */
[----:B------:R0:W-:Y:S04]  /*14910*/  STL [R1+0xdd0], R2 ;  /* 0x000dd00201007387 */ /* 0x0001e80000100800 */
[----:B------:R-:W-:Y:S01]  /*14920*/  STL [R1+0xde4], R28 ;  /* 0x000de41c01007387 */ /* 0x000fe20000100800 */
[----:B0-----:R-:W-:-:S05]  /*14930*/  IMAD.MOV.U32 R2, RZ, RZ, R25 ;  /* 0x000000ffff027224 */ /* 0x001fca00078e0019 */
[----:B------:R0:W-:Y:S04]  /*14940*/  STL [R1+0xdd8], R2 ;  /* 0x000dd80201007387 */ /* 0x0001e80000100800 */
[----:B------:R-:W-:Y:S01]  /*14950*/  STL [R1+0xdec], R22 ;  /* 0x000dec1601007387 */ /* 0x000fe20000100800 */
[----:B0-----:R-:W-:-:S05]  /*14960*/  IMAD.MOV.U32 R2, RZ, RZ, R29 ;  /* 0x000000ffff027224 */ /* 0x001fca00078e001d */
[----:B------:R0:W-:Y:S04]  /*14970*/  STL [R1+0xde0], R2 ;  /* 0x000de00201007387 */ /* 0x0001e80000100800 */
[----:B------:R-:W4:Y:S01]  /*14980*/  LDL.LU.64 R28, [R1+0x6b0] ;  /* 0x0006b000011c7983 */ /* 0x000f220000300a00 */
[----:B0-----:R-:W-:-:S03]  /*14990*/  IMAD.MOV.U32 R2, RZ, RZ, R23 ;  /* 0x000000ffff027224 */ /* 0x001fc600078e0017 */
[----:B---3--:R-:W-:Y:S04]  /*149a0*/  STL [R1+0xdf4], R20 ;  /* 0x000df41401007387 */ /* 0x008fe80000100800 */
[----:B------:R0:W-:Y:S04]  /*149b0*/  STL [R1+0xde8], R2 ;  /* 0x000de80201007387 */ /* 0x0001e80000100800 */
[----:B------:R-:W-:Y:S01]  /*149c0*/  STL [R1+0xdfc], R18 ;  /* 0x000dfc1201007387 */ /* 0x000fe20000100800 */
[----:B0-----:R-:W-:-:S05]  /*149d0*/  IMAD.MOV.U32 R2, RZ, RZ, R21 ;  /* 0x000000ffff027224 */ /* 0x001fca00078e0015 */
        /* <DEDUP_REMOVED lines=9> */
[----:B------:R0:W-:Y:S01]  /*14a70*/  STL [R1+0xe08], R2 ;  /* 0x000e080201007387 */ /* 0x0001e20000100800 */
[----:B------:R-:W-:Y:S02]  /*14a80*/  IMAD R0, R0, c[0x0][0x184], RZ ;  /* 0x0000610000007a24 */ /* 0x000fe400078e02ff */
[----:B0-----:R-:W-:-:S05]  /*14a90*/  IMAD.MOV.U32 R2, RZ, RZ, R11 ;  /* 0x000000ffff027224 */ /* 0x001fca00078e000b */
[----:B------:R0:W-:Y:S04]  /*14aa0*/  STL [R1+0xe10], R2 ;  /* 0x000e100201007387 */ /* 0x0001e80000100800 */
[----:B------:R-:W-:Y:S04]  /*14ab0*/  STL [R1+0xe1c], R8 ;  /* 0x000e1c0801007387 */ /* 0x000fe80000100800 */
[----:B------:R1:W-:Y:S01]  /*14ac0*/  STL [R1+0xe24], R6 ;  /* 0x000e240601007387 */ /* 0x0003e20000100800 */
[----:B0-----:R-:W-:Y:S01]  /*14ad0*/  IMAD.MOV.U32 R2, RZ, RZ, R9 ;  /* 0x000000ffff027224 */ /* 0x001fe200078e0009 */
[----:B------:R-:W-:-:S04]  /*14ae0*/  LEA R12, P1, R0, c[0x0][0x160], 0x1 ;  /* 0x00005800000c7a11 */ /* 0x000fc800078208ff */
[----:B------:R0:W-:Y:S01]  /*14af0*/  STL [R1+0xe18], R2 ;  /* 0x000e180201007387 */ /* 0x0001e20000100800 */
[----:B-1----:R-:W-:Y:S02]  /*14b00*/  IMAD.MOV.U32 R6, RZ, RZ, R7 ;  /* 0x000000ffff067224 */ /* 0x002fe400078e0007 */
[----:B------:R-:W-:Y:S02]  /*14b10*/  IMAD.MOV.U32 R8, RZ, RZ, c[0x0][0x188] ;  /* 0x00006200ff087624 */ /* 0x000fe400078e00ff */
[----:B0-----:R-:W-:Y:S01]  /*14b20*/  IMAD R2, R3, c[0x0][0x184], RZ ;  /* 0x0000610003027a24 */ /* 0x001fe200078e02ff */
[----:B------:R-:W-:Y:S01]  /*14b30*/  STL [R1+0xe20], R6 ;  /* 0x000e200601007387 */ /* 0x000fe20000100800 */
[----:B------:R-:W-:-:S03]  /*14b40*/  LEA.HI.X.SX32 R13, R0, c[0x0][0x164], 0x1, P1 ;  /* 0x00005900000d7a11 */ /* 0x000fc600008f0eff */
[----:B------:R-:W-:-:S04]  /*14b50*/  LEA R10, P0, R2, c[0x0][0x160], 0x1 ;  /* 0x00005800020a7a11 */ /* 0x000fc800078008ff */
[----:B------:R-:W-:Y:S01]  /*14b60*/  LEA.HI.X.SX32 R11, R2, c[0x0][0x164], 0x1, P0 ;  /* 0x00005900020b7a11 */ /* 0x000fe200000f0eff */
[----:B--2---:R-:W-:Y:S04]  /*14b70*/  STL [R1+0xe2c], R14 ;  /* 0x000e2c0e01007387 */ /* 0x004fe80000100800 */
[----:B------:R-:W-:Y:S04]  /*14b80*/  STL [R1+0xe28], R15 ;  /* 0x000e280f01007387 */ /* 0x000fe80000100800 */
[----:B----4-:R0:W-:Y:S01]  /*14b90*/  STL [R1+0xe34], R4 ;  /* 0x000e340401007387 */ /* 0x0101e20000100800 */
[----:B------:R-:W-:-:S03]  /*14ba0*/  IMAD.MOV.U32 R0, RZ, RZ, R5 ;  /* 0x000000ffff007224 */ /* 0x000fc600078e0005 */
[----:B------:R-:W-:Y:S01]  /*14bb0*/  STL.64 [R1+0x5d0], R12 ;  /* 0x0005d00c01007387 */ /* 0x000fe20000100a00 */
[----:B0-----:R-:W-:-:S03]  /*14bc0*/  IMAD R4, R8, 0x7f, RZ ;  /* 0x0000007f08047824 */ /* 0x001fc600078e02ff */
[----:B------:R0:W-:Y:S01]  /*14bd0*/  STL [R1+0xe30], R0 ;  /* 0x000e300001007387 */ /* 0x0001e20000100800 */
[----:B------:R-:W-:-:S04]  /*14be0*/  IMAD.WIDE R2, R4, 0x2, R12 ;  /* 0x0000000204027825 */ /* 0x000fc800078e020c */
[----:B------:R-:W-:-:S04]  /*14bf0*/  IMAD.WIDE R4, R4, 0x2, R10 ;  /* 0x0000000204047825 */ /* 0x000fc800078e020a */
[C---:B0-----:R-:W-:Y:S02]  /*14c00*/  IMAD R0, R8.reuse, 0x7e, RZ ;  /* 0x0000007e08007824 */ /* 0x041fe400078e02ff */
[----:B------:R-:W-:Y:S01]  /*14c10*/  IMAD.MOV.U32 R6, RZ, RZ, R29 ;  /* 0x000000ffff067224 */ /* 0x000fe200078e001d */
[----:B------:R-:W-:Y:S04]  /*14c20*/  STL [R1+0xe3c], R28 ;  /* 0x000e3c1c01007387 */ /* 0x000fe80000100800 */
[----:B------:R-:W-:Y:S04]  /*14c30*/  STL.64 [R1+0x5d8], R10 ;  /* 0x0005d80a01007387 */ /* 0x000fe80000100a00 */
[----:B------:R-:W-:Y:S04]  /*14c40*/  STL [R1+0xe44], R2 ;  /* 0x000e440201007387 */ /* 0x000fe80000100800 */
[----:B------:R0:W-:Y:S04]  /*14c50*/  STL [R1+0xe38], R6 ;  /* 0x000e380601007387 */ /* 0x0001e80000100800 */
[----:B------:R1:W-:Y:S04]  /*14c60*/  STL [R1+0xe40], R3 ;  /* 0x000e400301007387 */ /* 0x0003e80000100800 */
[----:B------:R-:W-:Y:S01]  /*14c70*/  STL [R1+0xe4c], R4 ;  /* 0x000e4c0401007387 */ /* 0x000fe20000100800 */
[----:B0-----:R-:W-:-:S02]  /*14c80*/  IMAD R6, R8, 0x7d, RZ ;  /* 0x0000007d08067824 */ /* 0x001fc400078e02ff */
[C---:B-1----:R-:W-:Y:S01]  /*14c90*/  IMAD.WIDE R2, R0.reuse, 0x2, R12 ;  /* 0x0000000200027825 */ /* 0x042fe200078e020c */
[----:B------:R0:W-:Y:S04]  /*14ca0*/  STL [R1+0xe48], R5 ;  /* 0x000e480501007387 */ /* 0x0001e80000100800 */
[----:B------:R-:W-:Y:S04]  /*14cb0*/  STL [R1+0xe54], R2 ;  /* 0x000e540201007387 */ /* 0x000fe80000100800 */
[----:B------:R1:W-:Y:S01]  /*14cc0*/  STL [R1+0xe50], R3 ;  /* 0x000e500301007387 */ /* 0x0003e20000100800 */
[----:B0-----:R-:W-:-:S04]  /*14cd0*/  IMAD.WIDE R4, R0, 0x2, R10 ;  /* 0x0000000200047825 */ /* 0x001fc800078e020a */
[----:B------:R-:W-:Y:S01]  /*14ce0*/  IMAD R0, R8, 0x7c, RZ ;  /* 0x0000007c08007824 */ /* 0x000fe200078e02ff */
[----:B------:R-:W-:Y:S01]  /*14cf0*/  STL [R1+0xe5c], R4 ;  /* 0x000e5c0401007387 */ /* 0x000fe20000100800 */
[----:B-1----:R-:W-:-:S03]  /*14d00*/  IMAD.WIDE R2, R6, 0x2, R12 ;  /* 0x0000000206027825 */ /* 0x002fc600078e020c */
[----:B------:R0:W-:Y:S01]  /*14d10*/  STL [R1+0xe58], R5 ;  /* 0x000e580501007387 */ /* 0x0001e20000100800 */
[----:B------:R-:W-:-:S03]  /*14d20*/  IMAD.WIDE R6, R6, 0x2, R10 ;  /* 0x0000000206067825 */ /* 0x000fc600078e020a */
[----:B------:R-:W-:Y:S04]  /*14d30*/  STL [R1+0xe64], R2 ;  /* 0x000e640201007387 */ /* 0x000fe80000100800 */
[----:B------:R1:W-:Y:S04]  /*14d40*/  STL [R1+0xe60], R3 ;  /* 0x000e600301007387 */ /* 0x0003e80000100800 */
[----:B------:R2:W-:Y:S01]  /*14d50*/  STL [R1+0xe6c], R6 ;  /* 0x000e6c0601007387 */ /* 0x0005e20000100800 */
[----:B0-----:R-:W-:-:S04]  /*14d60*/  IMAD.WIDE R4, R0, 0x2, R10 ;  /* 0x0000000200047825 */ /* 0x001fc800078e020a */
[----:B-1----:R-:W-:Y:S01]  /*14d70*/  IMAD.WIDE R2, R0, 0x2, R12 ;  /* 0x0000000200027825 */ /* 0x002fe200078e020c */
[----:B------:R-:W-:Y:S03]  /*14d80*/  STL [R1+0xe68], R7 ;  /* 0x000e680701007387 */ /* 0x000fe60000100800 */
[C---:B--2---:R-:W-:Y:S01]  /*14d90*/  IMAD R6, R8.reuse, 0x7b, RZ ;  /* 0x0000007b08067824 */ /* 0x044fe200078e02ff */
[----:B------:R-:W-:Y:S04]  /*14da0*/  STL [R1+0xe74], R2 ;  /* 0x000e740201007387 */ /* 0x000fe80000100800 */
[----:B------:R0:W-:Y:S01]  /*14db0*/  STL [R1+0xe70], R3 ;  /* 0x000e700301007387 */ /* 0x0001e20000100800 */
[----:B------:R-:W-:-:S03]  /*14dc0*/  IMAD R0, R8, 0x7a, RZ ;  /* 0x0000007a08007824 */ /* 0x000fc600078e02ff */
[----:B------:R-:W-:Y:S01]  /*14dd0*/  STL [R1+0xe7c], R4 ;  /* 0x000e7c0401007387 */ /* 0x000fe20000100800 */
[----:B0-----:R-:W-:-:S03]  /*14de0*/  IMAD.WIDE R2, R6, 0x2, R12 ;  /* 0x0000000206027825 */ /* 0x001fc600078e020c */
        /* <DEDUP_REMOVED lines=403> */
[----:B------:R-:W-:-:S03]  /*16720*/  IMAD.SHL.U32 R0, R8, 0x40, RZ ;  /* 0x0000004008007824 */ /* 0x000fc600078e00ff */
        /* <DEDUP_REMOVED lines=439> */
[----:B------:R1:W-:Y:S01]  /*182a0*/  STL [R1+0x1600], R3 ;  /* 0x0016000301007387 */ /* 0x0003e20000100800 */
[----:B0-----:R-:W-:-:S03]  /*182b0*/  IMAD.WIDE R4, R0, 0x2, R10 ;  /* 0x0000000200047825 */ /* 0x001fc600078e020a */
[----:B------:R-:W-:Y:S01]  /*182c0*/  STL [R1+0x160c], R6 ;  /* 0x00160c0601007387 */ /* 0x000fe20000100800 */
[----:B-1----:R-:W-:-:S03]  /*182d0*/  IMAD.WIDE R2, R0, 0x2, R12 ;  /* 0x0000000200027825 */ /* 0x002fc600078e020c */
[----:B------:R0:W-:Y:S04]  /*182e0*/  STL [R1+0x1608], R7 ;  /* 0x0016080701007387 */ /* 0x0001e80000100800 */
[----:B------:R-:W-:Y:S04]  /*182f0*/  STL [R1+0x1614], R2 ;  /* 0x0016140201007387 */ /* 0x000fe80000100800 */
[----:B------:R1:W-:Y:S01]  /*18300*/  STL [R1+0x1610], R3 ;  /* 0x0016100301007387 */ /* 0x0003e20000100800 */
[----:B0-----:R-:W-:-:S03]  /*18310*/  IMAD.WIDE R6, R8, 0x2, R12 ;  /* 0x0000000208067825 */ /* 0x001fc600078e020c */
[----:B------:R0:W-:Y:S04]  /*18320*/  STL [R1+0x161c], R4 ;  /* 0x00161c0401007387 */ /* 0x0001e80000100800 */
[----:B------:R-:W-:Y:S01]  /*18330*/  STL [R1+0x1618], R5 ;  /* 0x0016180501007387 */ /* 0x000fe20000100800 */
[----:B-1----:R-:W-:-:S03]  /*18340*/  IMAD.WIDE R2, R8, 0x2, R10 ;  /* 0x0000000208027825 */ /* 0x002fc600078e020a */
[----:B------:R-:W-:Y:S04]  /*18350*/  STL [R1+0x1624], R6 ;  /* 0x0016240601007387 */ /* 0x000fe80000100800 */
[----:B------:R-:W-:Y:S04]  /*18360*/  STL [R1+0x1620], R7 ;  /* 0x0016200701007387 */ /* 0x000fe80000100800 */
[----:B------:R-:W-:Y:S04]  /*18370*/  STL [R1+0x162c], R2 ;  /* 0x00162c0201007387 */ /* 0x000fe80000100800 */
[----:B------:R1:W-:Y:S04]  /*18380*/  STL [R1+0x1628], R3 ;  /* 0x0016280301007387 */ /* 0x0003e80000100800 */
        /* <DEDUP_REMOVED lines=127> */
[----:B------:R-:W2:Y:S04]  /*18b80*/  S2R R29, SR_TID.X ;  /* 0x00000000001d7919 */ /* 0x000ea80000002100 */
        /* <DEDUP_REMOVED lines=20> */
[----:B------:R-:W-:Y:S01]  /*18cd0*/  STL [R1+0x4d8], RZ ;  /* 0x0004d8ff01007387 */ /* 0x000fe20000100800 */
[----:B--2---:R-:W-:-:S03]  /*18ce0*/  LOP3.LUT R29, R29, 0x3f, RZ, 0xc0, !PT ;  /* 0x0000003f1d1d7812 */ /* 0x004fc600078ec0ff */
[----:B------:R-:W-:Y:S04]  /*18cf0*/  STL [R1+0x4dc], RZ ;  /* 0x0004dcff01007387 */ /* 0x000fe80000100800 */
[----:B------:R-:W-:Y:S04]  /*18d00*/  STL [R1+0x4b0], RZ ;  /* 0x0004b0ff01007387 */ /* 0x000fe80000100800 */
[----:B------:R-:W-:Y:S04]  /*18d10*/  STL [R1+0x4b4], RZ ;  /* 0x0004b4ff01007387 */ /* 0x000fe80000100800 */
[----:B------:R-:W-:Y:S04]  /*18d20*/  STL [R1+0x4b8], RZ ;  /* 0x0004b8ff01007387 */ /* 0x000fe80000100800 */
[----:B------:R-:W-:Y:S01]  /*18d30*/  STL [R1+0x4bc], RZ ;  /* 0x0004bcff01007387 */ /* 0x000fe20000100800 */
[----:B0-----:R-:W-:-:S03]  /*18d40*/  IMAD.SHL.U32 R4, R29, 0x2, RZ ;  /* 0x000000021d047824 */ /* 0x001fc600078e00ff */
[----:B------:R-:W-:Y:S04]  /*18d50*/  STL [R1+0x4a0], RZ ;  /* 0x0004a0ff01007387 */ /* 0x000fe80000100800 */
[----:B------:R-:W-:Y:S04]  /*18d60*/  STL [R1+0x4a4], RZ ;  /* 0x0004a4ff01007387 */ /* 0x000fe80000100800 */
[----:B------:R-:W-:Y:S04]  /*18d70*/  STL [R1+0x4a8], RZ ;  /* 0x0004a8ff01007387 */ /* 0x000fe80000100800 */
[----:B------:R-:W-:Y:S04]  /*18d80*/  STL [R1+0x4ac], RZ ;  /* 0x0004acff01007387 */ /* 0x000fe80000100800 */
[----:B------:R-:W2:Y:S04]  /*18d90*/  LDL R29, [R1+0x17d4] ;  /* 0x0017d400011d7983 */ /* 0x000ea80000100800 */
        /* <DEDUP_REMOVED lines=27> */
[----:B------:R-:W0:Y:S01]  /*18f50*/  S2R R9, SR_TID.X ;  /* 0x0000000000097919 */ /* 0x000e220000002100 */
[----:B------:R-:W-:-:S04]  /*18f60*/  IMAD.MOV.U32 R28, RZ, RZ, c[0x0][0x18c] ;  /* 0x00006300ff1c7624 */ /* 0x000fc800078e00ff */
[----:B-1----:R-:W-:Y:S02]  /*18f70*/  IMAD.SHL.U32 R3, R28, 0x80, RZ ;  /* 0x000000801c037824 */ /* 0x002fe400078e00ff */
[----:B------:R-:W-:-:S03]  /*18f80*/  IMAD.SHL.U32 R8, R8, 0x80, RZ ;  /* 0x0000008008087824 */ /* 0x000fc600078e00ff */
[----:B------:R-:W-:Y:S02]  /*18f90*/  SHF.R.S32.HI R2, RZ, 0x1f, R3 ;  /* 0x0000001fff027819 */ /* 0x000fe40000011403 */
[----:B------:R-:W-:Y:S02]  /*18fa0*/  SHF.R.S32.HI R0, RZ, 0x1f, R8 ;  /* 0x0000001fff007819 */ /* 0x000fe40000011408 */
[----:B------:R-:W-:Y:S01]  /*18fb0*/  SHF.L.U64.HI R2, R3, 0x1, R2 ;  /* 0x0000000103027819 */ /* 0x000fe20000010202 */
[C---:B0-----:R-:W-:Y:S02]  /*18fc0*/  IMAD.SHL.U32 R11, R9.reuse, 0x2, RZ ;  /* 0x00000002090b7824 */ /* 0x041fe400078e00ff */
[----:B------:R-:W-:Y:S01]  /*18fd0*/  IMAD.SHL.U32 R10, R9, 0x80, RZ ;  /* 0x00000080090a7824 */ /* 0x000fe200078e00ff */
[C---:B------:R-:W-:Y:S02]  /*18fe0*/  LOP3.LUT R3, R4.reuse, 0x30, RZ, 0x3c, !PT ;  /* 0x0000003004037812 */ /* 0x040fe400078e3cff */
[----:B------:R-:W-:-:S02]  /*18ff0*/  LOP3.LUT R3, R4, 0x40, RZ, 0x3c, !PT ;  /* 0x0000004004037812 */ /* 0x000fc400078e3cff */
[C---:B------:R-:W-:Y:S02]  /*19000*/  LOP3.LUT R3, R4.reuse, 0x60, RZ, 0x3c, !PT ;  /* 0x0000006004037812 */ /* 0x040fe400078e3cff */
[C---:B------:R-:W-:Y:S02]  /*19010*/  LOP3.LUT R3, R4.reuse, 0x70, RZ, 0x3c, !PT ;  /* 0x0000007004037812 */ /* 0x040fe400078e3cff */
[----:B------:R-:W-:Y:S02]  /*19020*/  LOP3.LUT R6, R4, 0x10, RZ, 0x3c, !PT ;  /* 0x0000001004067812 */ /* 0x000fe400078e3cff */
[----:B------:R-:W-:Y:S02]  /*19030*/  SHF.L.U64.HI R0, R8, 0x1, R0 ;  /* 0x0000000108007819 */ /* 0x000fe40000010200 */
[----:B--2---:R-:W-:-:S05]  /*19040*/  SHF.R.S32.HI R5, RZ, 0x7, R29 ;  /* 0x00000007ff057819 */ /* 0x004fca000001141d */
[----:B------:R0:W-:Y:S04]  /*19050*/  STL [R1+0x17f0], R5 ;  /* 0x0017f00501007387 */ /* 0x0001e80000100800 */
[----:B------:R1:W-:Y:S04]  /*19060*/  STL [R1+0x36c], RZ ;  /* 0x00036cff01007387 */ /* 0x0003e80000100800 */
        /* <DEDUP_REMOVED lines=68> */
[----:B------:R1:W-:Y:S01]  /*194b0*/  STL [R1+0x460], RZ ;  /* 0x000460ff01007387 */ /* 0x0003e20000100800 */
[----:B------:R-:W-:-:S03]  /*194c0*/  LOP3.LUT R29, R9, 0x7, RZ, 0xc0, !PT ;  /* 0x00000007091d7812 */ /* 0x000fc600078ec0ff */
[----:B------:R1:W-:Y:S04]  /*194d0*/  STL [R1+0x464], RZ ;  /* 0x000464ff01007387 */ /* 0x0003e80000100800 */
[----:B------:R1:W-:Y:S04]  /*194e0*/  STL [R1+0x468], RZ ;  /* 0x000468ff01007387 */ /* 0x0003e80000100800 */
[----:B------:R1:W-:Y:S01]  /*194f0*/  STL [R1+0x46c], RZ ;  /* 0x00046cff01007387 */ /* 0x0003e20000100800 */
[----:B------:R-:W-:Y:S02]  /*19500*/  IMAD R29, R29, 0x110, RZ ;  /* 0x000001101d1d7824 */ /* 0x000fe400078e02ff */
[----:B------:R-:W-:-:S03]  /*19510*/  IMAD.SHL.U32 R9, R9, 0x40, RZ ;  /* 0x0000004009097824 */ /* 0x000fc600078e00ff */
[C-C-:B------:R-:W-:Y:S02]  /*19520*/  LOP3.LUT R28, R29.reuse, 0x10, R11.reuse, 0x78, !PT ;  /* 0x000000101d1c7812 */ /* 0x140fe400078e780b */
[----:B------:R-:W-:Y:S02]  /*19530*/  LOP3.LUT R29, R29, 0x30, R11, 0x78, !PT ;  /* 0x000000301d1d7812 */ /* 0x000fe400078e780b */
[----:B------:R-:W-:Y:S02]  /*19540*/  LOP3.LUT R28, R28, 0x800, R10, 0xf8, !PT ;  /* 0x000008001c1c7812 */ /* 0x000fe400078ef80a */
[----:B------:R-:W-:Y:S02]  /*19550*/  LOP3.LUT R29, R29, 0x800, R9, 0xf8, !PT ;  /* 0x000008001d1d7812 */ /* 0x000fe400078ef809 */
[C---:B0-----:R-:W-:Y:S02]  /*19560*/  LOP3.LUT R5, R4.reuse, 0x20, RZ, 0x3c, !PT ;  /* 0x0000002004057812 */ /* 0x041fe400078e3cff */
[----:B------:R-:W-:-:S02]  /*19570*/  LOP3.LUT R5, R4, 0x50, RZ, 0x3c, !PT ;  /* 0x0000005004057812 */ /* 0x000fc400078e3cff */
[C---:B------:R-:W-:Y:S02]  /*19580*/  LOP3.LUT R3, R28.reuse, 0x20, RZ, 0x3c, !PT ;  /* 0x000000201c037812 */ /* 0x040fe400078e3cff */
[C---:B------:R-:W-:Y:S02]  /*19590*/  LOP3.LUT R5, R28.reuse, 0x40, RZ, 0x3c, !PT ;  /* 0x000000401c057812 */ /* 0x040fe400078e3cff */
[----:B------:R-:W-:Y:S02]  /*195a0*/  LOP3.LUT R4, R28, 0x60, RZ, 0x3c, !PT ;  /* 0x000000601c047812 */ /* 0x000fe400078e3cff */
[----:B-1----:R-:W-:-:S04]  /*195b0*/  LOP3.LUT R3, R29, 0x40, RZ, 0x3c, !PT ;  /* 0x000000401d037812 */ /* 0x002fc800078e3cff */
.L_x_2:
[----:B0-----:R-:W2:Y:S01]  /*195c0*/  LDL.64 R4, [R1+0x5d8] ;  /* 0x0005d80001047983 */ /* 0x001ea20000100a00 */
[----:B------:R-:W-:-:S03]  /*195d0*/  IMAD.MOV.U32 R3, RZ, RZ, -0x80 ;  /* 0xffffff80ff037424 */ /* 0x000fc600078e00ff */
[----:B--2---:R0:W-:Y:S04]  /*195e0*/  STL [R1+0x44cc], R5 ;  /* 0x0044cc0501007387 */ /* 0x0041e80000100800 */
[----:B0-----:R-:W2:Y:S04]  /*195f0*/  LDL R5, [R1+0x7e0] ;  /* 0x0007e00001057983 */ /* 0x001ea80000100800 */
[----:B------:R-:W-:Y:S04]  /*19600*/  STL [R1+0x41d8], R15 ;  /* 0x0041d80f01007387 */ /* 0x000fe80000100800 */
        /* <DEDUP_REMOVED lines=73> */
[----:B------:R-:W-:Y:S01]  /*19aa0*/  STL [R1+0x43a0], R15 ;  /* 0x0043a00f01007387 */ /* 0x000fe20000100800 */
[----:B--2---:R-:W-:-:S03]  /*19ab0*/  IMAD R3, R5, R3, c[0x0][0x180] ;  /* 0x0000600005037624 */ /* 0x004fc600078e0203 */
        /* <DEDUP_REMOVED lines=36> */
[----:B------:R0:W-:Y:S04]  /*19d00*/  STL [R1+0x44c8], R15 ;  /* 0x0044c80f01007387 */ /* 0x0001e80000100800 */
        /* <DEDUP_REMOVED lines=78> */
[----:B-----5:R-:W-:Y:S04]  /*1a1f0*/  STL [R1+0x41d0], R29 ;  /* 0x0041d01d01007387 */ /* 0x020fe80000100800 */
        /* <DEDUP_REMOVED lines=34> */
[----:B------:R-:W2:Y:S01]  /*1a420*/  LDL.LU R5, [R1+0x44cc] ;  /* 0x0044cc0001057983 */ /* 0x000ea20000300800 */
[----:B------:R-:W-:-:S02]  /*1a430*/  ISETP.GT.AND P0, PT, R3, RZ, PT ;  /* 0x000000ff0300720c */ /* 0x000fc40003f04270 */
[----:B0-----:R-:W-:Y:S02]  /*1a440*/  PRMT R15, RZ, 0x7610, R15 ;  /* 0x00007610ff0f7816 */ /* 0x001fe4000000000f */
[----:B-1----:R-:W-:Y:S02]  /*1a450*/  PRMT R14, RZ, 0x7610, R14 ;  /* 0x00007610ff0e7816 */ /* 0x002fe4000000000e */
[----:B------:R-:W-:-:S07]  /*1a460*/  ISETP.GT.AND P1, PT, R3, 0x1, PT ;  /* 0x000000010300780c */ /* 0x000fce0003f24270 */
[----:B--2---:R-:W2:Y:S04]  /*1a470*/  @P0 LDG.E.U16 R15, [R4.64] ;  /* 0x00000004040f0981 */ /* 0x004ea8000c1e1500 */
[----:B--2---:R0:W-:Y:S04]  /*1a480*/  STL [R1+0x328], R15 ;  /* 0x0003280f01007387 */ /* 0x0041e80000100800 */
[----:B0-----:R-:W2:Y:S04]  /*1a490*/  LDL.LU R15, [R1+0x44c8] ;  /* 0x0044c800010f7983 */ /* 0x001ea80000300800 */
[----:B------:R-:W3:Y:S01]  /*1a4a0*/  LDL.64 R4, [R1+0x5d0] ;  /* 0x0005d00001047983 */ /* 0x000ee20000100a00 */
[----:B------:R-:W-:-:S02]  /*1a4b0*/  ISETP.GT.AND P2, PT, R3, 0x2, PT ;  /* 0x000000020300780c */ /* 0x000fc40003f44270 */
[----:B--2---:R-:W-:Y:S01]  /*1a4c0*/  PRMT R15, RZ, 0x7610, R15 ;  /* 0x00007610ff0f7816 */ /* 0x004fe2000000000f */
[----:B---3--:R-:W2:Y:S04]  /*1a4d0*/  @P0 LDG.E.U16 R14, [R4.64] ;  /* 0x00000004040e0981 */ /* 0x008ea8000c1e1500 */
[----:B--2---:R0:W-:Y:S04]  /*1a4e0*/  STL [R1+0x324], R14 ;  /* 0x0003240e01007387 */ /* 0x0041e80000100800 */
[----:B0-----:R-:W2:Y:S04]  /*1a4f0*/  LDL.LU R14, [R1+0x44c4] ;  /* 0x0044c400010e7983 */ /* 0x001ea80000300800 */
[----:B------:R-:W3:Y:S04]  /*1a500*/  LDL R4, [R1+0x1628] ;  /* 0x0016280001047983 */ /* 0x000ee80000100800 */
[----:B------:R-:W3:Y:S01]  /*1a510*/  LDL R5, [R1+0x162c] ;  /* 0x00162c0001057983 */ /* 0x000ee20000100800 */
[----:B--2---:R-:W-:-:S02]  /*1a520*/  PRMT R14, RZ, 0x7610, R14 ;  /* 0x00007610ff0e7816 */ /* 0x004fc4000000000e */
[----:B---3--:R-:W-:-:S04]  /*1a530*/  @P1 LOP3.LUT R5, R5, R4, RZ, 0x3c, !PT ;  /* 0x0000000405051212 */ /* 0x008fc800078e3cff */
[----:B------:R-:W-:-:S04]  /*1a540*/  @P1 LOP3.LUT R4, R5, R4, RZ, 0x3c, !PT ;  /* 0x0000000405041212 */ /* 0x000fc800078e3cff */
[----:B------:R-:W-:-:S05]  /*1a550*/  @P1 LOP3.LUT R5, R5, R4, RZ, 0x3c, !PT ;  /* 0x0000000405051212 */ /* 0x000fca00078e3cff */
[----:B------:R-:W2:Y:S04]  /*1a560*/  @P1 LDG.E.U16 R15, [R4.64] ;  /* 0x00000004040f1981 */ /* 0x000ea8000c1e1500 */
[----:B--2---:R0:W-:Y:S04]  /*1a570*/  STL [R1+0x320], R15 ;  /* 0x0003200f01007387 */ /* 0x0041e80000100800 */
[----:B0-----:R-:W2:Y:S04]  /*1a580*/  LDL.LU R15, [R1+0x44c0] ;  /* 0x0044c000010f7983 */ /* 0x001ea80000300800 */
[----:B------:R-:W3:Y:S04]  /*1a590*/  LDL R4, [R1+0x1620] ;  /* 0x0016200001047983 */ /* 0x000ee80000100800 */
[----:B------:R-:W3:Y:S01]  /*1a5a0*/  LDL R5, [R1+0x1624] ;  /* 0x0016240001057983 */ /* 0x000ee20000100800 */
[----:B------:R-:W-:-:S02]  /*1a5b0*/  ISETP.GT.AND P0, PT, R3, 0x3, PT ;  /* 0x000000030300780c */ /* 0x000fc40003f04270 */
[----:B--2---:R-:W-:Y:S02]  /*1a5c0*/  PRMT R15, RZ, 0x7610, R15 ;  /* 0x00007610ff0f7816 */ /* 0x004fe4000000000f */
        /* <DEDUP_REMOVED lines=378> */
[----:B------:R-:W-:-:S02]  /*1bd70*/  PRMT R2, RZ, 0x7610, R2 ;  /* 0x00007610ff027816 */ /* 0x000fc40000000002 */
[----:B------:R-:W-:Y:S02]  /*1bd80*/  ISETP.GT.AND P2, PT, R3, 0x17, PT ;  /* 0x000000170300780c */ /* 0x000fe40003f44270 */
        /* <DEDUP_REMOVED lines=10> */
[----:B---3--:R-:W-:-:S04]  /*1be30*/  @P1 LOP3.LUT R5, R5, R4, RZ, 0x3c, !PT ;  /* 0x0000000405051212 */ /* 0x008fc800078e3cff */
[----:B------:R-:W-:-:S04]  /*1be40*/  @P1 LOP3.LUT R4, R5, R4, RZ, 0x3c, !PT ;  /* 0x0000000405041212 */ /* 0x000fc800078e3cff */
[----:B------:R-:W-:-:S05]  /*1be50*/  @P1 LOP3.LUT R5, R5, R4, RZ, 0x3c, !PT ;  /* 0x0000000405051212 */ /* 0x000fca00078e3cff */
[----:B------:R-:W3:Y:S04]  /*1be60*/  @P1 LDG.E.U16 R15, [R4.64] ;  /* 0x00000004040f1981 */ /* 0x000ee8000c1e1500 */
[----:B---3--:R0:W-:Y:S04]  /*1be70*/  STL [R1+0x21c], R15 ;  /* 0x00021c0f01007387 */ /* 0x0081e80000100800 */
[----:B0-----:R-:W3:Y:S04]  /*1be80*/  LDL.LU R15, [R1+0x4418] ;  /* 0x00441800010f7983 */ /* 0x001ee80000300800 */
[----:B------:R-:W4:Y:S04]  /*1be90*/  LDL R4, [R1+0x14d0] ;  /* 0x0014d00001047983 */ /* 0x000f280000100800 */
[----:B------:R-:W4:Y:S01]  /*1bea0*/  LDL R5, [R1+0x14d4] ;  /* 0x0014d40001057983 */ /* 0x000f220000100800 */
[----:B--2---:R-:W-:-:S02]  /*1beb0*/  PRMT R14, RZ, 0x7610, R14 ;  /* 0x00007610ff0e7816 */ /* 0x004fc4000000000e */
[----:B----4-:R-:W-:-:S04]  /*1bec0*/  @P1 LOP3.LUT R5, R5, R4, RZ, 0x3c, !PT ;  /* 0x0000000405051212 */ /* 0x010fc800078e3cff */
[----:B------:R-:W-:-:S04]  /*1bed0*/  @P1 LOP3.LUT R4, R5, R4, RZ, 0x3c, !PT ;  /* 0x0000000405041212 */ /* 0x000fc800078e3cff */
[----:B------:R-:W-:-:S05]  /*1bee0*/  @P1 LOP3.LUT R5, R5, R4, RZ, 0x3c, !PT ;  /* 0x0000000405051212 */ /* 0x000fca00078e3cff */
[----:B------:R0:W2:Y:S04]  /*1bef0*/  @P1 LDG.E.U16 R2, [R4.64] ;  /* 0x0000000404021981 */ /* 0x0000a8000c1e1500 */
[----:B0-----:R-:W4:Y:S04]  /*1bf00*/  LDL R4, [R1+0x14c8] ;  /* 0x0014c80001047983 */ /* 0x001f280000100800 */
[----:B------:R-:W4:Y:S01]  /*1bf10*/  LDL R5, [R1+0x14cc] ;  /* 0x0014cc0001057983 */ /* 0x000f220000100800 */
[----:B---3--:R-:W-:Y:S02]  /*1bf20*/  PRMT R15, RZ, 0x7610, R15 ;  /* 0x00007610ff0f7816 */ /* 0x008fe4000000000f */
[----:B------:R-:W-:Y:S01]  /*1bf30*/  ISETP.GT.AND P1, PT, R3, 0x19, PT ;  /* 0x000000190300780c */ /* 0x000fe20003f24270 */
[----:B--2---:R-:W-:Y:S01]  /*1bf40*/  STL [R1+0x40b4], R2 ;  /* 0x0040b40201007387 */ /* 0x004fe20000100800 */
[----:B----4-:R-:W-:-:S04]  /*1bf50*/  @P2 LOP3.LUT R5, R5, R4, RZ, 0x3c, !PT ;  /* 0x0000000405052212 */ /* 0x010fc800078e3cff */
        /* <DEDUP_REMOVED lines=415> */
[----:B---3--:R-:W-:-:S02]  /*1d950*/  PRMT R15, RZ, 0x7610, R15 ;  /* 0x00007610ff0f7816 */ /* 0x008fc4000000000f */
[----:B----4-:R-:W-:-:S04]  /*1d960*/  @P0 LOP3.LUT R5, R5, R4, RZ, 0x3c, !PT ;  /* 0x0000000405050212 */ /* 0x010fc800078e3cff */
[----:B------:R-:W-:-:S04]  /*1d970*/  @P0 LOP3.LUT R4, R5, R4, RZ, 0x3c, !PT ;  /* 0x0000000405040212 */ /* 0x000fc800078e3cff */
[----:B------:R-:W-:-:S05]  /*1d980*/  @P0 LOP3.LUT R5, R5, R4, RZ, 0x3c, !PT ;  /* 0x0000000405050212 */ /* 0x000fca00078e3cff */
[----:B------:R0:W3:Y:S04]  /*1d990*/  @P0 LDG.E.U16 R2, [R4.64] ;  /* 0x0000000404020981 */ /* 0x0000e8000c1e1500 */
[----:B0-----:R-:W4:Y:S04]  /*1d9a0*/  LDL R4, [R1+0x1360] ;  /* 0x0013600001047983 */ /* 0x001f280000100800 */
[----:B------:R-:W4:Y:S01]  /*1d9b0*/  LDL R5, [R1+0x1364] ;  /* 0x0013640001057983 */ /* 0x000f220000100800 */
[----:B--2---:R-:W-:Y:S02]  /*1d9c0*/  PRMT R14, RZ, 0x7610, R14 ;  /* 0x00007610ff0e7816 */ /* 0x004fe4000000000e */
[----:B------:R-:W-:Y:S01]  /*1d9d0*/  ISETP.GT.AND P2, PT, R3, 0x2f, PT ;  /* 0x0000002f0300780c */ /* 0x000fe20003f44270 */
[----:B---3--:R-:W-:Y:S01]  /*1d9e0*/  STL [R1+0x4108], R2 ;  /* 0x0041080201007387 */ /* 0x008fe20000100800 */
        /* <DEDUP_REMOVED lines=624> */
[----:B------:R-:W3:Y:S02]  /*200f0*/  LDL R5, [R1+0x1154] ;  /* 0x0011540001057983 */ /* 0x000ee40000100800 */
[----:B---3--:R-:W-:-:S04]  /*20100*/  @P0 LOP3.LUT R5, R5, R4, RZ, 0x3c, !PT ;  /* 0x0000000405050212 */ /* 0x008fc800078e3cff */
[----:B------:R-:W-:-:S04]  /*20110*/  @P0 LOP3.LUT R4, R5, R4, RZ, 0x3c, !PT ;  /* 0x0000000405040212 */ /* 0x000fc800078e3cff */
[----:B------:R-:W-:-:S05]  /*20120*/  @P0 LOP3.LUT R5, R5, R4, RZ, 0x3c, !PT ;  /* 0x0000000405050212 */ /* 0x000fca00078e3cff */
[----:B------:R-:W3:Y:S04]  /*20130*/  @P0 LDG.E.U16 R15, [R4.64] ;  /* 0x00000004040f0981 */ /* 0x000ee8000c1e1500 */
[----:B---3--:R0:W-:Y:S04]  /*20140*/  STL [R1+0x3a8], R15 ;  /* 0x0003a80f01007387 */ /* 0x0081e80000100800 */
[----:B0-----:R-:W3:Y:S01]  /*20150*/  LDL.LU R15, [R1+0x425c] ;  /* 0x00425c00010f7983 */ /* 0x001ee20000300800 */
[----:B------:R-:W4:Y:S02]  /*20160*/  LDL R4, [R1+0x1148] ;  /* 0x0011480001047983 */ /* 0x000f240000100800 */
[----:B------:R-:W4:Y:S01]  /*20170*/  LDL R5, [R1+0x114c] ;  /* 0x00114c0001057983 */ /* 0x000f220000100800 */
[----:B---3--:R-:W-:-:S02]  /*20180*/  PRMT R15, RZ, 0x7610, R15 ;  /* 0x00007610ff0f7816 */ /* 0x008fc4000000000f */
[----:B----4-:R-:W-:-:S04]  /*20190*/  @P1 LOP3.LUT R5, R5, R4, RZ, 0x3c, !PT ;  /* 0x0000000405051212 */ /* 0x010fc800078e3cff */
[----:B------:R-:W-:-:S04]  /*201a0*/  @P1 LOP3.LUT R4, R5, R4, RZ, 0x3c, !PT ;  /* 0x0000000405041212 */ /* 0x000fc800078e3cff */
[----:B------:R-:W-:-:S05]  /*201b0*/  @P1 LOP3.LUT R5, R5, R4, RZ, 0x3c, !PT ;  /* 0x0000000405051212 */ /* 0x000fca00078e3cff */
[----:B------:R-:W3:Y:S04]  /*201c0*/  @P1 LDG.E.U16 R15, [R4.64] ;  /* 0x00000004040f1981 */ /* 0x000ee8000c1e1500 */
[----:B---3--:R0:W-:Y:S04]  /*201d0*/  STL [R1+0x3a4], R15 ;  /* 0x0003a40f01007387 */ /* 0x0081e80000100800 */
[----:B0-----:R-:W3:Y:S01]  /*201e0*/  LDL.LU R15, [R1+0x4258] ;  /* 0x00425800010f7983 */ /* 0x001ee20000300800 */
[----:B------:R-:W4:Y:S02]  /*201f0*/  LDL R4, [R1+0x1140] ;  /* 0x0011400001047983 */ /* 0x000f240000100800 */
[----:B------:R-:W4:Y:S01]  /*20200*/  LDL R5, [R1+0x1144] ;  /* 0x0011440001057983 */ /* 0x000f220000100800 */
[----:B------:R-:W-:-:S02]  /*20210*/  ISETP.GT.AND P0, PT, R3, 0x50, PT ;  /* 0x000000500300780c */ /* 0x000fc40003f04270 */
[----:B---3--:R-:W-:Y:S02]  /*20220*/  PRMT R15, RZ, 0x7610, R15 ;  /* 0x00007610ff0f7816 */ /* 0x008fe4000000000f */
        /* <DEDUP_REMOVED lines=302> */
[----:B--2---:R-:W-:-:S02]  /*21510*/  PRMT R14, RZ, 0x7610, R14 ;  /* 0x00007610ff0e7816 */ /* 0x004fc4000000000e */
[----:B------:R-:W-:Y:S02]  /*21520*/  ISETP.GT.AND P0, PT, R3, 0x60, PT ;  /* 0x000000600300780c */ /* 0x000fe40003f04270 */
[----:B----4-:R-:W-:-:S04]  /*21530*/  @P1 LOP3.LUT R5, R5, R4, RZ, 0x3c, !PT ;  /* 0x0000000405051212 */ /* 0x010fc800078e3cff */
[----:B------:R-:W-:-:S04]  /*21540*/  @P1 LOP3.LUT R4, R5, R4, RZ, 0x3c, !PT ;  /* 0x0000000405041212 */ /* 0x000fc800078e3cff */
[----:B------:R-:W-:-:S05]  /*21550*/  @P1 LOP3.LUT R5, R5, R4, RZ, 0x3c, !PT ;  /* 0x0000000405051212 */ /* 0x000fca00078e3cff */
[----:B------:R-:W2:Y:S04]  /*21560*/  @P1 LDG.E.U16 R14, [R4.64] ;  /* 0x00000004040e1981 */ /* 0x000ea8000c1e1500 */
[----:B--2---:R0:W-:Y:S04]  /*21570*/  STL [R1+0x380], R14 ;  /* 0x0003800e01007387 */ /* 0x0041e80000100800 */
[----:B0-----:R-:W2:Y:S01]  /*21580*/  LDL.LU R14, [R1+0x41d4] ;  /* 0x0041d400010e7983 */ /* 0x001ea20000300800 */
[----:B------:R-:W4:Y:S02]  /*21590*/  LDL R4, [R1+0x1038] ;  /* 0x0010380001047983 */ /* 0x000f240000100800 */
[----:B------:R-:W4:Y:S01]  /*215a0*/  LDL R5, [R1+0x103c] ;  /* 0x00103c0001057983 */ /* 0x000f220000100800 */
[----:B------:R-:W-:-:S02]  /*215b0*/  PRMT R29, RZ, 0x7610, R29 ;  /* 0x00007610ff1d7816 */ /* 0x000fc4000000001d */
[----:B----4-:R-:W-:-:S04]  /*215c0*/  @P0 LOP3.LUT R5, R5, R4, RZ, 0x3c, !PT ;  /* 0x0000000405050212 */ /* 0x010fc800078e3cff */
[----:B------:R-:W-:-:S04]  /*215d0*/  @P0 LOP3.LUT R4, R5, R4, RZ, 0x3c, !PT ;  /* 0x0000000405040212 */ /* 0x000fc800078e3cff */
[----:B------:R-:W-:-:S05]  /*215e0*/  @P0 LOP3.LUT R5, R5, R4, RZ, 0x3c, !PT ;  /* 0x0000000405050212 */ /* 0x000fca00078e3cff */
[----:B------:R-:W4:Y:S04]  /*215f0*/  @P0 LDG.E.U16 R29, [R4.64] ;  /* 0x00000004041d0981 */ /* 0x000f28000c1e1500 */
[----:B----4-:R0:W-:Y:S04]  /*21600*/  STL [R1+0x5c], R29 ;  /* 0x00005c1d01007387 */ /* 0x0101e80000100800 */
[----:B0-----:R-:W4:Y:S01]  /*21610*/  LDL.LU R29, [R1+0x41d0] ;  /* 0x0041d000011d7983 */ /* 0x001f220000300800 */
[----:B------:R-:W2:Y:S02]  /*21620*/  LDL R4, [R1+0x1030] ;  /* 0x0010300001047983 */ /* 0x000ea40000100800 */
[----:B------:R-:W2:Y:S01]  /*21630*/  LDL R5, [R1+0x1034] ;  /* 0x0010340001057983 */ /* 0x000ea20000100800 */
[----:B------:R-:W-:-:S02]  /*21640*/  PRMT R17, RZ, 0x7610, R17 ;  /* 0x00007610ff117816 */ /* 0x000fc40000000011 */
[----:B------:R-:W-:Y:S02]  /*21650*/  ISETP.GT.AND P1, PT, R3, 0x61, PT ;  /* 0x000000610300780c */ /* 0x000fe40003f24270 */
[----:B--2---:R-:W-:-:S04]  /*21660*/  @P0 LOP3.LUT R5, R5, R4, RZ, 0x3c, !PT ;  /* 0x0000000405050212 */ /* 0x004fc800078e3cff */
[----:B------:R-:W-:-:S04]  /*21670*/  @P0 LOP3.LUT R4, R5, R4, RZ, 0x3c, !PT ;  /* 0x0000000405040212 */ /* 0x000fc800078e3cff */
[----:B------:R-:W-:-:S05]  /*21680*/  @P0 LOP3.LUT R5, R5, R4, RZ, 0x3c, !PT ;  /* 0x0000000405050212 */ /* 0x000fca00078e3cff */
[----:B------:R-:W2:Y:S04]  /*21690*/  @P0 LDG.E.U16 R17, [R4.64] ;  /* 0x0000000404110981 */ /* 0x000ea8000c1e1500 */
[----:B--2---:R0:W-:Y:S04]  /*216a0*/  STL [R1+0x58], R17 ;  /* 0x0000581101007387 */ /* 0x0041e80000100800 */
[----:B0-----:R-:W2:Y:S01]  /*216b0*/  LDL.LU R17, [R1+0x41cc] ;  /* 0x0041cc0001117983 */ /* 0x001ea20000300800 */
[----:B------:R-:W2:Y:S02]  /*216c0*/  LDL R4, [R1+0x1028] ;  /* 0x0010280001047983 */ /* 0x000ea40000100800 */
[----:B------:R-:W2:Y:S01]  /*216d0*/  LDL R5, [R1+0x102c] ;  /* 0x00102c0001057983 */ /* 0x000ea20000100800 */
[----:B------:R-:W-:-:S02]  /*216e0*/  PRMT R16, RZ, 0x7610, R16 ;  /* 0x00007610ff107816 */ /* 0x000fc40000000010 */
        /* <DEDUP_REMOVED lines=84> */
[----:B---3--:R-:W-:-:S02]  /*21c30*/  PRMT R15, RZ, 0x7610, R15 ;  /* 0x00007610ff0f7816 */ /* 0x008fc4000000000f */
[----:B------:R-:W-:Y:S02]  /*21c40*/  ISETP.GT.AND P0, PT, R3, 0x66, PT ;  /* 0x000000660300780c */ /* 0x000fe40003f04270 */
[----:B--2---:R-:W-:-:S04]  /*21c50*/  @P1 LOP3.LUT R5, R5, R4, RZ, 0x3c, !PT ;  /* 0x0000000405051212 */ /* 0x004fc800078e3cff */
[----:B------:R-:W-:-:S04]  /*21c60*/  @P1 LOP3.LUT R4, R5, R4, RZ, 0x3c, !PT ;  /* 0x0000000405041212 */ /* 0x000fc800078e3cff */
[----:B------:R-:W-:-:S05]  /*21c70*/  @P1 LOP3.LUT R5, R5, R4, RZ, 0x3c, !PT ;  /* 0x0000000405051212 */ /* 0x000fca00078e3cff */
[----:B------:R0:W2:Y:S04]  /*21c80*/  @P1 LDG.E.U16 R15, [R4.64] ;  /* 0x00000004040f1981 */ /* 0x0000a8000c1e1500 */
[----:B0-----:R-:W3:Y:S04]  /*21c90*/  LDL R4, [R1+0xfd8] ;  /* 0x000fd80001047983 */ /* 0x001ee80000100800 */
[----:B------:R-:W3:Y:S01]  /*21ca0*/  LDL R5, [R1+0xfdc] ;  /* 0x000fdc0001057983 */ /* 0x000ee20000100800 */
[----:B------:R-:W-:-:S03]  /*21cb0*/  PRMT R23, RZ, 0x7610, R23 ;  /* 0x00007610ff177816 */ /* 0x000fc60000000017 */
[----:B--2---:R0:W-:Y:S04]  /*21cc0*/  STL [R1+0x30], R15 ;  /* 0x0000300f01007387 */ /* 0x0041e80000100800 */
[----:B0-----:R-:W2:Y:S01]  /*21cd0*/  LDL R15, [R1+0xfa4] ;  /* 0x000fa400010f7983 */ /* 0x001ea20000100800 */
[-C--:B---3--:R-:W-:Y:S02]  /*21ce0*/  @P0 LOP3.LUT R5, R5, R4.reuse, RZ, 0x3c, !PT ;  /* 0x0000000405050212 */ /* 0x088fe400078e3cff */
[----:B------:R-:W-:Y:S02]  /*21cf0*/  ISETP.GT.AND P1, PT, R3, 0x68, PT ;  /* 0x000000680300780c */ /* 0x000fe40003f24270 */
[----:B------:R-:W-:-:S04]  /*21d00*/  @P0 LOP3.LUT R4, R5, R4, RZ, 0x3c, !PT ;  /* 0x0000000405040212 */ /* 0x000fc800078e3cff */
[----:B------:R-:W-:-:S05]  /*21d10*/  @P0 LOP3.LUT R5, R5, R4, RZ, 0x3c, !PT ;  /* 0x0000000405050212 */ /* 0x000fca00078e3cff */
[----:B------:R-:W3:Y:S04]  /*21d20*/  @P0 LDG.E.U16 R23, [R4.64] ;  /* 0x0000000404170981 */ /* 0x000ee8000c1e1500 */
[----:B---3--:R0:W-:Y:S04]  /*21d30*/  STL [R1+0x32c], R23 ;  /* 0x00032c1701007387 */ /* 0x0081e80000100800 */
[----:B0-----:R-:W3:Y:S01]  /*21d40*/  LDL.LU R23, [R1+0x41a4] ;  /* 0x0041a40001177983 */ /* 0x001ee20000300800 */
        /* <DEDUP_REMOVED lines=25> */
[----:B------:R-:W2:Y:S01]  /*21ee0*/  @P2 LDG.E.U16 R8, [R4.64] ;  /* 0x0000000404082981 */ /* 0x000ea2000c1e1500 */
[----:B------:R-:W-:-:S03]  /*21ef0*/  PRMT R24, RZ, 0x7610, R24 ;  /* 0x00007610ff187816 */ /* 0x000fc60000000018 */
[----:B--2---:R0:W-:Y:S04]  /*21f00*/  STL [R1+0x24], R8 ;  /* 0x0000240801007387 */ /* 0x0041e80000100800 */
[----:B0-----:R-:W2:Y:S01]  /*21f10*/  LDL.LU R8, [R1+0x4198] ;  /* 0x0041980001087983 */ /* 0x001ea20000300800 */
[----:B------:R-:W2:Y:S02]  /*21f20*/  LDL R5, [R1+0xfa0] ;  /* 0x000fa00001057983 */ /* 0x000ea40000100800 */
[----:B------:R-:W-:Y:S01]  /*21f30*/  @P2 IMAD.MOV.U32 R4, RZ, RZ, R15 ;  /* 0x000000ffff042224 */ /* 0x000fe200078e000f */
[----:B------:R-:W-:Y:S01]  /*21f40*/  ISETP.GT.AND P1, PT, R3, 0x6a, PT ;  /* 0x0000006a0300780c */ /* 0x000fe20003f24270 */
[----:B------:R-:W3:Y:S04]  /*21f50*/  LDL R15, [R1+0xf7c] ;  /* 0x000f7c00010f7983 */ /* 0x000ee80000100800 */
[----:B--2---:R-:W2:Y:S04]  /*21f60*/  @P2 LDG.E.U16 R24, [R4.64] ;  /* 0x0000000404182981 */ /* 0x004ea8000c1e1500 */
        /* <DEDUP_REMOVED lines=42> */
[----:B---3--:R-:W-:Y:S01]  /*22210*/  @P1 IMAD.MOV.U32 R4, RZ, RZ, R15 ;  /* 0x000000ffff041224 */ /* 0x008fe200078e000f */
[----:B------:R-:W-:Y:S01]  /*22220*/  PRMT R2, RZ, 0x7610, R2 ;  /* 0x00007610ff027816 */ /* 0x000fe20000000002 */
[----:B------:R-:W3:Y:S04]  /*22230*/  LDL R15, [R1+0xeb8] ;  /* 0x000eb800010f7983 */ /* 0x000ee80000100800 */
[----:B--2---:R0:W2:Y:S04]  /*22240*/  @P1 LDG.E.U16 R14, [R4.64] ;  /* 0x00000004040e1981 */ /* 0x0040a8000c1e1500 */
[----:B0-----:R-:W2:Y:S04]  /*22250*/  LDL R4, [R1+0xf70] ;  /* 0x000f700001047983 */ /* 0x001ea80000100800 */
[----:B------:R-:W2:Y:S02]  /*22260*/  LDL R5, [R1+0xf74] ;  /* 0x000f740001057983 */ /* 0x000ea40000100800 */
[----:B--2---:R-:W-:-:S04]  /*22270*/  @P1 LOP3.LUT R5, R5, R4, RZ, 0x3c, !PT ;  /* 0x0000000405051212 */ /* 0x004fc800078e3cff */
[----:B------:R-:W-:-:S04]  /*22280*/  @P1 LOP3.LUT R4, R5, R4, RZ, 0x3c, !PT ;  /* 0x0000000405041212 */ /* 0x000fc800078e3cff */
[----:B------:R-:W-:Y:S01]  /*22290*/  @P1 LOP3.LUT R5, R5, R4, RZ, 0x3c, !PT ;  /* 0x0000000405051212 */ /* 0x000fe200078e3cff */
[----:B------:R0:W-:Y:S04]  /*222a0*/  STL [R1+0xc], R14 ;  /* 0x00000c0e01007387 */ /* 0x0001e80000100800 */
[----:B------:R1:W2:Y:S01]  /*222b0*/  @P1 LDG.E.U16 R2, [R4.64] ;  /* 0x0000000404021981 */ /* 0x0002a2000c1e1500 */
[----:B------:R-:W-:Y:S02]  /*222c0*/  ISETP.GT.AND P2, PT, R3, 0x70, PT ;  /* 0x000000700300780c */ /* 0x000fe40003f44270 */
[----:B------:R-:W-:Y:S01]  /*222d0*/  PRMT R19, RZ, 0x7610, R19 ;  /* 0x00007610ff137816 */ /* 0x000fe20000000013 */
[----:B0-----:R-:W2:Y:S04]  /*222e0*/  LDL R14, [R1+0xebc] ;  /* 0x000ebc00010e7983 */ /* 0x001ea80000100800 */
[----:B-1----:R-:W2:Y:S04]  /*222f0*/  LDL R4, [R1+0xf38] ;  /* 0x000f380001047983 */ /* 0x002ea80000100800 */
[----:B------:R-:W2:Y:S02]  /*22300*/  LDL R5, [R1+0xf3c] ;  /* 0x000f3c0001057983 */ /* 0x000ea40000100800 */
[----:B--2---:R-:W-:-:S04]  /*22310*/  @P2 LOP3.LUT R5, R5, R4, RZ, 0x3c, !PT ;  /* 0x0000000405052212 */ /* 0x004fc800078e3cff */
[----:B------:R-:W-:-:S04]  /*22320*/  @P2 LOP3.LUT R4, R5, R4, RZ, 0x3c, !PT ;  /* 0x0000000405042212 */ /* 0x000fc800078e3cff */
[----:B------:R-:W-:-:S05]  /*22330*/  @P2 LOP3.LUT R5, R5, R4, RZ, 0x3c, !PT ;  /* 0x0000000405052212 */ /* 0x000fca00078e3cff */
[----:B------:R-:W2:Y:S04]  /*22340*/  @P2 LDG.E.U16 R19, [R4.64] ;  /* 0x0000000404132981 */ /* 0x000ea8000c1e1500 */
[----:B------:R0:W-:Y:S04]  /*22350*/  STL [R1+0x4110], R2 ;  /* 0x0041100201007387 */ /* 0x0001e80000100800 */
[----:B0-----:R-:W3:Y:S04]  /*22360*/  LDL R2, [R1+0xeb4] ;  /* 0x000eb40001027983 */ /* 0x001ee80000100800 */
[----:B--2---:R0:W-:Y:S04]  /*22370*/  STL [R1], R19 ;  /* 0x0000001301007387 */ /* 0x0041e80000100800 */
[----:B0-----:R-:W2:Y:S01]  /*22380*/  LDL.LU R19, [R1+0x4180] ;  /* 0x0041800001137983 */ /* 0x001ea20000300800 */
[----:B------:R-:W2:Y:S02]  /*22390*/  LDL R4, [R1+0xf30] ;  /* 0x000f300001047983 */ /* 0x000ea40000100800 */
[----:B------:R-:W2:Y:S01]  /*223a0*/  LDL R5, [R1+0xf34] ;  /* 0x000f340001057983 */ /* 0x000ea20000100800 */
[----:B----4-:R-:W-:-:S02]  /*223b0*/  PRMT R29, RZ, 0x7610, R29 ;  /* 0x00007610ff1d7816 */ /* 0x010fc4000000001d */
[----:B------:R-:W-:Y:S02]  /*223c0*/  ISETP.GT.AND P3, PT, R3, 0x78, PT ;  /* 0x000000780300780c */ /* 0x000fe40003f64270 */
[----:B--2---:R-:W-:-:S04]  /*223d0*/  @P2 LOP3.LUT R5, R5, R4, RZ, 0x3c, !PT ;  /* 0x0000000405052212 */ /* 0x004fc800078e3cff */
[----:B------:R-:W-:-:S04]  /*223e0*/  @P2 LOP3.LUT R4, R5, R4, RZ, 0x3c, !PT ;  /* 0x0000000405042212 */ /* 0x000fc800078e3cff */
[----:B------:R-:W-:-:S05]  /*223f0*/  @P2 LOP3.LUT R5, R5, R4, RZ, 0x3c, !PT ;  /* 0x0000000405052212 */ /* 0x000fca00078e3cff */
[----:B------:R0:W2:Y:S01]  /*22400*/  @P2 LDG.E.U16 R29, [R4.64] ;  /* 0x00000004041d2981 */ /* 0x0000a2000c1e1500 */
[----:B------:R-:W-:Y:S01]  /*22410*/  PRMT R17, RZ, 0x7610, R17 ;  /* 0x00007610ff117816 */ /* 0x000fe20000000011 */
[----:B0-----:R-:W-:Y:S02]  /*22420*/  @P3 IMAD.MOV.U32 R4, RZ, RZ, R14 ;  /* 0x000000ffff043224 */ /* 0x001fe400078e000e */
[----:B---3--:R-:W-:-:S05]  /*22430*/  @P3 IMAD.MOV.U32 R5, RZ, RZ, R15 ;  /* 0x000000ffff053224 */ /* 0x008fca00078e000f */
[----:B------:R0:W3:Y:S04]  /*22440*/  @P3 LDG.E.U16 R17, [R4.64] ;  /* 0x0000000404113981 */ /* 0x0000e8000c1e1500 */
[----:B--2---:R1:W-:Y:S01]  /*22450*/  STL [R1+0x416c], R29 ;  /* 0x00416c1d01007387 */ /* 0x0043e20000100800 */
[----:B0-----:R-:W2:Y:S01]  /*22460*/  LDL R5, [R1+0xeb0] ;  /* 0x000eb00001057983 */ /* 0x001ea20000100800 */
[----:B------:R-:W-:Y:S01]  /*22470*/  PRMT R16, RZ, 0x7610, R16 ;  /* 0x00007610ff107816 */ /* 0x000fe20000000010 */
[----:B------:R-:W-:Y:S01]  /*22480*/  @P3 IMAD.MOV.U32 R4, RZ, RZ, R2 ;  /* 0x000000ffff043224 */ /* 0x000fe200078e0002 */
[----:B------:R-:W4:Y:S04]  /*22490*/  LDL R15, [R1+0xf20] ;  /* 0x000f2000010f7983 */ /* 0x000f280000100800 */
[----:B------:R-:W4:Y:S04]  /*224a0*/  LDL R14, [R1+0xf24] ;  /* 0x000f2400010e7983 */ /* 0x000f280000100800 */
[----:B-1----:R-:W4:Y:S04]  /*224b0*/  LDL R29, [R1+0xf2c] ;  /* 0x000f2c00011d7983 */ /* 0x002f280000100800 */
[----:B---3--:R-:W-:Y:S01]  /*224c0*/  STL [R1+0x4170], R17 ;  /* 0x0041701101007387 */ /* 0x008fe20000100800 */
[----:B------:R-:W-:-:S02]  /*224d0*/  ISETP.GT.AND P1, PT, R3, 0x6d, PT ;  /* 0x0000006d0300780c */ /* 0x000fc40003f24270 */
[----:B------:R-:W-:Y:S01]  /*224e0*/  PRMT R18, RZ, 0x7610, R18 ;  /* 0x00007610ff127816 */ /* 0x000fe20000000012 */
[----:B------:R-:W3:Y:S01]  /*224f0*/  LDL R2, [R1+0xeac] ;  /* 0x000eac0001027983 */ /* 0x000ee20000100800 */
[----:B--2---:R0:W2:Y:S04]  /*22500*/  @P3 LDG.E.U16 R16, [R4.64] ;  /* 0x0000000404103981 */ /* 0x0040a8000c1e1500 */
[----:B0-----:R-:W2:Y:S04]  /*22510*/  LDL R4, [R1+0xf68] ;  /* 0x000f680001047983 */ /* 0x001ea80000100800 */
[----:B------:R-:W2:Y:S02]  /*22520*/  LDL R5, [R1+0xf6c] ;  /* 0x000f6c0001057983 */ /* 0x000ea40000100800 */
[----:B--2---:R-:W-:-:S04]  /*22530*/  @P1 LOP3.LUT R5, R5, R4, RZ, 0x3c, !PT ;  /* 0x0000000405051212 */ /* 0x004fc800078e3cff */
[----:B------:R-:W-:-:S04]  /*22540*/  @P1 LOP3.LUT R4, R5, R4, RZ, 0x3c, !PT ;  /* 0x0000000405041212 */ /* 0x000fc800078e3cff */
[----:B------:R-:W-:-:S05]  /*22550*/  @P1 LOP3.LUT R5, R5, R4, RZ, 0x3c, !PT ;  /* 0x0000000405051212 */ /* 0x000fca00078e3cff */
[----:B------:R-:W2:Y:S04]  /*22560*/  @P1 LDG.E.U16 R18, [R4.64] ;  /* 0x0000000404121981 */ /* 0x000ea8000c1e1500 */
[----:B------:R-:W-:Y:S01]  /*22570*/  STL [R1+0x4174], R16 ;  /* 0x0041741001007387 */ /* 0x000fe20000100800 */
[----:B------:R-:W-:Y:S02]  /*22580*/  ISETP.GT.AND P2, PT, R3, 0x71, PT ;  /* 0x000000710300780c */ /* 0x000fe40003f44270 */
[----:B------:R-:W-:Y:S01]  /*22590*/  PRMT R28, RZ, 0x7610, R28 ;  /* 0x00007610ff1c7816 */ /* 0x000fe2000000001c */
[----:B--2---:R0:W-:Y:S04]  /*225a0*/  STL [R1+0x4], R18 ;  /* 0x0000041201007387 */ /* 0x0041e80000100800 */
[----:B0-----:R-:W2:Y:S01]  /*225b0*/  LDL.LU R18, [R1+0x417c] ;  /* 0x00417c0001127983 */ /* 0x001ea20000300800 */
[----:B------:R-:W2:Y:S05]  /*225c0*/  LDL R5, [R1+0xf28] ;  /* 0x000f280001057983 */ /* 0x000eaa0000100800 */
[----:B----4-:R-:W-:Y:S01]  /*225d0*/  @P2 IMAD.MOV.U32 R4, RZ, RZ, R29 ;  /* 0x000000ffff042224 */ /* 0x010fe200078e001d */
[----:B------:R-:W-:Y:S01]  /*225e0*/  PRMT R27, RZ, 0x7610, R27 ;  /* 0x00007610ff1b7816 */ /* 0x000fe2000000001b */
[----:B------:R-:W4:Y:S04]  /*225f0*/  LDL R29, [R1+0xea4] ;  /* 0x000ea400011d7983 */ /* 0x000f280000100800 */
[----:B--2---:R0:W2:Y:S02]  /*22600*/  @P2 LDG.E.U16 R28, [R4.64] ;  /* 0x00000004041c2981 */ /* 0x0040a4000c1e1500 */
[----:B0-----:R-:W-:-:S02]  /*22610*/  @P2 IMAD.MOV.U32 R4, RZ, RZ, R14 ;  /* 0x000000ffff042224 */ /* 0x001fc400078e000e */
[----:B------:R-:W-:-:S05]  /*22620*/  @P2 IMAD.MOV.U32 R5, RZ, RZ, R15 ;  /* 0x000000ffff052224 */ /* 0x000fca00078e000f */
[----:B------:R0:W4:Y:S01]  /*22630*/  @P2 LDG.E.U16 R27, [R4.64] ;  /* 0x00000004041b2981 */ /* 0x000122000c1e1500 */
[----:B------:R-:W-:-:S03]  /*22640*/  ISETP.GT.AND P3, PT, R3, 0x79, PT ;  /* 0x000000790300780c */ /* 0x000fc60003f64270 */
[----:B--2---:R1:W-:Y:S01]  /*22650*/  STL [R1+0x4158], R28 ;  /* 0x0041581c01007387 */ /* 0x0043e20000100800 */
[----:B0-----:R-:W2:Y:S02]  /*22660*/  LDL R5, [R1+0xea8] ;  /* 0x000ea80001057983 */ /* 0x001ea40000100800 */
[----:B------:R-:W2:Y:S02]  /*22670*/  LDL R15, [R1+0xf18] ;  /* 0x000f1800010f7983 */ /* 0x000ea40000100800 */
[----:B------:R-:W2:Y:S01]  /*22680*/  LDL R14, [R1+0xf1c] ;  /* 0x000f1c00010e7983 */ /* 0x000ea20000100800 */
[----:B-1----:R-:W2:Y:S01]  /*22690*/  LDL R28, [R1+0xea0] ;  /* 0x000ea000011c7983 */ /* 0x002ea20000100800 */
[----:B------:R-:W-:-:S03]  /*226a0*/  PRMT R13, RZ, 0x7610, R13 ;  /* 0x00007610ff0d7816 */ /* 0x000fc6000000000d */
[----:B---3--:R-:W-:Y:S01]  /*226b0*/  @P3 IMAD.MOV.U32 R4, RZ, RZ, R2 ;  /* 0x000000ffff043224 */ /* 0x008fe200078e0002 */
[----:B----4-:R0:W-:Y:S01]  /*226c0*/  STL [R1+0x415c], R27 ;  /* 0x00415c1b01007387 */ /* 0x0101e20000100800 */
[----:B------:R-:W3:Y:S03]  /*226d0*/  LDL R2, [R1+0xf14] ;  /* 0x000f140001027983 */ /* 0x000ee60000100800 */
[----:B0-----:R-:W4:Y:S01]  /*226e0*/  LDL R27, [R1+0xf10] ;  /* 0x000f1000011b7983 */ /* 0x001f220000100800 */
[----:B------:R-:W-:Y:S02]  /*226f0*/  ISETP.GT.AND P2, PT, R3, 0x72, PT ;  /* 0x000000720300780c */ /* 0x000fe40003f44270 */
[----:B------:R-:W-:Y:S02]  /*22700*/  PRMT R12, RZ, 0x7610, R12 ;  /* 0x00007610ff0c7816 */ /* 0x000fe4000000000c */
[----:B------:R-:W-:Y:S01]  /*22710*/  PRMT R26, RZ, 0x7610, R26 ;  /* 0x00007610ff1a7816 */ /* 0x000fe2000000001a */
[----:B--2---:R0:W2:Y:S02]  /*22720*/  @P3 LDG.E.U16 R13, [R4.64] ;  /* 0x00000004040d3981 */ /* 0x0040a4000c1e1500 */
[----:B0-----:R-:W-:-:S02]  /*22730*/  @P3 IMAD.MOV.U32 R4, RZ, RZ, R29 ;  /* 0x000000ffff043224 */ /* 0x001fc400078e001d */
[----:B------:R-:W-:-:S05]  /*22740*/  @P3 IMAD.MOV.U32 R5, RZ, RZ, R28 ;  /* 0x000000ffff053224 */ /* 0x000fca00078e001c */
[----:B------:R0:W2:Y:S02]  /*22750*/  @P3 LDG.E.U16 R12, [R4.64] ;  /* 0x00000004040c3981 */ /* 0x0000a4000c1e1500 */
[----:B0-----:R-:W-:Y:S02]  /*22760*/  @P2 IMAD.MOV.U32 R4, RZ, RZ, R14 ;  /* 0x000000ffff042224 */ /* 0x001fe400078e000e */
[----:B------:R-:W-:-:S05]  /*22770*/  @P2 IMAD.MOV.U32 R5, RZ, RZ, R15 ;  /* 0x000000ffff052224 */ /* 0x000fca00078e000f */
[----:B------:R3:W2:Y:S01]  /*22780*/  @P2 LDG.E.U16 R26, [R4.64] ;  /* 0x00000004041a2981 */ /* 0x0006a2000c1e1500 */
[----:B------:R-:W-:Y:S01]  /*22790*/  PRMT R25, RZ, 0x7610, R25 ;  /* 0x00007610ff197816 */ /* 0x000fe20000000019 */
[----:B---3--:R-:W-:Y:S02]  /*227a0*/  @P2 IMAD.MOV.U32 R4, RZ, RZ, R2 ;  /* 0x000000ffff042224 */ /* 0x008fe400078e0002 */
[----:B----4-:R-:W-:-:S05]  /*227b0*/  @P2 IMAD.MOV.U32 R5, RZ, RZ, R27 ;  /* 0x000000ffff052224 */ /* 0x010fca00078e001b */
[----:B------:R-:W3:Y:S04]  /*227c0*/  @P2 LDG.E.U16 R25, [R4.64] ;  /* 0x0000000404192981 */ /* 0x000ee8000c1e1500 */
[----:B--2---:R0:W-:Y:S01]  /*227d0*/  STL [R1+0x4160], R13 ;  /* 0x0041600d01007387 */ /* 0x0041e20000100800 */
[----:B------:R-:W2:Y:S03]  /*227e0*/  LDL R28, [R1+0xe98] ;  /* 0x000e9800011c7983 */ /* 0x000ea60000100800 */
[----:B0-----:R-:W4:Y:S04]  /*227f0*/  LDL R13, [R1+0xe9c] ;  /* 0x000e9c00010d7983 */ /* 0x001f280000100800 */
[----:B------:R-:W-:Y:S01]  /*22800*/  STL [R1+0x4164], R12 ;  /* 0x0041640c01007387 */ /* 0x000fe20000100800 */
[----:B------:R-:W4:Y:S02]  /*22810*/  LDL R15, [R1+0xe90] ;  /* 0x000e9000010f7983 */ /* 0x000f240000100800 */
[----:B------:R-:W4:Y:S01]  /*22820*/  LDL R14, [R1+0xe94] ;  /* 0x000e9400010e7983 */ /* 0x000f220000100800 */
[----:B------:R0:W-:Y:S01]  /*22830*/  STL [R1+0x4140], R26 ;  /* 0x0041401a01007387 */ /* 0x0001e20000100800 */
[----:B------:R-:W4:Y:S02]  /*22840*/  LDL R27, [R1+0xf08] ;  /* 0x000f0800011b7983 */ /* 0x000f240000100800 */
[----:B------:R-:W4:Y:S01]  /*22850*/  LDL R2, [R1+0xf0c] ;  /* 0x000f0c0001027983 */ /* 0x000f220000100800 */
[----:B------:R-:W-:-:S02]  /*22860*/  ISETP.GT.AND P3, PT, R3, 0x7a, PT ;  /* 0x0000007a0300780c */ /* 0x000fc40003f64270 */
[----:B------:R-:W-:Y:S01]  /*22870*/  PRMT R11, RZ, 0x7610, R11 ;  /* 0x00007610ff0b7816 */ /* 0x000fe2000000000b */
[----:B---3--:R-:W-:Y:S04]  /*22880*/  STL [R1+0x4144], R25 ;  /* 0x0041441901007387 */ /* 0x008fe80000100800 */
[----:B0-----:R-:W3:Y:S01]  /*22890*/  LDL R26, [R1+0xf00] ;  /* 0x000f0000011a7983 */ /* 0x001ee20000100800 */
[----:B------:R-:W-:Y:S02]  /*228a0*/  ISETP.GT.AND P2, PT, R3, 0x73, PT ;  /* 0x000000730300780c */ /* 0x000fe40003f44270 */
[----:B------:R-:W-:Y:S02]  /*228b0*/  PRMT R10, RZ, 0x7610, R10 ;  /* 0x00007610ff0a7816 */ /* 0x000fe4000000000a */
[----:B------:R-:W-:Y:S01]  /*228c0*/  PRMT R23, RZ, 0x7610, R23 ;  /* 0x00007610ff177816 */ /* 0x000fe20000000017 */
[----:B--2---:R-:W-:-:S02]  /*228d0*/  @P3 IMAD.MOV.U32 R5, RZ, RZ, R28 ;  /* 0x000000ffff053224 */ /* 0x004fc400078e001c */
[----:B----4-:R-:W-:Y:S02]  /*228e0*/  @P3 IMAD.MOV.U32 R4, RZ, RZ, R13 ;  /* 0x000000ffff043224 */ /* 0x010fe400078e000d */
[----:B------:R-:W2:Y:S04]  /*228f0*/  LDL R13, [R1+0xf04] ;  /* 0x000f0400010d7983 */ /* 0x000ea80000100800 */
[----:B------:R0:W4:Y:S02]  /*22900*/  @P3 LDG.E.U16 R11, [R4.64] ;  /* 0x00000004040b3981 */ /* 0x000124000c1e1500 */
[----:B0-----:R-:W-:Y:S02]  /*22910*/  @P3 IMAD.MOV.U32 R4, RZ, RZ, R14 ;  /* 0x000000ffff043224 */ /* 0x001fe400078e000e */
[----:B------:R-:W-:-:S05]  /*22920*/  @P3 IMAD.MOV.U32 R5, RZ, RZ, R15 ;  /* 0x000000ffff053224 */ /* 0x000fca00078e000f */
[----:B------:R0:W4:Y:S02]  /*22930*/  @P3 LDG.E.U16 R10, [R4.64] ;  /* 0x00000004040a3981 */ /* 0x000124000c1e1500 */
[----:B0-----:R-:W-:Y:S02]  /*22940*/  @P2 IMAD.MOV.U32 R4, RZ, RZ, R2 ;  /* 0x000000ffff042224 */ /* 0x001fe400078e0002 */
[----:B------:R-:W-:-:S05]  /*22950*/  @P2 IMAD.MOV.U32 R5, RZ, RZ, R27 ;  /* 0x000000ffff052224 */ /* 0x000fca00078e001b */
[----:B------:R3:W4:Y:S01]  /*22960*/  @P2 LDG.E.U16 R23, [R4.64] ;  /* 0x0000000404172981 */ /* 0x000722000c1e1500 */
[----:B------:R-:W-:Y:S01]  /*22970*/  PRMT R22, RZ, 0x7610, R22 ;  /* 0x00007610ff167816 */ /* 0x000fe20000000016 */
[----:B---3--:R-:W-:Y:S02]  /*22980*/  @P2 IMAD.MOV.U32 R5, RZ, RZ, R26 ;  /* 0x000000ffff052224 */ /* 0x008fe400078e001a */
[----:B--2---:R-:W-:Y:S01]  /*22990*/  @P2 IMAD.MOV.U32 R4, RZ, RZ, R13 ;  /* 0x000000ffff042224 */ /* 0x004fe200078e000d */
[----:B----4-:R-:W-:Y:S01]  /*229a0*/  STL [R1+0x4148], R11 ;  /* 0x0041480b01007387 */ /* 0x010fe20000100800 */
[----:B------:R-:W2:Y:S02]  /*229b0*/  LDL R15, [R1+0xe88] ;  /* 0x000e8800010f7983 */ /* 0x000ea40000100800 */
[----:B------:R-:W3:Y:S01]  /*229c0*/  LDL R14, [R1+0xe8c] ;  /* 0x000e8c00010e7983 */ /* 0x000ee20000100800 */
[----:B------:R2:W4:Y:S04]  /*229d0*/  @P2 LDG.E.U16 R22, [R4.64] ;  /* 0x0000000404162981 */ /* 0x000528000c1e1500 */
[----:B------:R-:W-:Y:S01]  /*229e0*/  STL [R1+0x414c], R10 ;  /* 0x00414c0a01007387 */ /* 0x000fe20000100800 */
[----:B------:R-:W4:Y:S02]  /*229f0*/  LDL R27, [R1+0xe80] ;  /* 0x000e8000011b7983 */ /* 0x000f240000100800 */
[----:B------:R-:W4:Y:S01]  /*22a00*/  LDL R2, [R1+0xe84] ;  /* 0x000e840001027983 */ /* 0x000f220000100800 */
[----:B------:R0:W-:Y:S01]  /*22a10*/  STL [R1+0x4124], R23 ;  /* 0x0041241701007387 */ /* 0x0001e20000100800 */
[----:B------:R-:W4:Y:S02]  /*22a20*/  LDL R26, [R1+0xf60] ;  /* 0x000f6000011a7983 */ /* 0x000f240000100800 */
[----:B------:R-:W4:Y:S01]  /*22a30*/  LDL R13, [R1+0xf64] ;  /* 0x000f6400010d7983 */ /* 0x000f220000100800 */
[----:B------:R-:W-:-:S02]  /*22a40*/  ISETP.GT.AND P3, PT, R3, 0x7b, PT ;  /* 0x0000007b0300780c */ /* 0x000fc40003f64270 */
[----:B------:R-:W-:Y:S02]  /*22a50*/  PRMT R9, RZ, 0x7610, R9 ;  /* 0x00007610ff097816 */ /* 0x000fe40000000009 */
[----:B------:R-:W-:Y:S02]  /*22a60*/  PRMT R8, RZ, 0x7610, R8 ;  /* 0x00007610ff087816 */ /* 0x000fe40000000008 */
[----:B------:R-:W-:-:S07]  /*22a70*/  PRMT R24, RZ, 0x7610, R24 ;  /* 0x00007610ff187816 */ /* 0x000fce0000000018 */
[----:B--2---:R-:W-:Y:S02]  /*22a80*/  @P3 IMAD.MOV.U32 R5, RZ, RZ, R15 ;  /* 0x000000ffff053224 */ /* 0x004fe400078e000f */
[----:B---3--:R-:W-:Y:S01]  /*22a90*/  @P3 IMAD.MOV.U32 R4, RZ, RZ, R14 ;  /* 0x000000ffff043224 */ /* 0x008fe200078e000e */
[----:B----4-:R-:W-:Y:S01]  /*22aa0*/  STL [R1+0x4128], R22 ;  /* 0x0041281601007387 */ /* 0x010fe20000100800 */
[----:B------:R-:W2:Y:S02]  /*22ab0*/  LDL R15, [R1+0xef8] ;  /* 0x000ef800010f7983 */ /* 0x000ea40000100800 */
[----:B------:R-:W3:Y:S01]  /*22ac0*/  LDL R14, [R1+0xefc] ;  /* 0x000efc00010e7983 */ /* 0x000ee20000100800 */
[----:B------:R1:W4:Y:S02]  /*22ad0*/  @P3 LDG.E.U16 R9, [R4.64] ;  /* 0x0000000404093981 */ /* 0x000324000c1e1500 */
[----:B-1----:R-:W-:Y:S02]  /*22ae0*/  @P3 IMAD.MOV.U32 R5, RZ, RZ, R27 ;  /* 0x000000ffff053224 */ /* 0x002fe400078e001b */
[----:B------:R-:W-:-:S05]  /*22af0*/  @P3 IMAD.MOV.U32 R4, RZ, RZ, R2 ;  /* 0x000000ffff043224 */ /* 0x000fca00078e0002 */
[----:B------:R1:W4:Y:S02]  /*22b00*/  @P3 LDG.E.U16 R8, [R4.64] ;  /* 0x0000000404083981 */ /* 0x000324000c1e1500 */
[----:B-1----:R-:W-:Y:S02]  /*22b10*/  @P1 IMAD.MOV.U32 R5, RZ, RZ, R26 ;  /* 0x000000ffff051224 */ /* 0x002fe400078e001a */
[----:B------:R-:W-:-:S05]  /*22b20*/  @P1 IMAD.MOV.U32 R4, RZ, RZ, R13 ;  /* 0x000000ffff041224 */ /* 0x000fca00078e000d */
[----:B------:R2:W4:Y:S01]  /*22b30*/  @P1 LDG.E.U16 R24, [R4.64] ;  /* 0x0000000404181981 */ /* 0x000522000c1e1500 */
[----:B------:R-:W-:Y:S02]  /*22b40*/  ISETP.GT.AND P2, PT, R3, 0x74, PT ;  /* 0x000000740300780c */ /* 0x000fe40003f44270 */
[----:B------:R-:W-:-:S11]  /*22b50*/  PRMT R21, RZ, 0x7610, R21 ;  /* 0x00007610ff157816 */ /* 0x000fd60000000015 */
[----:B--2---:R-:W-:Y:S02]  /*22b60*/  @P2 IMAD.MOV.U32 R5, RZ, RZ, R15 ;  /* 0x000000ffff052224 */ /* 0x004fe400078e000f */
[----:B---3--:R-:W-:Y:S01]  /*22b70*/  @P2 IMAD.MOV.U32 R4, RZ, RZ, R14 ;  /* 0x000000ffff042224 */ /* 0x008fe200078e000e */
[----:B----4-:R1:W-:Y:S01]  /*22b80*/  STL [R1+0x412c], R9 ;  /* 0x00412c0901007387 */ /* 0x0103e20000100800 */
[----:B0-----:R-:W2:Y:S02]  /*22b90*/  LDL R23, [R1+0xef0] ;  /* 0x000ef00001177983 */ /* 0x001ea40000100800 */
[----:B------:R-:W3:Y:S01]  /*22ba0*/  LDL R2, [R1+0xef4] ;  /* 0x000ef40001027983 */ /* 0x000ee20000100800 */
[----:B------:R2:W4:Y:S04]  /*22bb0*/  @P2 LDG.E.U16 R21, [R4.64] ;  /* 0x0000000404152981 */ /* 0x000528000c1e1500 */
[----:B------:R-:W-:Y:S01]  /*22bc0*/  STL [R1+0x4130], R8 ;  /* 0x0041300801007387 */ /* 0x000fe20000100800 */
[----:B------:R-:W4:Y:S03]  /*22bd0*/  LDL R13, [R1+0xe78] ;  /* 0x000e7800010d7983 */ /* 0x000f260000100800 */
[----:B-1----:R-:W4:Y:S04]  /*22be0*/  LDL R9, [R1+0xe7c] ;  /* 0x000e7c0001097983 */ /* 0x002f280000100800 */
[----:B------:R-:W-:Y:S01]  /*22bf0*/  STL [R1+0x40cc], R24 ;  /* 0x0040cc1801007387 */ /* 0x000fe20000100800 */
[----:B------:R-:W4:Y:S02]  /*22c00*/  LDL R15, [R1+0xe70] ;  /* 0x000e7000010f7983 */ /* 0x000f240000100800 */
[----:B------:R-:W4:Y:S01]  /*22c10*/  LDL R14, [R1+0xe74] ;  /* 0x000e7400010e7983 */ /* 0x000f220000100800 */
[----:B------:R-:W-:-:S02]  /*22c20*/  PRMT R20, RZ, 0x7610, R20 ;  /* 0x00007610ff147816 */ /* 0x000fc40000000014 */
[----:B------:R-:W-:Y:S02]  /*22c30*/  ISETP.GT.AND P3, PT, R3, 0x7c, PT ;  /* 0x0000007c0300780c */ /* 0x000fe40003f64270 */
[----:B------:R-:W-:Y:S02]  /*22c40*/  PRMT R7, RZ, 0x7610, R7 ;  /* 0x00007610ff077816 */ /* 0x000fe40000000007 */
[----:B------:R-:W-:Y:S01]  /*22c50*/  PRMT R6, RZ, 0x7610, R6 ;  /* 0x00007610ff067816 */ /* 0x000fe20000000006 */
[----:B--2---:R-:W-:Y:S02]  /*22c60*/  @P2 IMAD.MOV.U32 R5, RZ, RZ, R23 ;  /* 0x000000ffff052224 */ /* 0x004fe400078e0017 */
[----:B---3--:R-:W-:Y:S01]  /*22c70*/  @P2 IMAD.MOV.U32 R4, RZ, RZ, R2 ;  /* 0x000000ffff042224 */ /* 0x008fe200078e0002 */
[----:B----4-:R0:W-:Y:S01]  /*22c80*/  STL [R1+0x4114], R21 ;  /* 0x0041141501007387 */ /* 0x0101e20000100800 */
[----:B------:R-:W2:Y:S03]  /*22c90*/  LDL R2, [R1+0xeec] ;  /* 0x000eec0001027983 */ /* 0x000ea60000100800 */
[----:B------:R1:W3:Y:S04]  /*22ca0*/  @P2 LDG.E.U16 R20, [R4.64] ;  /* 0x0000000404142981 */ /* 0x0002e8000c1e1500 */
[----:B0-----:R-:W4:Y:S01]  /*22cb0*/  LDL R21, [R1+0xee8] ;  /* 0x000ee80001157983 */ /* 0x001f220000100800 */
[----:B-1----:R-:W-:-:S02]  /*22cc0*/  @P3 IMAD.MOV.U32 R5, RZ, RZ, R13 ;  /* 0x000000ffff053224 */ /* 0x002fc400078e000d */
[----:B------:R-:W-:-:S05]  /*22cd0*/  @P3 IMAD.MOV.U32 R4, RZ, RZ, R9 ;  /* 0x000000ffff043224 */ /* 0x000fca00078e0009 */
[----:B------:R0:W4:Y:S02]  /*22ce0*/  @P3 LDG.E.U16 R7, [R4.64] ;  /* 0x0000000404073981 */ /* 0x000124000c1e1500 */
[----:B0-----:R-:W-:Y:S02]  /*22cf0*/  @P3 IMAD.MOV.U32 R5, RZ, RZ, R15 ;  /* 0x000000ffff053224 */ /* 0x001fe400078e000f */
[----:B------:R-:W-:-:S05]  /*22d00*/  @P3 IMAD.MOV.U32 R4, RZ, RZ, R14 ;  /* 0x000000ffff043224 */ /* 0x000fca00078e000e */
[----:B------:R2:W4:Y:S01]  /*22d10*/  @P3 LDG.E.U16 R6, [R4.64] ;  /* 0x0000000404063981 */ /* 0x000522000c1e1500 */
[----:B------:R-:W-:Y:S02]  /*22d20*/  ISETP.GT.AND P1, PT, R3, 0x75, PT ;  /* 0x000000750300780c */ /* 0x000fe40003f24270 */
[----:B------:R-:W-:-:S11]  /*22d30*/  PRMT R19, RZ, 0x7610, R19 ;  /* 0x00007610ff137816 */ /* 0x000fd60000000013 */
[----:B--2---:R-:W-:Y:S01]  /*22d40*/  @P1 IMAD.MOV.U32 R4, RZ, RZ, R2 ;  /* 0x000000ffff041224 */ /* 0x004fe200078e0002 */
[----:B---3--:R-:W-:Y:S01]  /*22d50*/  STL [R1+0x4118], R20 ;  /* 0x0041181401007387 */ /* 0x008fe20000100800 */
[----:B------:R-:W2:Y:S02]  /*22d60*/  LDL R13, [R1+0xee0] ;  /* 0x000ee000010d7983 */ /* 0x000ea40000100800 */
[----:B------:R-:W3:Y:S02]  /*22d70*/  LDL R9, [R1+0xee4] ;  /* 0x000ee40001097983 */ /* 0x000ee40000100800 */
[----:B----4-:R-:W-:-:S05]  /*22d80*/  @P1 IMAD.MOV.U32 R5, RZ, RZ, R21 ;  /* 0x000000ffff051224 */ /* 0x010fca00078e0015 */
[----:B------:R2:W4:Y:S04]  /*22d90*/  @P1 LDG.E.U16 R19, [R4.64] ;  /* 0x0000000404131981 */ /* 0x000528000c1e1500 */
[----:B------:R0:W-:Y:S01]  /*22da0*/  STL [R1+0x411c], R7 ;  /* 0x00411c0701007387 */ /* 0x0001e20000100800 */
[----:B------:R-:W3:Y:S02]  /*22db0*/  LDL R15, [R1+0xe68] ;  /* 0x000e6800010f7983 */ /* 0x000ee40000100800 */
[----:B------:R-:W3:Y:S01]  /*22dc0*/  LDL R14, [R1+0xe6c] ;  /* 0x000e6c00010e7983 */ /* 0x000ee20000100800 */
[----:B------:R-:W-:Y:S01]  /*22dd0*/  STL [R1+0x4120], R6 ;  /* 0x0041200601007387 */ /* 0x000fe20000100800 */
[----:B------:R-:W3:Y:S02]  /*22de0*/  LDL R23, [R1+0xe60] ;  /* 0x000e600001177983 */ /* 0x000ee40000100800 */
[----:B------:R-:W3:Y:S01]  /*22df0*/  LDL R2, [R1+0xe64] ;  /* 0x000e640001027983 */ /* 0x000ee20000100800 */
[----:B------:R-:W-:-:S02]  /*22e00*/  ISETP.GT.AND P2, PT, R3, 0x7d, PT ;  /* 0x0000007d0300780c */ /* 0x000fc40003f44270 */
[----:B------:R-:W-:Y:S01]  /*22e10*/  PRMT R18, RZ, 0x7610, R18 ;  /* 0x00007610ff127816 */ /* 0x000fe20000000012 */
[----:B--2---:R-:W-:Y:S01]  /*22e20*/  @P1 IMAD.MOV.U32 R5, RZ, RZ, R13 ;  /* 0x000000ffff051224 */ /* 0x004fe200078e000d */
[----:B----4-:R-:W-:Y:S01]  /*22e30*/  STL [R1+0x40d0], R19 ;  /* 0x0040d01301007387 */ /* 0x010fe20000100800 */
[----:B------:R-:W2:Y:S02]  /*22e40*/  LDL R21, [R1+0xfd0] ;  /* 0x000fd00001157983 */ /* 0x000ea40000100800 */
[----:B------:R-:W4:Y:S02]  /*22e50*/  LDL R13, [R1+0xfd4] ;  /* 0x000fd400010d7983 */ /* 0x000f240000100800 */
[----:B---3--:R-:W-:Y:S01]  /*22e60*/  @P1 IMAD.MOV.U32 R4, RZ, RZ, R9 ;  /* 0x000000ffff041224 */ /* 0x008fe200078e0009 */
[----:B0-----:R-:W3:Y:S04]  /*22e70*/  LDL R7, [R1+0xfcc] ;  /* 0x000fcc0001077983 */ /* 0x001ee80000100800 */
[----:B------:R-:W3:Y:S04]  /*22e80*/  LDL R9, [R1+0xfc8] ;  /* 0x000fc80001097983 */ /* 0x000ee80000100800 */
[----:B------:R0:W3:Y:S02]  /*22e90*/  @P1 LDG.E.U16 R18, [R4.64] ;  /* 0x0000000404121981 */ /* 0x0000e4000c1e1500 */
[----:B0-----:R-:W-:-:S02]  /*22ea0*/  PRMT R5, RZ, 0x7610, R5 ;  /* 0x00007610ff057816 */ /* 0x001fc40000000005 */
[----:B------:R-:W-:-:S04]  /*22eb0*/  PRMT R4, RZ, 0x7610, R4 ;  /* 0x00007610ff047816 */ /* 0x000fc80000000004 */
[----:B------:R0:W3:Y:S02]  /*22ec0*/  @P2 LDG.E.U16 R5, [R14.64] ;  /* 0x000000040e052981 */ /* 0x0000e4000c1e1500 */
[----:B0-----:R-:W-:Y:S02]  /*22ed0*/  @P2 IMAD.MOV.U32 R14, RZ, RZ, R2 ;  /* 0x000000ffff0e2224 */ /* 0x001fe400078e0002 */
[----:B------:R-:W-:-:S05]  /*22ee0*/  @P2 IMAD.MOV.U32 R15, RZ, RZ, R23 ;  /* 0x000000ffff0f2224 */ /* 0x000fca00078e0017 */
[----:B------:R2:W3:Y:S01]  /*22ef0*/  @P2 LDG.E.U16 R4, [R14.64] ;  /* 0x000000040e042981 */ /* 0x0004e2000c1e1500 */
[----:B------:R-:W-:Y:S02]  /*22f00*/  PRMT R12, RZ, 0x7610, R12 ;  /* 0x00007610ff0c7816 */ /* 0x000fe4000000000c */
[----:B------:R-:W-:Y:S01]  /*22f10*/  ISETP.GT.AND P1, PT, R3, 0x67, PT ;  /* 0x000000670300780c */ /* 0x000fe20003f24270 */
[----:B--2---:R-:W-:Y:S02]  /*22f20*/  @P0 IMAD.MOV.U32 R15, RZ, RZ, R21 ;  /* 0x000000ffff0f0224 */ /* 0x004fe400078e0015 */
[----:B----4-:R-:W-:-:S05]  /*22f30*/  @P0 IMAD.MOV.U32 R14, RZ, RZ, R13 ;  /* 0x000000ffff0e0224 */ /* 0x010fca00078e000d */
[----:B------:R0:W2:Y:S04]  /*22f40*/  @P0 LDG.E.U16 R12, [R14.64] ;  /* 0x000000040e0c0981 */ /* 0x0000a8000c1e1500 */
[----:B---3--:R1:W-:Y:S01]  /*22f50*/  STL [R1+0x40d4], R18 ;  /* 0x0040d41201007387 */ /* 0x0083e20000100800 */
[----:B0-----:R-:W-:Y:S02]  /*22f60*/  @P1 IMAD.MOV.U32 R14, RZ, RZ, R7 ;  /* 0x000000ffff0e1224 */ /* 0x001fe400078e0007 */
[----:B------:R-:W-:Y:S01]  /*22f70*/  @P1 IMAD.MOV.U32 R15, RZ, RZ, R9 ;  /* 0x000000ffff0f1224 */ /* 0x000fe200078e0009 */
[----:B------:R-:W-:Y:S01]  /*22f80*/  STL [R1+0x40d8], R5 ;  /* 0x0040d80501007387 */ /* 0x000fe20000100800 */
[----:B------:R-:W3:Y:S02]  /*22f90*/  LDL R26, [R1+0xfc0] ;  /* 0x000fc000011a7983 */ /* 0x000ee40000100800 */
[----:B------:R-:W4:Y:S01]  /*22fa0*/  LDL R2, [R1+0xfc4] ;  /* 0x000fc40001027983 */ /* 0x000f220000100800 */
[----:B------:R0:W-:Y:S01]  /*22fb0*/  STL [R1+0x40dc], R4 ;  /* 0x0040dc0401007387 */ /* 0x0001e20000100800 */
[----:B------:R-:W3:Y:S02]  /*22fc0*/  LDL R24, [R1+0xf58] ;  /* 0x000f580001187983 */ /* 0x000ee40000100800 */
[----:B------:R-:W3:Y:S02]  /*22fd0*/  LDL R23, [R1+0xf5c] ;  /* 0x000f5c0001177983 */ /* 0x000ee40000100800 */
[----:B------:R-:W3:Y:S01]  /*22fe0*/  LDL R21, [R1+0xf50] ;  /* 0x000f500001157983 */ /* 0x000ee20000100800 */
[----:B-1----:R-:W3:Y:S04]  /*22ff0*/  LDL R18, [R1+0xf54] ;  /* 0x000f540001127983 */ /* 0x002ee80000100800 */
[----:B------:R-:W3:Y:S01]  /*23000*/  LDL R13, [R1+0xf48] ;  /* 0x000f4800010d7983 */ /* 0x000ee20000100800 */
[----:B0-----:R-:W-:-:S06]  /*23010*/  PRMT R4, RZ, 0x7610, R4 ;  /* 0x00007610ff047816 */ /* 0x001fcc0000000004 */
[----:B------:R4:W3:Y:S04]  /*23020*/  @P1 LDG.E.U16 R4, [R14.64] ;  /* 0x000000040e041981 */ /* 0x0008e8000c1e1500 */
[----:B--2---:R0:W-:Y:S01]  /*23030*/  STL [R1+0x2cc], R12 ;  /* 0x0002cc0c01007387 */ /* 0x0041e20000100800 */
[----:B------:R-:W2:Y:S02]  /*23040*/  LDL R9, [R1+0xf40] ;  /* 0x000f400001097983 */ /* 0x000ea40000100800 */
[----:B------:R-:W2:Y:S01]  /*23050*/  LDL R7, [R1+0xf44] ;  /* 0x000f440001077983 */ /* 0x000ea20000100800 */
[----:B0-----:R-:W2:Y:S01]  /*23060*/  LDL R12, [R1+0xf4c] ;  /* 0x000f4c00010c7983 */ /* 0x001ea20000100800 */
[----:B----4-:R-:W-:-:S03]  /*23070*/  @P1 IMAD.MOV.U32 R14, RZ, RZ, R2 ;  /* 0x000000ffff0e1224 */ /* 0x010fc600078e0002 */
[----:B---3--:R0:W-:Y:S01]  /*23080*/  STL [R1+0x2c4], R4 ;  /* 0x0002c40401007387 */ /* 0x0081e20000100800 */
[----:B------:R-:W3:Y:S03]  /*23090*/  LDL R2, [R1+0xedc] ;  /* 0x000edc0001027983 */ /* 0x000ee60000100800 */
[----:B0-----:R-:W4:Y:S01]  /*230a0*/  LDL R4, [R1+0xed8] ;  /* 0x000ed80001047983 */ /* 0x001f220000100800 */
[----:B------:R-:W-:Y:S02]  /*230b0*/  ISETP.GT.AND P0, PT, R3, 0x6e, PT ;  /* 0x0000006e0300780c */ /* 0x000fe40003f04270 */
[----:B------:R-:W-:Y:S01]  /*230c0*/  PRMT R25, RZ, 0x7610, R25 ;  /* 0x00007610ff197816 */ /* 0x000fe20000000019 */
[----:B------:R-:W-:Y:S01]  /*230d0*/  @P1 IMAD.MOV.U32 R15, RZ, RZ, R26 ;  /* 0x000000ffff0f1224 */ /* 0x000fe200078e001a */
[----:B------:R-:W-:-:S04]  /*230e0*/  PRMT R22, RZ, 0x7610, R22 ;  /* 0x00007610ff167816 */ /* 0x000fc80000000016 */
[----:B------:R0:W4:Y:S01]  /*230f0*/  @P1 LDG.E.U16 R25, [R14.64] ;  /* 0x000000040e191981 */ /* 0x000122000c1e1500 */
[----:B------:R-:W-:Y:S02]  /*23100*/  ISETP.GT.AND P1, PT, R3, 0x6f, PT ;  /* 0x0000006f0300780c */ /* 0x000fe40003f24270 */
[----:B------:R-:W-:Y:S02]  /*23110*/  PRMT R17, RZ, 0x7610, R17 ;  /* 0x00007610ff117816 */ /* 0x000fe40000000011 */
[----:B0-----:R-:W-:Y:S02]  /*23120*/  @P0 IMAD.MOV.U32 R14, RZ, RZ, R23 ;  /* 0x000000ffff0e0224 */ /* 0x001fe400078e0017 */
[----:B------:R-:W-:-:S05]  /*23130*/  @P0 IMAD.MOV.U32 R15, RZ, RZ, R24 ;  /* 0x000000ffff0f0224 */ /* 0x000fca00078e0018 */
[----:B------:R0:W4:Y:S01]  /*23140*/  @P0 LDG.E.U16 R22, [R14.64] ;  /* 0x000000040e160981 */ /* 0x000122000c1e1500 */
[----:B------:R-:W-:Y:S01]  /*23150*/  PRMT R10, RZ, 0x7610, R10 ;  /* 0x00007610ff0a7816 */ /* 0x000fe2000000000a */
[----:B0-----:R-:W-:Y:S02]  /*23160*/  @P0 IMAD.MOV.U32 R14, RZ, RZ, R18 ;  /* 0x000000ffff0e0224 */ /* 0x001fe400078e0012 */
[----:B------:R-:W-:-:S05]  /*23170*/  @P0 IMAD.MOV.U32 R15, RZ, RZ, R21 ;  /* 0x000000ffff0f0224 */ /* 0x000fca00078e0015 */
[----:B------:R0:W4:Y:S01]  /*23180*/  @P0 LDG.E.U16 R17, [R14.64] ;  /* 0x000000040e110981 */ /* 0x000122000c1e1500 */
[----:B------:R-:W-:Y:S01]  /*23190*/  PRMT R6, RZ, 0x7610, R6 ;  /* 0x00007610ff067816 */ /* 0x000fe20000000006 */
[----:B0-----:R-:W-:Y:S02]  /*231a0*/  @P1 IMAD.MOV.U32 R15, RZ, RZ, R13 ;  /* 0x000000ffff0f1224 */ /* 0x001fe400078e000d */
[----:B--2---:R-:W-:-:S05]  /*231b0*/  @P1 IMAD.MOV.U32 R14, RZ, RZ, R12 ;  /* 0x000000ffff0e1224 */ /* 0x004fca00078e000c */
[----:B------:R0:W2:Y:S02]  /*231c0*/  @P1 LDG.E.U16 R10, [R14.64] ;  /* 0x000000040e0a1981 */ /* 0x0000a4000c1e1500 */
[----:B0-----:R-:W-:Y:S02]  /*231d0*/  @P1 IMAD.MOV.U32 R14, RZ, RZ, R7 ;  /* 0x000000ffff0e1224 */ /* 0x001fe400078e0007 */
[----:B------:R-:W-:Y:S01]  /*231e0*/  @P1 IMAD.MOV.U32 R15, RZ, RZ, R9 ;  /* 0x000000ffff0f1224 */ /* 0x000fe200078e0009 */
[----:B------:R-:W-:Y:S02]  /*231f0*/  ISETP.GT.AND P0, PT, R3, 0x76, PT ;  /* 0x000000760300780c */ /* 0x000fe40003f04270 */
[----:B------:R-:W-:Y:S01]  /*23200*/  PRMT R0, RZ, 0x7610, R0 ;  /* 0x00007610ff007816 */ /* 0x000fe20000000000 */
[----:B------:R-:W2:Y:S04]  /*23210*/  LDL R7, [R1+0xed0] ;  /* 0x000ed00001077983 */ /* 0x000ea80000100800 */
[----:B------:R3:W2:Y:S06]  /*23220*/  @P1 LDG.E.U16 R6, [R14.64] ;  /* 0x000000040e061981 */ /* 0x0006ac000c1e1500 */
[----:B---3--:R-:W-:-:S02]  /*23230*/  @P0 IMAD.MOV.U32 R14, RZ, RZ, R2 ;  /* 0x000000ffff0e0224 */ /* 0x008fc400078e0002 */
[----:B----4-:R-:W-:-:S05]  /*23240*/  @P0 IMAD.MOV.U32 R15, RZ, RZ, R4 ;  /* 0x000000ffff0f0224 */ /* 0x010fca00078e0004 */
[----:B------:R-:W3:Y:S04]  /*23250*/  @P0 LDG.E.U16 R0, [R14.64] ;  /* 0x000000040e000981 */ /* 0x000ee8000c1e1500 */
[----:B--2---:R0:W-:Y:S01]  /*23260*/  STL [R1+0x2a0], R6 ;  /* 0x0002a00601007387 */ /* 0x0041e20000100800 */
[----:B------:R-:W2:Y:S02]  /*23270*/  LDL R4, [R1+0xec8] ;  /* 0x000ec80001047983 */ /* 0x000ea40000100800 */
[----:B------:R-:W4:Y:S02]  /*23280*/  LDL R2, [R1+0xecc] ;  /* 0x000ecc0001027983 */ /* 0x000f240000100800 */
[----:B------:R-:W2:Y:S01]  /*23290*/  LDL R18, [R1+0xec0] ;  /* 0x000ec00001127983 */ /* 0x000ea20000100800 */
[----:B0-----:R-:W2:Y:S01]  /*232a0*/  LDL R6, [R1+0xed4] ;  /* 0x000ed40001067983 */ /* 0x001ea20000100800 */
[----:B------:R0:W-:Y:S02]  /*232b0*/  STL [R1+0x2ac], R17 ;  /* 0x0002ac1101007387 */ /* 0x0001e40000100800 */
[----:B------:R-:W4:Y:S02]  /*232c0*/  LDL R13, [R1+0xe58] ;  /* 0x000e5800010d7983 */ /* 0x000f240000100800 */
[----:B------:R-:W4:Y:S01]  /*232d0*/  LDL R12, [R1+0xe5c] ;  /* 0x000e5c00010c7983 */ /* 0x000f220000100800 */
[----:B0-----:R-:W4:Y:S04]  /*232e0*/  LDL R17, [R1+0xec4] ;  /* 0x000ec40001117983 */ /* 0x001f280000100800 */
[----:B---3--:R-:W-:Y:S01]  /*232f0*/  STL [R1+0x3ef4], R0 ;  /* 0x003ef40001007387 */ /* 0x008fe20000100800 */
[----:B------:R-:W-:Y:S02]  /*23300*/  STL [R1+0x3ef8], R0 ;  /* 0x003ef80001007387 */ /* 0x000fe40000100800 */
[----:B------:R-:W-:Y:S02]  /*23310*/  STL [R1+0x3efc], R0 ;  /* 0x003efc0001007387 */ /* 0x000fe40000100800 */
[----:B------:R-:W-:Y:S01]  /*23320*/  STL [R1+0x3f00], R0 ;  /* 0x003f000001007387 */ /* 0x000fe20000100800 */
[----:B------:R-:W-:Y:S01]  /*23330*/  STL [R1+0x2bc], R25 ;  /* 0x0002bc1901007387 */ /* 0x000fe20000100800 */
        /* <DEDUP_REMOVED lines=12> */
[----:B------:R0:W-:Y:S02]  /*23400*/  STL [R1+0x2a4], R10 ;  /* 0x0002a40a01007387 */ /* 0x0001e40000100800 */
        /* <DEDUP_REMOVED lines=47> */
[----:B------:R-:W-:Y:S01]  /*23700*/  ISETP.GT.AND P1, PT, R3, 0x77, PT ;  /* 0x000000770300780c */ /* 0x000fe20003f24270 */
[----:B------:R1:W-:Y:S02]  /*23710*/  STL [R1+0x40a4], R0 ;  /* 0x0040a40001007387 */ /* 0x0003e40000100800 */
[----:B0-----:R-:W3:Y:S01]  /*23720*/  LDL R10, [R1+0xe50] ;  /* 0x000e5000010a7983 */ /* 0x001ee20000100800 */
[----:B------:R-:W3:Y:S01]  /*23730*/  LDL R9, [R1+0xe54] ;  /* 0x000e540001097983 */ /* 0x000ee20000100800 */
[----:B------:R-:W-:Y:S01]  /*23740*/  PRMT R20, RZ, 0x7610, R20 ;  /* 0x00007610ff147816 */ /* 0x000fe20000000014 */
[----:B------:R-:W-:-:S02]  /*23750*/  @P0 IMAD.MOV.U32 R15, RZ, RZ, R7 ;  /* 0x000000ffff0f0224 */ /* 0x000fc400078e0007 */
[----:B------:R-:W3:Y:S01]  /*23760*/  LDL R7, [R1+0xe48] ;  /* 0x000e480001077983 */ /* 0x000ee20000100800 */
[----:B--2---:R-:W-:-:S03]  /*23770*/  @P0 IMAD.MOV.U32 R14, RZ, RZ, R6 ;  /* 0x000000ffff0e0224 */ /* 0x004fc600078e0006 */
[----:B------:R-:W2:Y:S04]  /*23780*/  LDL R6, [R1+0xe4c] ;  /* 0x000e4c0001067983 */ /* 0x000ea80000100800 */
[----:B------:R4:W2:Y:S02]  /*23790*/  @P0 LDG.E.U16 R20, [R14.64] ;  /* 0x000000040e140981 */ /* 0x0008a4000c1e1500 */
[----:B----4-:R-:W-:Y:S02]  /*237a0*/  @P1 IMAD.MOV.U32 R14, RZ, RZ, R2 ;  /* 0x000000ffff0e1224 */ /* 0x010fe400078e0002 */
[----:B------:R-:W-:Y:S01]  /*237b0*/  @P1 IMAD.MOV.U32 R15, RZ, RZ, R4 ;  /* 0x000000ffff0f1224 */ /* 0x000fe200078e0004 */
[----:B------:R-:W4:Y:S04]  /*237c0*/  LDL R2, [R1+0xe44] ;  /* 0x000e440001027983 */ /* 0x000f280000100800 */
[----:B------:R-:W4:Y:S01]  /*237d0*/  LDL R4, [R1+0xe40] ;  /* 0x000e400001047983 */ /* 0x000f220000100800 */
[----:B------:R-:W-:-:S02]  /*237e0*/  PRMT R19, RZ, 0x7610, R19 ;  /* 0x00007610ff137816 */ /* 0x000fc40000000013 */
[----:B------:R-:W-:Y:S02]  /*237f0*/  ISETP.GT.AND P0, PT, R3, 0x7e, PT ;  /* 0x0000007e0300780c */ /* 0x000fe40003f04270 */
[----:B------:R-:W-:Y:S02]  /*23800*/  PRMT R16, RZ, 0x7610, R16 ;  /* 0x00007610ff107816 */ /* 0x000fe40000000010 */
[----:B------:R0:W4:Y:S01]  /*23810*/  @P1 LDG.E.U16 R19, [R14.64] ;  /* 0x000000040e131981 */ /* 0x000122000c1e1500 */
[----:B------:R-:W-:Y:S01]  /*23820*/  PRMT R11, RZ, 0x7610, R11 ;  /* 0x00007610ff0b7816 */ /* 0x000fe2000000000b */
[----:B0-----:R-:W-:Y:S02]  /*23830*/  @P1 IMAD.MOV.U32 R14, RZ, RZ, R17 ;  /* 0x000000ffff0e1224 */ /* 0x001fe400078e0011 */
[----:B------:R-:W-:-:S05]  /*23840*/  @P1 IMAD.MOV.U32 R15, RZ, RZ, R18 ;  /* 0x000000ffff0f1224 */ /* 0x000fca00078e0012 */
[----:B------:R0:W4:Y:S01]  /*23850*/  @P1 LDG.E.U16 R16, [R14.64] ;  /* 0x000000040e101981 */ /* 0x000122000c1e1500 */
[----:B------:R-:W-:Y:S02]  /*23860*/  ISETP.GT.AND P1, PT, R3, 0x7f, PT ;  /* 0x0000007f0300780c */ /* 0x000fe40003f24270 */
[----:B------:R-:W-:Y:S01]  /*23870*/  PRMT R8, RZ, 0x7610, R8 ;  /* 0x00007610ff087816 */ /* 0x000fe20000000008 */
[----:B0-----:R-:W-:Y:S02]  /*23880*/  @P0 IMAD.MOV.U32 R14, RZ, RZ, R12 ;  /* 0x000000ffff0e0224 */ /* 0x001fe400078e000c */
[----:B------:R-:W-:-:S05]  /*23890*/  @P0 IMAD.MOV.U32 R15, RZ, RZ, R13 ;  /* 0x000000ffff0f0224 */ /* 0x000fca00078e000d */
[----:B------:R3:W4:Y:S01]  /*238a0*/  @P0 LDG.E.U16 R11, [R14.64] ;  /* 0x000000040e0b0981 */ /* 0x000722000c1e1500 */
[----:B------:R-:W-:Y:S02]  /*238b0*/  PRMT R5, RZ, 0x7610, R5 ;  /* 0x00007610ff057816 */ /* 0x000fe40000000005 */
[----:B-1----:R-:W-:Y:S01]  /*238c0*/  PRMT R0, RZ, 0x7610, R0 ;  /* 0x00007610ff007816 */ /* 0x002fe20000000000 */
[----:B---3--:R-:W-:Y:S02]  /*238d0*/  @P0 IMAD.MOV.U32 R15, RZ, RZ, R10 ;  /* 0x000000ffff0f0224 */ /* 0x008fe400078e000a */
[----:B------:R-:W-:-:S05]  /*238e0*/  @P0 IMAD.MOV.U32 R14, RZ, RZ, R9 ;  /* 0x000000ffff0e0224 */ /* 0x000fca00078e0009 */
[----:B------:R0:W3:Y:S02]  /*238f0*/  @P0 LDG.E.U16 R8, [R14.64] ;  /* 0x000000040e080981 */ /* 0x0000e4000c1e1500 */
[----:B0-----:R-:W-:Y:S02]  /*23900*/  @P1 IMAD.MOV.U32 R15, RZ, RZ, R7 ;  /* 0x000000ffff0f1224 */ /* 0x001fe400078e0007 */
[----:B--2---:R-:W-:-:S05]  /*23910*/  @P1 IMAD.MOV.U32 R14, RZ, RZ, R6 ;  /* 0x000000ffff0e1224 */ /* 0x004fca00078e0006 */
[----:B------:R4:W2:Y:S02]  /*23920*/  @P1 LDG.E.U16 R5, [R14.64] ;  /* 0x000000040e051981 */ /* 0x0008a4000c1e1500 */
[----:B----4-:R-:W-:Y:S02]  /*23930*/  @P1 IMAD.MOV.U32 R14, RZ, RZ, R2 ;  /* 0x000000ffff0e1224 */ /* 0x010fe400078e0002 */
[----:B------:R-:W-:-:S05]  /*23940*/  @P1 IMAD.MOV.U32 R15, RZ, RZ, R4 ;  /* 0x000000ffff0f1224 */ /* 0x000fca00078e0004 */
[----:B------:R-:W4:Y:S04]  /*23950*/  @P1 LDG.E.U16 R0, [R14.64] ;  /* 0x000000040e001981 */ /* 0x000f28000c1e1500 */
        /* <DEDUP_REMOVED lines=20> */
[----:B------:R-:W0:Y:S04]  /*23aa0*/  S2R R26, SR_TID.X ;  /* 0x00000000001a7919 */ /* 0x000e280000002100 */
[----:B------:R1:W-:Y:S01]  /*23ab0*/  STL [R1+0x284], R16 ;  /* 0x0002841001007387 */ /* 0x0003e20000100800 */
[----:B------:R-:W-:Y:S02]  /*23ac0*/  STL [R1+0x3fcc], R14 ;  /* 0x003fcc0e01007387 */ /* 0x000fe40000100800 */
[----:B------:R-:W-:Y:S02]  /*23ad0*/  STL [R1+0x3fd4], R14 ;  /* 0x003fd40e01007387 */ /* 0x000fe40000100800 */
[----:B------:R-:W-:Y:S01]  /*23ae0*/  STL [R1+0x3fdc], R14 ;  /* 0x003fdc0e01007387 */ /* 0x000fe20000100800 */
[----:B------:R-:W-:Y:S01]  /*23af0*/  STL [R1+0x27c], R11 ;  /* 0x00027c0b01007387 */ /* 0x000fe20000100800 */
[----:B------:R-:W-:Y:S02]  /*23b00*/  STL [R1+0x3fe4], R14 ;  /* 0x003fe40e01007387 */ /* 0x000fe40000100800 */
[----:B------:R-:W-:Y:S02]  /*23b10*/  STL [R1+0x3fec], R14 ;  /* 0x003fec0e01007387 */ /* 0x000fe40000100800 */
[----:B------:R-:W-:Y:S01]  /*23b20*/  STL [R1+0x3ff4], R14 ;  /* 0x003ff40e01007387 */ /* 0x000fe20000100800 */
[----:B------:R-:W-:Y:S04]  /*23b30*/  STL [R1+0x3ffc], R14 ;  /* 0x003ffc0e01007387 */ /* 0x000fe80000100800 */
[----:B------:R-:W0:Y:S04]  /*23b40*/  S2R R2, SR_TID.X ;  /* 0x0000000000027919 */ /* 0x000e280000002100 */
[----:B------:R-:W-:Y:S06]  /*23b50*/  BAR.SYNC.DEFER_BLOCKING 0x0 ;  /* 0x0000000000007b1d */ /* 0x000fec0000010000 */
[----:B---3--:R-:W-:Y:S01]  /*23b60*/  STL [R1+0x274], R8 ;  /* 0x0002740801007387 */ /* 0x008fe20000100800 */
[----:B------:R-:W-:Y:S02]  /*23b70*/  STL [R1+0x4004], R14 ;  /* 0x0040040e01007387 */ /* 0x000fe40000100800 */
[----:B------:R-:W-:Y:S02]  /*23b80*/  STL [R1+0x400c], R14 ;  /* 0x00400c0e01007387 */ /* 0x000fe40000100800 */
[----:B------:R-:W-:Y:S01]  /*23b90*/  STL [R1+0x4014], R14 ;  /* 0x0040140e01007387 */ /* 0x000fe20000100800 */
[----:B--2---:R-:W-:Y:S01]  /*23ba0*/  STL [R1+0x26c], R5 ;  /* 0x00026c0501007387 */ /* 0x004fe20000100800 */
[----:B------:R-:W-:Y:S02]  /*23bb0*/  STL [R1+0x401c], R14 ;  /* 0x00401c0e01007387 */ /* 0x000fe40000100800 */
[----:B------:R-:W-:Y:S02]  /*23bc0*/  STL [R1+0x4024], R14 ;  /* 0x0040240e01007387 */ /* 0x000fe40000100800 */
[----:B------:R-:W-:Y:S01]  /*23bd0*/  STL [R1+0x402c], R14 ;  /* 0x00402c0e01007387 */ /* 0x000fe20000100800 */
[----:B----4-:R2:W-:Y:S01]  /*23be0*/  STL [R1+0x264], R0 ;  /* 0x0002640001007387 */ /* 0x0105e20000100800 */
[----:B------:R-:W-:Y:S02]  /*23bf0*/  STL [R1+0x4034], R14 ;  /* 0x0040340e01007387 */ /* 0x000fe40000100800 */
[----:B------:R-:W-:Y:S02]  /*23c00*/  STL [R1+0x403c], R14 ;  /* 0x00403c0e01007387 */ /* 0x000fe40000100800 */
[----:B------:R-:W-:Y:S01]  /*23c10*/  STL [R1+0x4044], R14 ;  /* 0x0040440e01007387 */ /* 0x000fe20000100800 */
[----:B------:R-:W-:Y:S01]  /*23c20*/  STL [R1+0x404c], R14 ;  /* 0x00404c0e01007387 */ /* 0x000fe20000100800 */
[----:B------:R-:W-:Y:S02]  /*23c30*/  STL [R1+0x40a8], R14 ;  /* 0x0040a80e01007387 */ /* 0x000fe40000100800 */
[----:B0-----:R-:W-:Y:S02]  /*23c40*/  STL [R1+0x4168], R26 ;  /* 0x0041681a01007387 */ /* 0x001fe40000100800 */
[----:B------:R-:W-:Y:S01]  /*23c50*/  STL [R1+0x3f2c], R15 ;  /* 0x003f2c0f01007387 */ /* 0x000fe20000100800 */
[----:B------:R-:W-:Y:S01]  /*23c60*/  STL [R1+0x40ac], R15 ;  /* 0x0040ac0f01007387 */ /* 0x000fe20000100800 */
[----:B-1----:R-:W3:Y:S01]  /*23c70*/  LDL.LU R16, [R1+0x324] ;  /* 0x0003240001107983 */ /* 0x002ee20000300800 */
[----:B------:R-:W-:-:S04]  /*23c80*/  LOP3.LUT R29, R2, 0x3f, RZ, 0xc0, !PT ;  /* 0x0000003f021d7812 */ /* 0x000fc800078ec0ff */
[----:B--2---:R-:W-:Y:S01]  /*23c90*/  LOP3.LUT R0, R29, 0x40, RZ, 0xfc, !PT ;  /* 0x000000401d007812 */ /* 0x004fe200078efcff */
[----:B------:R-:W-:-:S03]  /*23ca0*/  LOP3.LUT R2, R26, 0x3f, RZ, 0xc0, !PT ;  /* 0x0000003f1a027812 */ /* 0x000fc600078ec0ff */
[----:B------:R-:W-:Y:S01]  /*23cb0*/  ISETP.GE.AND P1, PT, R0, R3, PT ;  /* 0x000000030000720c */ /* 0x000fe20003f26270 */
[----:B---3--:R0:W-:Y:S04]  /*23cc0*/  STL [R1+0x4178], R16 ;  /* 0x0041781001007387 */ /* 0x0081e80000100800 */
[----:B0-----:R-:W2:Y:S01]  /*23cd0*/  LDL.LU R16, [R1+0x328] ;  /* 0x0003280001107983 */ /* 0x001ea20000300800 */
[----:B------:R-:W3:Y:S02]  /*23ce0*/  LDL.LU R17, [R1+0x2f0] ;  /* 0x0002f00001117983 */ /* 0x000ee40000300800 */
[----:B------:R-:W4:Y:S02]  /*23cf0*/  LDL.LU R29, [R1+0x2ec] ;  /* 0x0002ec00011d7983 */ /* 0x000f240000300800 */
[----:B------:R-:W3:Y:S01]  /*23d00*/  LDL.LU R15, [R1+0x214] ;  /* 0x00021400010f7983 */ /* 0x000ee20000300800 */
[----:B------:R-:W3:Y:S01]  /*23d10*/  LDL.LU R26, [R1+0x210] ;  /* 0x00021000011a7983 */ /* 0x000ee20000300800 */
[----:B------:R-:W3:Y:S02]  /*23d20*/  LDL.LU R0, [R1+0x1dc] ;  /* 0x0001dc0001007983 */ /* 0x000ee40000300800 */
[----:B------:R-:W3:Y:S02]  /*23d30*/  LDL.LU R4, [R1+0x1d8] ;  /* 0x0001d80001047983 */ /* 0x000ee40000300800 */
        /* <DEDUP_REMOVED lines=18> */
[----:B------:R-:W-:-:S02]  /*23e60*/  IMAD.SHL.U32 R14, R2, 0x2, RZ ;  /* 0x00000002020e7824 */ /* 0x000fc400078e00ff */
[----:B------:R-:W3:Y:S01]  /*23e70*/  LDL.LU R27, [R1] ;  /* 0x00000000011b7983 */ /* 0x000ee20000300800 */
[----:B------:R-:W-:Y:S01]  /*23e80*/  ISETP.GE.AND P0, PT, R2, R3, PT ;  /* 0x000000030200720c */ /* 0x000fe20003f06270 */
[----:B------:R0:W-:Y:S04]  /*23e90*/  STL [R1+0x4150], R2 ;  /* 0x0041500201007387 */ /* 0x0001e80000100800 */
[----:B0-----:R-:W3:Y:S01]  /*23ea0*/  LDL.LU R2, [R1+0x290] ;  /* 0x0002900001027983 */ /* 0x001ee20000300800 */
[----:B------:R0:W-:Y:S03]  /*23eb0*/  STL [R1+0x40b8], R3 ;  /* 0x0040b80301007387 */ /* 0x0001e60000100800 */
[----:B0-----:R-:W3:Y:S04]  /*23ec0*/  LDL.LU R3, [R1+0x298] ;  /* 0x0002980001037983 */ /* 0x001ee80000300800 */
[----:B--2---:R0:W-:Y:S04]  /*23ed0*/  STS.U16 [R14], R16 ;  /* 0x000000100e007388 */ /* 0x0041e80000000400 */
[----:B0-----:R-:W2:Y:S04]  /*23ee0*/  LDL.LU R16, [R1+0x4178] ;  /* 0x0041780001107983 */ /* 0x001ea80000300800 */
[----:B--2---:R0:W-:Y:S01]  /*23ef0*/  STS.U16 [R14+0x80], R16 ;  /* 0x000080100e007388 */ /* 0x0041e20000000400 */
[----:B---3--:R1:W-:Y:S02]  /*23f00*/  STS.U16 [R14+0x800], R17 ;  /* 0x000800110e007388 */ /* 0x0083e40000000400 */
[----:B----4-:R2:W-:Y:S01]  /*23f10*/  STS.U16 [R14+0x880], R29 ;  /* 0x0008801d0e007388 */ /* 0x0105e20000000400 */
[----:B0-----:R-:W3:Y:S01]  /*23f20*/  LDL.LU R16, [R1+0x4174] ;  /* 0x0041740001107983 */ /* 0x001ee20000300800 */
[----:B-1----:R-:W4:Y:S02]  /*23f30*/  LDL.LU R17, [R1+0x4170] ;  /* 0x0041700001117983 */ /* 0x002f240000300800 */
[----:B--2---:R-:W2:Y:S02]  /*23f40*/  LDL.LU R29, [R1+0x416c] ;  /* 0x00416c00011d7983 */ /* 0x004ea40000300800 */
[----:B------:R-:W-:Y:S01]  /*23f50*/  STS.U16 [R14+0x1000], R3 ;  /* 0x001000030e007388 */ /* 0x000fe20000000400 */
[----:B------:R-:W-:Y:S01]  /*23f60*/  STS.U16 [R14+0x1080], R2 ;  /* 0x001080020e007388 */ /* 0x000fe20000000400 */
[----:B------:R-:W-:Y:S02]  /*23f70*/  STS.U16 [R14+0x1800], R15 ;  /* 0x0018000f0e007388 */ /* 0x000fe40000000400 */
[----:B------:R-:W-:Y:S02]  /*23f80*/  STS.U16 [R14+0x1880], R26 ;  /* 0x0018801a0e007388 */ /* 0x000fe40000000400 */
        /* <DEDUP_REMOVED lines=15> */
[----:B------:R0:W-:Y:S02]  /*24080*/  STS.U16 [R14+0x5880], R28 ;  /* 0x0058801c0e007388 */ /* 0x0001e40000000400 */
[----:B0-----:R-:W0:Y:S01]  /*24090*/  S2R R28, SR_TID.X ;  /* 0x00000000001c7919 */ /* 0x001e220000002100 */
[----:B------:R-:W-:Y:S02]  /*240a0*/  STS.U16 [R14+0x6000], R11 ;  /* 0x0060000b0e007388 */ /* 0x000fe40000000400 */
[----:B------:R-:W-:Y:S02]  /*240b0*/  STS.U16 [R14+0x6080], R25 ;  /* 0x006080190e007388 */ /* 0x000fe40000000400 */
[----:B------:R1:W-:Y:S01]  /*240c0*/  STS.U16 [R14+0x6800], R12 ;  /* 0x0068000c0e007388 */ /* 0x0003e20000000400 */
[----:B------:R0:W-:Y:S01]  /*240d0*/  STS.U16 [R14+0x6880], R13 ;  /* 0x0068800d0e007388 */ /* 0x0001e20000000400 */
[----:B------:R0:W-:Y:S02]  /*240e0*/  STS.U16 [R14+0x7000], R27 ;  /* 0x0070001b0e007388 */ /* 0x0001e40000000400 */
[----:B0-----:R-:W-:-:S05]  /*240f0*/  LOP3.LUT R28, R28, 0x3f, RZ, 0xc0, !PT ;  /* 0x0000003f1c1c7812 */ /* 0x001fca00078ec0ff */
[----:B------:R-:W-:-:S05]  /*24100*/  IMAD.SHL.U32 R28, R28, 0x2, RZ ;  /* 0x000000021c1c7824 */ /* 0x000fca00078e00ff */
[----:B------:R-:W-:Y:S01]  /*24110*/  LOP3.LUT R0, R28, 0x10, RZ, 0x3c, !PT ;  /* 0x000000101c007812 */ /* 0x000fe200078e3cff */
[----:B--2---:R-:W-:Y:S01]  /*24120*/  STL [R1+0x40bc], R29 ;  /* 0x0040bc1d01007387 */ /* 0x004fe20000100800 */
[----:B----4-:R-:W-:Y:S02]  /*24130*/  STL [R1+0x40c0], R17 ;  /* 0x0040c01101007387 */ /* 0x010fe40000100800 */
[----:B------:R-:W2:Y:S02]  /*24140*/  LDL.LU R26, [R1+0x320] ;  /* 0x00032000011a7983 */ /* 0x000ea40000300800 */
[----:B-1----:R-:W4:Y:S01]  /*24150*/  LDL.LU R12, [R1+0x31c] ;  /* 0x00031c00010c7983 */ /* 0x002f220000300800 */
[----:B------:R-:W4:Y:S01]  /*24160*/  LDL.LU R13, [R1+0x2e8] ;  /* 0x0002e800010d7983 */ /* 0x000f220000300800 */
[----:B------:R-:W4:Y:S02]  /*24170*/  LDL.LU R27, [R1+0x2e4] ;  /* 0x0002e400011b7983 */ /* 0x000f240000300800 */
[----:B------:R-:W4:Y:S01]  /*24180*/  LDL.LU R28, [R1+0x288] ;  /* 0x00028800011c7983 */ /* 0x000f220000300800 */
[----:B------:R-:W-:Y:S01]  /*24190*/  STS.U16 [R14+0x7080], R29 ;  /* 0x0070801d0e007388 */ /* 0x000fe20000000400 */
[----:B------:R0:W-:Y:S03]  /*241a0*/  STS.U16 [R14+0x7800], R17 ;  /* 0x007800110e007388 */ /* 0x0001e60000000400 */
[----:B0-----:R-:W4:Y:S01]  /*241b0*/  LDL.LU R17, [R1+0x208] ;  /* 0x0002080001117983 */ /* 0x001f220000300800 */
[----:B------:R-:W4:Y:S02]  /*241c0*/  LDL.LU R29, [R1+0x1d4] ;  /* 0x0001d400011d7983 */ /* 0x000f240000300800 */
[----:B------:R-:W4:Y:S02]  /*241d0*/  LDL.LU R3, [R1+0x1d0] ;  /* 0x0001d00001037983 */ /* 0x000f240000300800 */
[----:B------:R-:W4:Y:S01]  /*241e0*/  LDL.LU R2, [R1+0x1a4] ;  /* 0x0001a40001027983 */ /* 0x000f220000300800 */
[----:B------:R-:W4:Y:S01]  /*241f0*/  LDL.LU R15, [R1+0x1a0] ;  /* 0x0001a000010f7983 */ /* 0x000f220000300800 */
        /* <DEDUP_REMOVED lines=15> */
[----:B------:R-:W4:Y:S04]  /*242f0*/  LDL.LU R25, [R1+0x20] ;  /* 0x0000200001197983 */ /* 0x000f280000300800 */
[----:B---3--:R-:W-:Y:S01]  /*24300*/  STS.U16 [R14+0x7880], R16 ;  /* 0x007880100e007388 */ /* 0x008fe20000000400 */
[----:B------:R0:W-:Y:S03]  /*24310*/  STL [R1+0x4134], R14 ;  /* 0x0041340e01007387 */ /* 0x0001e60000100800 */
[----:B0-----:R-:W4:Y:S01]  /*24320*/  LDL.LU R14, [R1+0x20c] ;  /* 0x00020c00010e7983 */ /* 0x001f220000300800 */
[----:B------:R0:W-:Y:S03]  /*24330*/  STL [R1+0x40c4], R16 ;  /* 0x0040c41001007387 */ /* 0x0001e60000100800 */
[----:B0-----:R-:W4:Y:S04]  /*24340*/  LDL.LU R16, [R1+0x280] ;  /* 0x0002800001107983 */ /* 0x001f280000300800 */
[----:B--2---:R0:W-:Y:S01]  /*24350*/  STS.U16 [R0+0x100], R26 ;  /* 0x0001001a00007388 */ /* 0x0041e20000000400 */
[----:B----4-:R1:W-:Y:S03]  /*24360*/  STS.U16 [R0+0x180], R12 ;  /* 0x0001800c00007388 */ /* 0x0103e60000000400 */
[----:B------:R2:W-:Y:S01]  /*24370*/  STS.U16 [R0+0x900], R13 ;  /* 0x0009000d00007388 */ /* 0x0005e20000000400 */
[----:B------:R4:W-:Y:S03]  /*24380*/  STS.U16 [R0+0x980], R27 ;  /* 0x0009801b00007388 */ /* 0x0009e60000000400 */
[----:B------:R4:W-:Y:S04]  /*24390*/  STS.U16 [R0+0x1100], R28 ;  /* 0x0011001c00007388 */ /* 0x0009e80000000400 */
[----:B0-----:R-:W3:Y:S04]  /*243a0*/  LDL.LU R26, [R1+0x4168] ;  /* 0x00416800011a7983 */ /* 0x001ee80000300800 */
[----:B-1----:R-:W3:Y:S01]  /*243b0*/  LDL.LU R12, [R1+0x4164] ;  /* 0x00416400010c7983 */ /* 0x002ee20000300800 */
[----:B--2---:R-:W2:Y:S02]  /*243c0*/  LDL.LU R13, [R1+0x4160] ;  /* 0x00416000010d7983 */ /* 0x004ea40000300800 */
[----:B----4-:R-:W4:Y:S01]  /*243d0*/  LDL.LU R27, [R1+0x415c] ;  /* 0x00415c00011b7983 */ /* 0x010f220000300800 */
[----:B------:R-:W2:Y:S04]  /*243e0*/  LDL.LU R28, [R1+0x4158] ;  /* 0x00415800011c7983 */ /* 0x000ea80000300800 */
        /* <DEDUP_REMOVED lines=19> */
[----:B------:R0:W-:Y:S01]  /*24520*/  STS.U16 [R0+0x6100], R23 ;  /* 0x0061001700007388 */ /* 0x0001e20000000400 */
[----:B------:R-:W-:Y:S01]  /*24530*/  STS.U16 [R0+0x6180], R10 ;  /* 0x0061800a00007388 */ /* 0x000fe20000000400 */
[----:B------:R-:W-:Y:S02]  /*24540*/  STS.U16 [R0+0x6900], R11 ;  /* 0x0069000b00007388 */ /* 0x000fe40000000400 */
[----:B------:R-:W-:Y:S01]  /*24550*/  STS.U16 [R0+0x6980], R25 ;  /* 0x0069801900007388 */ /* 0x000fe20000000400 */
[----:B---3--:R-:W-:-:S05]  /*24560*/  LOP3.LUT R26, R26, 0x3f, RZ, 0xc0, !PT ;  /* 0x0000003f1a1a7812 */ /* 0x008fca00078ec0ff */
[----:B0-----:R-:W-:Y:S01]  /*24570*/  IMAD.SHL.U32 R23, R26, 0x2, RZ ;  /* 0x000000021a177824 */ /* 0x001fe200078e00ff */
[----:B--2---:R-:W-:Y:S01]  /*24580*/  STS.U16 [R0+0x7100], R28 ;  /* 0x0071001c00007388 */ /* 0x004fe20000000400 */
[----:B----4-:R-:W-:Y:S02]  /*24590*/  STS.U16 [R0+0x7180], R27 ;  /* 0x0071801b00007388 */ /* 0x010fe40000000400 */
[----:B------:R0:W-:Y:S01]  /*245a0*/  STS.U16 [R0+0x7900], R13 ;  /* 0x0079000d00007388 */ /* 0x0001e20000000400 */
[----:B------:R-:W-:Y:S01]  /*245b0*/  STL [R1+0x40c8], R28 ;  /* 0x0040c81c01007387 */ /* 0x000fe20000100800 */
[----:B------:R1:W-:Y:S01]  /*245c0*/  STL [R1+0x40e0], R27 ;  /* 0x0040e01b01007387 */ /* 0x0003e20000100800 */
[----:B0-----:R-:W-:-:S05]  /*245d0*/  LOP3.LUT R0, R23, 0x20, RZ, 0x3c, !PT ;  /* 0x0000002017007812 */ /* 0x001fca00078e3cff */
[----:B------:R0:W-:Y:S01]  /*245e0*/  STL [R1+0x4154], R0 ;  /* 0x0041540001007387 */ /* 0x0001e20000100800 */
[----:B------:R-:W2:Y:S02]  /*245f0*/  LDL.LU R2, [R1+0x318] ;  /* 0x0003180001027983 */ /* 0x000ea40000300800 */
[----:B------:R-:W3:Y:S02]  /*24600*/  LDL.LU R10, [R1+0x314] ;  /* 0x00031400010a7983 */ /* 0x000ee40000300800 */
[----:B------:R-:W4:Y:S01]  /*24610*/  LDL.LU R11, [R1+0x2e0] ;  /* 0x0002e000010b7983 */ /* 0x000f220000300800 */
[----:B------:R-:W2:Y:S01]  /*24620*/  LDL.LU R25, [R1+0x2dc] ;  /* 0x0002dc0001197983 */ /* 0x000ea20000300800 */
[----:B------:R-:W2:Y:S02]  /*24630*/  LDL.LU R26, [R1+0x278] ;  /* 0x00027800011a7983 */ /* 0x000ea40000300800 */
[----:B-1----:R-:W2:Y:S02]  /*24640*/  LDL.LU R27, [R1+0x200] ;  /* 0x00020000011b7983 */ /* 0x002ea40000300800 */
[----:B------:R-:W2:Y:S01]  /*24650*/  LDL.LU R28, [R1+0x1cc] ;  /* 0x0001cc00011c7983 */ /* 0x000ea20000300800 */
[----:B------:R-:W2:Y:S01]  /*24660*/  LDL.LU R16, [R1+0x1c8] ;  /* 0x0001c80001107983 */ /* 0x000ea20000300800 */
[----:B------:R-:W2:Y:S02]  /*24670*/  LDL.LU R14, [R1+0x19c] ;  /* 0x00019c00010e7983 */ /* 0x000ea40000300800 */
[----:B------:R-:W2:Y:S02]  /*24680*/  LDL.LU R17, [R1+0x198] ;  /* 0x0001980001117983 */ /* 0x000ea40000300800 */
        /* <DEDUP_REMOVED lines=13> */
[----:B0-----:R-:W-:Y:S01]  /*24760*/  LOP3.LUT R0, R23, 0x10, RZ, 0x3c, !PT ;  /* 0x0000001017007812 */ /* 0x001fe200078e3cff */
[----:B------:R-:W2:Y:S01]  /*24770*/  LDL.LU R9, [R1+0x48] ;  /* 0x0000480001097983 */ /* 0x000ea20000300800 */
[----:B------:R-:W2:Y:S02]  /*24780*/  LDL.LU R22, [R1+0x1c] ;  /* 0x00001c0001167983 */ /* 0x000ea40000300800 */
[----:B------:R-:W2:Y:S02]  /*24790*/  LDL.LU R23, [R1+0x18] ;  /* 0x0000180001177983 */ /* 0x000ea40000300800 */
[----:B------:R0:W-:Y:S01]  /*247a0*/  STL [R1+0x40e4], R13 ;  /* 0x0040e40d01007387 */ /* 0x0001e20000100800 */
[----:B------:R1:W-:Y:S04]  /*247b0*/  STS.U16 [R0+0x7980], R12 ;  /* 0x0079800c00007388 */ /* 0x0003e80000000400 */
[----:B0-----:R-:W2:Y:S01]  /*247c0*/  LDL.LU R13, [R1+0x204] ;  /* 0x00020400010d7983 */ /* 0x001ea20000300800 */
[----:B-1----:R-:W2:Y:S02]  /*247d0*/  LDL.LU R0, [R1+0x4154] ;  /* 0x0041540001007983 */ /* 0x002ea40000300800 */
[----:B------:R0:W-:Y:S02]  /*247e0*/  STL [R1+0x40e8], R12 ;  /* 0x0040e80c01007387 */ /* 0x0001e40000100800 */
[----:B0-----:R-:W4:Y:S04]  /*247f0*/  LDL.LU R12, [R1+0x270] ;  /* 0x00027000010c7983 */ /* 0x001f280000300800 */
[----:B--2---:R0:W-:Y:S01]  /*24800*/  STS.U16 [R0+0x200], R2 ;  /* 0x0002000200007388 */ /* 0x0041e20000000400 */
[----:B---3--:R1:W-:Y:S02]  /*24810*/  STS.U16 [R0+0x280], R10 ;  /* 0x0002800a00007388 */ /* 0x0083e40000000400 */
[----:B----4-:R2:W-:Y:S01]  /*24820*/  STS.U16 [R0+0xa00], R11 ;  /* 0x000a000b00007388 */ /* 0x0105e20000000400 */
[----:B------:R3:W-:Y:S04]  /*24830*/  STS.U16 [R0+0xa80], R25 ;  /* 0x000a801900007388 */ /* 0x0007e80000000400 */
[----:B------:R3:W-:Y:S04]  /*24840*/  STS.U16 [R0+0x1200], R26 ;  /* 0x0012001a00007388 */ /* 0x0007e80000000400 */
[----:B0-----:R-:W4:Y:S01]  /*24850*/  LDL.LU R2, [R1+0x4150] ;  /* 0x0041500001027983 */ /* 0x001f220000300800 */
[----:B-1----:R-:W4:Y:S03]  /*24860*/  LDL.LU R10, [R1+0x414c] ;  /* 0x00414c00010a7983 */ /* 0x002f260000300800 */
[----:B--2---:R-:W2:Y:S01]  /*24870*/  LDL.LU R11, [R1+0x4148] ;  /* 0x00414800010b7983 */ /* 0x004ea20000300800 */
[----:B---3--:R-:W3:Y:S03]  /*24880*/  LDL.LU R25, [R1+0x4144] ;  /* 0x0041440001197983 */ /* 0x008ee60000300800 */
[----:B------:R-:W2:Y:S04]  /*24890*/  LDL.LU R26, [R1+0x4140] ;  /* 0x00414000011a7983 */ /* 0x000ea80000300800 */
[----:B------:R-:W-:Y:S01]  /*248a0*/  STS.U16 [R0+0x1280], R12 ;  /* 0x0012800c00007388 */ /* 0x000fe20000000400 */
[----:B------:R-:W-:Y:S02]  /*248b0*/  STS.U16 [R0+0x1a00], R13 ;  /* 0x001a000d00007388 */ /* 0x000fe40000000400 */
[----:B------:R-:W-:Y:S02]  /*248c0*/  STS.U16 [R0+0x1a80], R27 ;  /* 0x001a801b00007388 */ /* 0x000fe40000000400 */
[----:B------:R-:W-:Y:S01]  /*248d0*/  STS.U16 [R0+0x2200], R28 ;  /* 0x0022001c00007388 */ /* 0x000fe20000000400 */
[----:B------:R-:W-:Y:S01]  /*248e0*/  STS.U16 [R0+0x2280], R16 ;  /* 0x0022801000007388 */ /* 0x000fe20000000400 */
[----:B------:R0:W-:Y:S03]  /*248f0*/  STS.U16 [R0+0x2a00], R14 ;  /* 0x002a000e00007388 */ /* 0x0001e60000000400 */
[----:B--2---:R-:W-:Y:S01]  /*24900*/  STL [R1+0x40ec], R26 ;  /* 0x0040ec1a01007387 */ /* 0x004fe20000100800 */
[----:B0-----:R-:W2:Y:S02]  /*24910*/  LDL.LU R14, [R1+0x30c] ;  /* 0x00030c00010e7983 */ /* 0x001ea40000300800 */
[----:B------:R-:W-:Y:S02]  /*24920*/  STS.U16 [R0+0x2a80], R17 ;  /* 0x002a801100007388 */ /* 0x000fe40000000400 */
[----:B------:R-:W-:Y:S01]  /*24930*/  STS.U16 [R0+0x3200], R29 ;  /* 0x0032001d00007388 */ /* 0x000fe20000000400 */
[----:B------:R-:W-:Y:S01]  /*24940*/  STS.U16 [R0+0x3280], R3 ;  /* 0x0032800300007388 */ /* 0x000fe20000000400 */
[----:B------:R-:W-:Y:S02]  /*24950*/  STS.U16 [R0+0x3a00], R15 ;  /* 0x003a000f00007388 */ /* 0x000fe40000000400 */
[----:B------:R-:W-:Y:S02]  /*24960*/  STS.U16 [R0+0x3a80], R4 ;  /* 0x003a800400007388 */ /* 0x000fe40000000400 */
[----:B------:R-:W-:Y:S01]  /*24970*/  STS.U16 [R0+0x4200], R5 ;  /* 0x0042000500007388 */ /* 0x000fe20000000400 */
[----:B--2---:R0:W-:Y:S04]  /*24980*/  STL [R1+0x4138], R14 ;  /* 0x0041380e01007387 */ /* 0x0041e80000100800 */
[----:B0-----:R-:W2:Y:S04]  /*24990*/  LDL.LU R14, [R1+0x310] ;  /* 0x00031000010e7983 */ /* 0x001ea80000300800 */
[----:B------:R-:W-:Y:S01]  /*249a0*/  STS.U16 [R0+0x4280], R18 ;  /* 0x0042801200007388 */ /* 0x000fe20000000400 */
[----:B------:R-:W-:Y:S02]  /*249b0*/  STS.U16 [R0+0x4a00], R19 ;  /* 0x004a001300007388 */ /* 0x000fe40000000400 */
[----:B------:R-:W-:Y:S02]  /*249c0*/  STS.U16 [R0+0x4a80], R6 ;  /* 0x004a800600007388 */ /* 0x000fe40000000400 */
[----:B------:R-:W-:Y:S01]  /*249d0*/  STS.U16 [R0+0x5200], R7 ;  /* 0x0052000700007388 */ /* 0x000fe20000000400 */
[----:B------:R-:W-:Y:S01]  /*249e0*/  STS.U16 [R0+0x5280], R20 ;  /* 0x0052801400007388 */ /* 0x000fe20000000400 */
[----:B------:R-:W-:Y:S02]  /*249f0*/  STS.U16 [R0+0x5a00], R21 ;  /* 0x005a001500007388 */ /* 0x000fe40000000400 */
[----:B------:R4:W-:Y:S02]  /*24a00*/  STS.U16 [R0+0x5a80], R24 ;  /* 0x005a801800007388 */ /* 0x0009e40000000400 */
[----:B------:R0:W-:Y:S01]  /*24a10*/  STS.U16 [R0+0x6200], R8 ;  /* 0x0062000800007388 */ /* 0x0001e20000000400 */
[----:B------:R1:W-:Y:S01]  /*24a20*/  STS.U16 [R0+0x6280], R9 ;  /* 0x0062800900007388 */ /* 0x0003e20000000400 */
[----:B------:R0:W-:Y:S02]  /*24a30*/  STS.U16 [R0+0x6a00], R22 ;  /* 0x006a001600007388 */ /* 0x0001e40000000400 */
[----:B------:R0:W-:Y:S02]  /*24a40*/  STS.U16 [R0+0x6a80], R23 ;  /* 0x006a801700007388 */ /* 0x0001e40000000400 */
[----:B------:R0:W-:Y:S02]  /*24a50*/  STS.U16 [R0+0x7200], R26 ;  /* 0x0072001a00007388 */ /* 0x0001e40000000400 */
[----:B----4-:R-:W-:-:S02]  /*24a60*/  IMAD.SHL.U32 R24, R2, 0x2, RZ ;  /* 0x0000000202187824 */ /* 0x010fc400078e00ff */
[----:B------:R-:W-:Y:S01]  /*24a70*/  IMAD.SHL.U32 R2, R2, 0x2, RZ ;  /* 0x0000000202027824 */ /* 0x000fe200078e00ff */
[----:B--2---:R2:W-:Y:S01]  /*24a80*/  STL [R1+0x413c], R14 ;  /* 0x00413c0e01007387 */ /* 0x0045e20000100800 */
[----:B0-----:R-:W4:Y:S02]  /*24a90*/  LDL.LU R8, [R1+0x2d8] ;  /* 0x0002d80001087983 */ /* 0x001f240000300800 */
[----:B-1----:R-:W4:Y:S02]  /*24aa0*/  LDL.LU R9, [R1+0x2d4] ;  /* 0x0002d40001097983 */ /* 0x002f240000300800 */
        /* <DEDUP_REMOVED lines=17> */
[----:B--2---:R-:W-:Y:S01]  /*24bc0*/  LOP3.LUT R14, R2, 0x20, RZ, 0x3c, !PT ;  /* 0x00000020020e7812 */ /* 0x004fe200078e3cff */
[----:B------:R-:W2:Y:S01]  /*24bd0*/  LDL.LU R7, [R1+0x44] ;  /* 0x0000440001077983 */ /* 0x000ea20000300800 */
[----:B------:R-:W2:Y:S02]  /*24be0*/  LDL.LU R20, [R1+0x40] ;  /* 0x0000400001147983 */ /* 0x000ea40000300800 */
[----:B------:R-:W2:Y:S02]  /*24bf0*/  LDL.LU R21, [R1+0x14] ;  /* 0x0000140001157983 */ /* 0x000ea40000300800 */
[----:B------:R-:W2:Y:S01]  /*24c00*/  LDL.LU R2, [R1+0x10] ;  /* 0x0000100001027983 */ /* 0x000ea20000300800 */
[----:B---3--:R-:W-:Y:S04]  /*24c10*/  STS.U16 [R14+0x7280], R25 ;  /* 0x007280190e007388 */ /* 0x008fe80000000400 */
[----:B------:R0:W-:Y:S01]  /*24c20*/  STL [R1+0x40f0], R25 ;  /* 0x0040f01901007387 */ /* 0x0001e20000100800 */
[----:B------:R-:W-:Y:S02]  /*24c30*/  STS.U16 [R14+0x7a00], R11 ;  /* 0x007a000b0e007388 */ /* 0x000fe40000000400 */
[----:B------:R-:W-:Y:S01]  /*24c40*/  STS.U16 [R14+0x7a80], R10 ;  /* 0x007a800a0e007388 */ /* 0x000fe20000000400 */
[----:B0-----:R-:W4:Y:S01]  /*24c50*/  LDL.LU R25, [R1+0x1c4] ;  /* 0x0001c40001197983 */ /* 0x001f220000300800 */
[----:B------:R0:W-:Y:S03]  /*24c60*/  STL [R1+0x40f4], R11 ;  /* 0x0040f40b01007387 */ /* 0x0001e60000100800 */
[----:B0-----:R-:W2:Y:S01]  /*24c70*/  LDL.LU R11, [R1+0x1f8] ;  /* 0x0001f800010b7983 */ /* 0x001ea20000300800 */
[----:B------:R-:W2:Y:S01]  /*24c80*/  LDL.LU R14, [R1+0x413c] ;  /* 0x00413c00010e7983 */ /* 0x000ea20000300800 */
[C---:B------:R-:W-:Y:S01]  /*24c90*/  LOP3.LUT R3, R24.reuse, 0x30, RZ, 0x3c, !PT ;  /* 0x0000003018037812 */ /* 0x040fe200078e3cff */
[----:B------:R0:W-:Y:S02]  /*24ca0*/  STL [R1+0x40f8], R10 ;  /* 0x0040f80a01007387 */ /* 0x0001e40000100800 */
[----:B0-----:R-:W4:Y:S04]  /*24cb0*/  LDL.LU R10, [R1+0x1fc] ;  /* 0x0001fc00010a7983 */ /* 0x001f280000300800 */
[----:B--2---:R0:W-:Y:S04]  /*24cc0*/  STS.U16 [R3+0x300], R14 ;  /* 0x0003000e03007388 */ /* 0x0041e80000000400 */
[----:B0-----:R-:W2:Y:S04]  /*24cd0*/  LDL.LU R14, [R1+0x4138] ;  /* 0x00413800010e7983 */ /* 0x001ea80000300800 */
[----:B--2---:R0:W-:Y:S01]  /*24ce0*/  STS.U16 [R3+0x380], R14 ;  /* 0x0003800e03007388 */ /* 0x0041e20000000400 */
[----:B----4-:R1:W-:Y:S02]  /*24cf0*/  STS.U16 [R3+0xb00], R8 ;  /* 0x000b000803007388 */ /* 0x0103e40000000400 */
[----:B------:R2:W-:Y:S02]  /*24d00*/  STS.U16 [R3+0xb80], R9 ;  /* 0x000b800903007388 */ /* 0x0005e40000000400 */
[----:B------:R4:W-:Y:S01]  /*24d10*/  STS.U16 [R3+0x1300], R22 ;  /* 0x0013001603007388 */ /* 0x0009e20000000400 */
[----:B------:R4:W-:Y:S04]  /*24d20*/  STS.U16 [R3+0x1380], R23 ;  /* 0x0013801703007388 */ /* 0x0009e80000000400 */
[----:B0-----:R-:W3:Y:S01]  /*24d30*/  LDL.LU R14, [R1+0x4134] ;  /* 0x00413400010e7983 */ /* 0x001ee20000300800 */
[----:B-1----:R-:W3:Y:S02]  /*24d40*/  LDL.LU R8, [R1+0x4130] ;  /* 0x0041300001087983 */ /* 0x002ee40000300800 */
        /* <DEDUP_REMOVED lines=20> */
[----:B------:R0:W-:Y:S02]  /*24e90*/  STS.U16 [R3+0x5b80], R6 ;  /* 0x005b800603007388 */ /* 0x0001e40000000400 */
[----:B------:R1:W-:Y:S02]  /*24ea0*/  STS.U16 [R3+0x6300], R7 ;  /* 0x0063000703007388 */ /* 0x0003e40000000400 */
[----:B------:R1:W-:Y:S01]  /*24eb0*/  STS.U16 [R3+0x6380], R20 ;  /* 0x0063801403007388 */ /* 0x0003e20000000400 */
[----:B------:R1:W-:Y:S01]  /*24ec0*/  STS.U16 [R3+0x6b00], R21 ;  /* 0x006b001503007388 */ /* 0x0003e20000000400 */
[----:B------:R1:W-:Y:S03]  /*24ed0*/  STS.U16 [R3+0x6b80], R2 ;  /* 0x006b800203007388 */ /* 0x0003e60000000400 */
[----:B0-----:R-:W3:Y:S01]  /*24ee0*/  LDL.LU R6, [R1+0x308] ;  /* 0x0003080001067983 */ /* 0x001ee20000300800 */
[----:B-1----:R-:W3:Y:S03]  /*24ef0*/  LDL.LU R7, [R1+0x304] ;  /* 0x0003040001077983 */ /* 0x002ee60000300800 */
[----:B------:R-:W3:Y:S01]  /*24f00*/  LDL.LU R20, [R1+0x2d0] ;  /* 0x0002d00001147983 */ /* 0x000ee20000300800 */
[----:B------:R-:W3:Y:S03]  /*24f10*/  LDL.LU R21, [R1+0x2c8] ;  /* 0x0002c80001157983 */ /* 0x000ee60000300800 */
[----:B------:R-:W3:Y:S01]  /*24f20*/  LDL.LU R2, [R1+0x23c] ;  /* 0x00023c0001027983 */ /* 0x000ee20000300800 */
[----:B------:R-:W3:Y:S02]  /*24f30*/  LDL.LU R10, [R1+0x1b8] ;  /* 0x0001b800010a7983 */ /* 0x000ee40000300800 */
[----:B------:R-:W3:Y:S02]  /*24f40*/  LDL.LU R18, [R1+0x18c] ;  /* 0x00018c0001127983 */ /* 0x000ee40000300800 */
[----:B------:R-:W3:Y:S01]  /*24f50*/  LDL.LU R19, [R1+0x188] ;  /* 0x0001880001137983 */ /* 0x000ee20000300800 */
[----:B------:R-:W-:Y:S01]  /*24f60*/  LOP3.LUT R0, R24, 0x40, RZ, 0x3c, !PT ;  /* 0x0000004018007812 */ /* 0x000fe200078e3cff */
[----:B--2---:R-:W-:Y:S04]  /*24f70*/  STS.U16 [R3+0x7300], R23 ;  /* 0x0073001703007388 */ /* 0x004fe80000000400 */
[----:B------:R0:W-:Y:S01]  /*24f80*/  STL [R1+0x40fc], R23 ;  /* 0x0040fc1701007387 */ /* 0x0001e20000100800 */
[----:B----4-:R-:W-:Y:S02]  /*24f90*/  STS.U16 [R3+0x7380], R22 ;  /* 0x0073801603007388 */ /* 0x010fe40000000400 */
[----:B------:R-:W-:Y:S01]  /*24fa0*/  STS.U16 [R3+0x7b00], R9 ;  /* 0x007b000903007388 */ /* 0x000fe20000000400 */
[----:B0-----:R-:W2:Y:S01]  /*24fb0*/  LDL.LU R23, [R1+0x1bc] ;  /* 0x0001bc0001177983 */ /* 0x001ea20000300800 */
[----:B------:R0:W-:Y:S03]  /*24fc0*/  STL [R1+0x4100], R22 ;  /* 0x0041001601007387 */ /* 0x0001e60000100800 */
[----:B0-----:R-:W4:Y:S01]  /*24fd0*/  LDL.LU R22, [R1+0x1f0] ;  /* 0x0001f00001167983 */ /* 0x001f220000300800 */
[----:B------:R-:W2:Y:S02]  /*24fe0*/  LDL.LU R24, [R1+0x15c] ;  /* 0x00015c0001187983 */ /* 0x000ea40000300800 */
[----:B------:R0:W-:Y:S02]  /*24ff0*/  STL [R1+0x4104], R9 ;  /* 0x0041040901007387 */ /* 0x0001e40000100800 */
[----:B0-----:R-:W2:Y:S01]  /*25000*/  LDL.LU R9, [R1+0x1f4] ;  /* 0x0001f40001097983 */ /* 0x001ea20000300800 */
        /* <DEDUP_REMOVED lines=8> */
[----:B------:R-:W2:Y:S03]  /*25090*/  LDL.LU R17, [R1+0x98] ;  /* 0x0000980001117983 */ /* 0x000ea60000300800 */
[----:B---3--:R0:W-:Y:S01]  /*250a0*/  STS.U16 [R3+0x7b80], R8 ;  /* 0x007b800803007388 */ /* 0x0081e20000000400 */
[----:B------:R-:W3:Y:S03]  /*250b0*/  LDL.LU R29, [R1+0x6c] ;  /* 0x00006c00011d7983 */ /* 0x000ee60000300800 */
[----:B0-----:R-:W2:Y:S01]  /*250c0*/  LDL.LU R3, [R1+0x68] ;  /* 0x0000680001037983 */ /* 0x001ea20000300800 */
[----:B------:R-:W2:Y:S02]  /*250d0*/  LDL.LU R15, [R1+0x3c] ;  /* 0x00003c00010f7983 */ /* 0x000ea40000300800 */
[----:B------:R-:W2:Y:S02]  /*250e0*/  LDL.LU R4, [R1+0x38] ;  /* 0x0000380001047983 */ /* 0x000ea40000300800 */
[----:B------:R-:W2:Y:S01]  /*250f0*/  LDL.LU R5, [R1+0xc] ;  /* 0x00000c0001057983 */ /* 0x000ea20000300800 */
[----:B------:R0:W-:Y:S04]  /*25100*/  STL [R1+0x410c], R8 ;  /* 0x00410c0801007387 */ /* 0x0001e80000100800 */
[----:B0-----:R-:W2:Y:S04]  /*25110*/  LDL.LU R8, [R1+0x238] ;  /* 0x0002380001087983 */ /* 0x001ea80000300800 */
[----:B------:R0:W-:Y:S01]  /*25120*/  STS.U16 [R0+0x400], R6 ;  /* 0x0004000600007388 */ /* 0x0001e20000000400 */
[----:B------:R1:W-:Y:S02]  /*25130*/  STS.U16 [R0+0x480], R7 ;  /* 0x0004800700007388 */ /* 0x0003e40000000400 */
[----:B------:R1:W-:Y:S02]  /*25140*/  STS.U16 [R0+0xc00], R20 ;  /* 0x000c001400007388 */ /* 0x0003e40000000400 */
[----:B------:R1:W-:Y:S01]  /*25150*/  STS.U16 [R0+0xc80], R21 ;  /* 0x000c801500007388 */ /* 0x0003e20000000400 */
[----:B------:R1:W-:Y:S04]  /*25160*/  STS.U16 [R0+0x1400], R2 ;  /* 0x0014000200007388 */ /* 0x0003e80000000400 */
[----:B0-----:R-:W3:Y:S01]  /*25170*/  LDL.LU R6, [R1+0x4120] ;  /* 0x0041200001067983 */ /* 0x001ee20000300800 */
[----:B-1----:R-:W3:Y:S03]  /*25180*/  LDL.LU R7, [R1+0x411c] ;  /* 0x00411c0001077983 */ /* 0x002ee60000300800 */
[----:B------:R-:W3:Y:S01]  /*25190*/  LDL.LU R20, [R1+0x4118] ;  /* 0x0041180001147983 */ /* 0x000ee20000300800 */
[----:B------:R-:W3:Y:S03]  /*251a0*/  LDL.LU R21, [R1+0x4114] ;  /* 0x0041140001157983 */ /* 0x000ee60000300800 */
[----:B------:R-:W3:Y:S04]  /*251b0*/  LDL.LU R2, [R1+0x4110] ;  /* 0x0041100001027983 */ /* 0x000ee80000300800 */
[----:B--2---:R-:W-:Y:S01]  /*251c0*/  STS.U16 [R0+0x1480], R8 ;  /* 0x0014800800007388 */ /* 0x004fe20000000400 */
[----:B------:R-:W-:Y:S02]  /*251d0*/  STS.U16 [R0+0x1c00], R9 ;  /* 0x001c000900007388 */ /* 0x000fe40000000400 */
[----:B----4-:R-:W-:Y:S02]  /*251e0*/  STS.U16 [R0+0x1c80], R22 ;  /* 0x001c801600007388 */ /* 0x010fe40000000400 */
[----:B------:R-:W-:Y:S01]  /*251f0*/  STS.U16 [R0+0x2400], R23 ;  /* 0x0024001700007388 */ /* 0x000fe20000000400 */
[----:B------:R-:W-:Y:S01]  /*25200*/  STS.U16 [R0+0x2480], R10 ;  /* 0x0024800a00007388 */ /* 0x000fe20000000400 */
[----:B------:R0:W-:Y:S02]  /*25210*/  STS.U16 [R0+0x2c00], R18 ;  /* 0x002c001200007388 */ /* 0x0001e40000000400 */
[----:B------:R1:W-:Y:S02]  /*25220*/  STS.U16 [R0+0x2c80], R19 ;  /* 0x002c801300007388 */ /* 0x0003e40000000400 */
[----:B------:R2:W-:Y:S01]  /*25230*/  STS.U16 [R0+0x3400], R24 ;  /* 0x0034001800007388 */ /* 0x0005e20000000400 */
        /* <DEDUP_REMOVED lines=9> */
[----:B---3--:R-:W-:Y:S02]  /*252d0*/  STS.U16 [R0+0x5c00], R29 ;  /* 0x005c001d00007388 */ /* 0x008fe40000000400 */
[----:B------:R-:W-:Y:S01]  /*252e0*/  STS.U16 [R0+0x5c80], R3 ;  /* 0x005c800300007388 */ /* 0x000fe20000000400 */
[----:B0-----:R-:W3:Y:S01]  /*252f0*/  LDL.LU R18, [R1+0x300] ;  /* 0x0003000001127983 */ /* 0x001ee20000300800 */
[----:B------:R-:W-:Y:S02]  /*25300*/  STS.U16 [R0+0x6400], R15 ;  /* 0x0064000f00007388 */ /* 0x000fe40000000400 */
[----:B-1----:R-:W4:Y:S02]  /*25310*/  LDL.LU R19, [R1+0x2fc] ;  /* 0x0002fc0001137983 */ /* 0x002f240000300800 */
[----:B------:R-:W-:Y:S01]  /*25320*/  STS.U16 [R0+0x6480], R4 ;  /* 0x0064800400007388 */ /* 0x000fe20000000400 */
[----:B--2---:R-:W2:Y:S04]  /*25330*/  LDL.LU R24, [R1+0x2c0] ;  /* 0x0002c00001187983 */ /* 0x004ea80000300800 */
[----:B------:R-:W-:Y:S01]  /*25340*/  STS.U16 [R0+0x6c00], R5 ;  /* 0x006c000500007388 */ /* 0x000fe20000000400 */
[----:B------:R0:W-:Y:S02]  /*25350*/  STS.U16 [R0+0x6c80], R2 ;  /* 0x006c800200007388 */ /* 0x0001e40000000400 */
[----:B------:R-:W2:Y:S01]  /*25360*/  LDL.LU R8, [R1+0x2b8] ;  /* 0x0002b80001087983 */ /* 0x000ea20000300800 */
[----:B0-----:R-:W2:Y:S01]  /*25370*/  LDL.LU R2, [R1+0x234] ;  /* 0x0002340001027983 */ /* 0x001ea20000300800 */
[----:B------:R-:W2:Y:S02]  /*25380*/  LDL.LU R16, [R1+0x230] ;  /* 0x0002300001107983 */ /* 0x000ea40000300800 */
[----:B------:R-:W2:Y:S02]  /*25390*/  LDL.LU R17, [R1+0x1ec] ;  /* 0x0001ec0001117983 */ /* 0x000ea40000300800 */
[----:B------:R-:W-:Y:S01]  /*253a0*/  STS.U16 [R0+0x7400], R21 ;  /* 0x0074001500007388 */ /* 0x000fe20000000400 */
[----:B------:R-:W2:Y:S04]  /*253b0*/  LDL.LU R29, [R1+0x1e8] ;  /* 0x0001e800011d7983 */ /* 0x000ea80000300800 */
[----:B------:R-:W-:Y:S01]  /*253c0*/  STS.U16 [R0+0x7480], R20 ;  /* 0x0074801400007388 */ /* 0x000fe20000000400 */
[----:B------:R-:W2:Y:S02]  /*253d0*/  LDL.LU R3, [R1+0x1b4] ;  /* 0x0001b40001037983 */ /* 0x000ea40000300800 */
[----:B------:R-:W-:Y:S02]  /*253e0*/  STS.U16 [R0+0x7c00], R7 ;  /* 0x007c000700007388 */ /* 0x000fe40000000400 */
[----:B------:R-:W2:Y:S01]  /*253f0*/  LDL.LU R15, [R1+0x1b0] ;  /* 0x0001b000010f7983 */ /* 0x000ea20000300800 */
[----:B------:R0:W-:Y:S01]  /*25400*/  STS.U16 [R0+0x7c80], R6 ;  /* 0x007c800600007388 */ /* 0x0001e20000000400 */
[----:B------:R-:W-:-:S03]  /*25410*/  LOP3.LUT R28, R14, 0x50, RZ, 0x3c, !PT ;  /* 0x000000500e1c7812 */ /* 0x000fc600078e3cff */
        /* <DEDUP_REMOVED lines=12> */
[----:B------:R-:W2:Y:S04]  /*254e0*/  LDL.LU R5, [R1+0x60] ;  /* 0x0000600001057983 */ /* 0x000ea80000300800 */
[----:B---3--:R0:W-:Y:S01]  /*254f0*/  STS.U16 [R28+0x500], R18 ;  /* 0x000500121c007388 */ /* 0x0081e20000000400 */
[----:B----4-:R1:W-:Y:S03]  /*25500*/  STS.U16 [R28+0x580], R19 ;  /* 0x000580131c007388 */ /* 0x0103e60000000400 */
[----:B--2---:R2:W-:Y:S01]  /*25510*/  STS.U16 [R28+0xd00], R24 ;  /* 0x000d00181c007388 */ /* 0x0045e20000000400 */
[----:B------:R3:W-:Y:S03]  /*25520*/  STS.U16 [R28+0xd80], R8 ;  /* 0x000d80081c007388 */ /* 0x0007e60000000400 */
[----:B0-----:R-:W2:Y:S01]  /*25530*/  LDL.LU R18, [R1+0x34] ;  /* 0x0000340001127983 */ /* 0x001ea20000300800 */
[----:B-1----:R-:W2:Y:S03]  /*25540*/  LDL.LU R19, [R1+0x30] ;  /* 0x0000300001137983 */ /* 0x002ea60000300800 */
[----:B--2---:R-:W2:Y:S01]  /*25550*/  LDL.LU R24, [R1+0x4] ;  /* 0x0000040001187983 */ /* 0x004ea20000300800 */
[----:B---3--:R-:W3:Y:S03]  /*25560*/  LDL.LU R8, [R1+0x410c] ;  /* 0x00410c0001087983 */ /* 0x008ee60000300800 */
[----:B------:R0:W-:Y:S04]  /*25570*/  STS.U16 [R28+0x1500], R2 ;  /* 0x001500021c007388 */ /* 0x0001e80000000400 */
[----:B0-----:R-:W2:Y:S01]  /*25580*/  LDL.LU R2, [R1+0x4108] ;  /* 0x0041080001027983 */ /* 0x001ea20000300800 */
[----:B------:R0:W-:Y:S02]  /*25590*/  STS.U16 [R28+0x1580], R16 ;  /* 0x001580101c007388 */ /* 0x0001e40000000400 */
[----:B------:R1:W-:Y:S02]  /*255a0*/  STS.U16 [R28+0x1d00], R17 ;  /* 0x001d00111c007388 */ /* 0x0003e40000000400 */
[----:B------:R1:W-:Y:S01]  /*255b0*/  STS.U16 [R28+0x1d80], R29 ;  /* 0x001d801d1c007388 */ /* 0x0003e20000000400 */
[----:B------:R1:W-:Y:S01]  /*255c0*/  STS.U16 [R28+0x2500], R3 ;  /* 0x002500031c007388 */ /* 0x0003e20000000400 */
[----:B------:R-:W-:Y:S03]  /*255d0*/  STS.U16 [R28+0x2580], R15 ;  /* 0x0025800f1c007388 */ /* 0x000fe60000000400 */
[----:B0-----:R-:W3:Y:S01]  /*255e0*/  LDL.LU R16, [R1+0x2f8] ;  /* 0x0002f80001107983 */ /* 0x001ee20000300800 */
[----:B-1----:R-:W3:Y:S03]  /*255f0*/  LDL.LU R17, [R1+0x2f4] ;  /* 0x0002f40001117983 */ /* 0x002ee60000300800 */
[----:B------:R-:W3:Y:S01]  /*25600*/  LDL.LU R29, [R1+0x2b0] ;  /* 0x0002b000011d7983 */ /* 0x000ee20000300800 */
[----:B------:R-:W3:Y:S03]  /*25610*/  LDL.LU R3, [R1+0x2a8] ;  /* 0x0002a80001037983 */ /* 0x000ee60000300800 */
[----:B--2---:R0:W-:Y:S01]  /*25620*/  STS.U16 [R28+0x2d00], R2 ;  /* 0x002d00021c007388 */ /* 0x0041e20000000400 */
[----:B------:R1:W-:Y:S02]  /*25630*/  STS.U16 [R28+0x2d80], R0 ;  /* 0x002d80001c007388 */ /* 0x0003e40000000400 */
[----:B------:R2:W-:Y:S02]  /*25640*/  STS.U16 [R28+0x3500], R9 ;  /* 0x003500091c007388 */ /* 0x0005e40000000400 */
[----:B------:R2:W-:Y:S01]  /*25650*/  STS.U16 [R28+0x3580], R22 ;  /* 0x003580161c007388 */ /* 0x0005e20000000400 */
[----:B------:R3:W-:Y:S01]  /*25660*/  STS.U16 [R28+0x3d00], R23 ;  /* 0x003d00171c007388 */ /* 0x0007e20000000400 */
[----:B------:R3:W-:Y:S03]  /*25670*/  STS.U16 [R28+0x3d80], R10 ;  /* 0x003d800a1c007388 */ /* 0x0007e60000000400 */
[----:B0-----:R-:W2:Y:S01]  /*25680*/  LDL.LU R2, [R1+0x21c] ;  /* 0x00021c0001027983 */ /* 0x001ea20000300800 */
[----:B------:R-:W2:Y:S02]  /*25690*/  LDL.LU R15, [R1+0x1e4] ;  /* 0x0001e400010f7983 */ /* 0x000ea40000300800 */
[----:B-1----:R-:W2:Y:S02]  /*256a0*/  LDL.LU R0, [R1+0x1e0] ;  /* 0x0001e00001007983 */ /* 0x002ea40000300800 */
[----:B--2---:R-:W2:Y:S01]  /*256b0*/  LDL.LU R9, [R1+0x4104] ;  /* 0x0041040001097983 */ /* 0x004ea20000300800 */
[----:B------:R-:W2:Y:S01]  /*256c0*/  LDL.LU R22, [R1+0x4100] ;  /* 0x0041000001167983 */ /* 0x000ea20000300800 */
[----:B---3--:R-:W3:Y:S02]  /*256d0*/  LDL.LU R23, [R1+0x40fc] ;  /* 0x0040fc0001177983 */ /* 0x008ee40000300800 */
[----:B------:R-:W2:Y:S01]  /*256e0*/  LDL.LU R10, [R1+0x40f8] ;  /* 0x0040f800010a7983 */ /* 0x000ea20000300800 */
[----:B------:R0:W-:Y:S01]  /*256f0*/  STS.U16 [R28+0x4500], R11 ;  /* 0x0045000b1c007388 */ /* 0x0001e20000000400 */
[----:B------:R1:W-:Y:S02]  /*25700*/  STS.U16 [R28+0x4580], R25 ;  /* 0x004580191c007388 */ /* 0x0003e40000000400 */
[----:B------:R1:W-:Y:S02]  /*25710*/  STS.U16 [R28+0x4d00], R26 ;  /* 0x004d001a1c007388 */ /* 0x0003e40000000400 */
[----:B------:R1:W-:Y:S01]  /*25720*/  STS.U16 [R28+0x4d80], R12 ;  /* 0x004d800c1c007388 */ /* 0x0003e20000000400 */
[----:B------:R1:W-:Y:S01]  /*25730*/  STS.U16 [R28+0x5500], R13 ;  /* 0x0055000d1c007388 */ /* 0x0003e20000000400 */
[----:B------:R1:W-:Y:S03]  /*25740*/  STS.U16 [R28+0x5580], R27 ;  /* 0x0055801b1c007388 */ /* 0x0003e60000000400 */
[----:B0-----:R-:W2:Y:S01]  /*25750*/  LDL.LU R11, [R1+0x40f4] ;  /* 0x0040f400010b7983 */ /* 0x001ea20000300800 */
[----:B-1----:R-:W2:Y:S03]  /*25760*/  LDL.LU R25, [R1+0x40f0] ;  /* 0x0040f00001197983 */ /* 0x002ea60000300800 */
[----:B------:R-:W2:Y:S01]  /*25770*/  LDL.LU R26, [R1+0x40ec] ;  /* 0x0040ec00011a7983 */ /* 0x000ea20000300800 */
[----:B------:R-:W2:Y:S03]  /*25780*/  LDL.LU R12, [R1+0x40e8] ;  /* 0x0040e800010c7983 */ /* 0x000ea60000300800 */
[----:B------:R-:W2:Y:S01]  /*25790*/  LDL.LU R13, [R1+0x40e4] ;  /* 0x0040e400010d7983 */ /* 0x000ea20000300800 */
[----:B------:R-:W2:Y:S03]  /*257a0*/  LDL.LU R27, [R1+0x40e0] ;  /* 0x0040e000011b7983 */ /* 0x000ea60000300800 */
[----:B------:R0:W-:Y:S01]  /*257b0*/  STS.U16 [R28+0x5d00], R4 ;  /* 0x005d00041c007388 */ /* 0x0001e20000000400 */
[----:B------:R1:W-:Y:S02]  /*257c0*/  STS.U16 [R28+0x5d80], R5 ;  /* 0x005d80051c007388 */ /* 0x0003e40000000400 */
[----:B------:R1:W-:Y:S02]  /*257d0*/  STS.U16 [R28+0x6500], R18 ;  /* 0x006500121c007388 */ /* 0x0003e40000000400 */
[----:B------:R1:W-:Y:S01]  /*257e0*/  STS.U16 [R28+0x6580], R19 ;  /* 0x006580131c007388 */ /* 0x0003e20000000400 */
[----:B------:R1:W-:Y:S04]  /*257f0*/  STS.U16 [R28+0x6d00], R24 ;  /* 0x006d00181c007388 */ /* 0x0003e80000000400 */
[----:B0-----:R-:W2:Y:S01]  /*25800*/  LDL.LU R4, [R1+0x40dc] ;  /* 0x0040dc0001047983 */ /* 0x001ea20000300800 */
[----:B-1----:R-:W2:Y:S03]  /*25810*/  LDL.LU R5, [R1+0x40d8] ;  /* 0x0040d80001057983 */ /* 0x002ea60000300800 */
[----:B------:R-:W2:Y:S01]  /*25820*/  LDL.LU R18, [R1+0x40d4] ;  /* 0x0040d40001127983 */ /* 0x000ea20000300800 */
[----:B------:R-:W2:Y:S03]  /*25830*/  LDL.LU R19, [R1+0x40d0] ;  /* 0x0040d00001137983 */ /* 0x000ea60000300800 */
[----:B------:R-:W2:Y:S01]  /*25840*/  LDL.LU R24, [R1+0x40cc] ;  /* 0x0040cc0001187983 */ /* 0x000ea20000300800 */
[----:B------:R-:W-:-:S03]  /*25850*/  LOP3.LUT R14, R14, 0x60, RZ, 0x3c, !PT ;  /* 0x000000600e0e7812 */ /* 0x000fc600078e3cff */
[----:B--2---:R-:W-:Y:S01]  /*25860*/  STS.U16 [R28+0x6d80], R24 ;  /* 0x006d80181c007388 */ /* 0x004fe20000000400 */
[----:B------:R-:W-:Y:S02]  /*25870*/  STS.U16 [R28+0x7500], R19 ;  /* 0x007500131c007388 */ /* 0x000fe40000000400 */
[----:B------:R-:W-:Y:S02]  /*25880*/  STS.U16 [R28+0x7580], R18 ;  /* 0x007580121c007388 */ /* 0x000fe40000000400 */
[----:B------:R0:W-:Y:S01]  /*25890*/  STS.U16 [R28+0x7d00], R5 ;  /* 0x007d00051c007388 */ /* 0x0001e20000000400 */
[----:B------:R1:W-:Y:S01]  /*258a0*/  STS.U16 [R28+0x7d80], R4 ;  /* 0x007d80041c007388 */ /* 0x0003e20000000400 */
[----:B------:R2:W-:Y:S02]  /*258b0*/  STS.U16 [R14+0x600], R16 ;  /* 0x000600100e007388 */ /* 0x0005e40000000400 */
[----:B------:R2:W-:Y:S02]  /*258c0*/  STS.U16 [R14+0x680], R17 ;  /* 0x000680110e007388 */ /* 0x0005e40000000400 */
[----:B------:R3:W-:Y:S01]  /*258d0*/  STS.U16 [R14+0xe00], R29 ;  /* 0x000e001d0e007388 */ /* 0x0007e20000000400 */
[----:B------:R3:W-:Y:S04]  /*258e0*/  STS.U16 [R14+0xe80], R3 ;  /* 0x000e80030e007388 */ /* 0x0007e80000000400 */
[----:B0-----:R-:W4:Y:S01]  /*258f0*/  LDL R5, [R1+0xe3c] ;  /* 0x000e3c0001057983 */ /* 0x001f220000100800 */
[----:B-1----:R-:W4:Y:S02]  /*25900*/  LDL.LU R28, [R1+0x40c8] ;  /* 0x0040c800011c7983 */ /* 0x002f240000300800 */
[----:B------:R-:W4:Y:S02]  /*25910*/  LDL R4, [R1+0xe38] ;  /* 0x000e380001047983 */ /* 0x000f240000100800 */
[----:B--2---:R-:W2:Y:S01]  /*25920*/  LDL.LU R16, [R1+0x40c4] ;  /* 0x0040c40001107983 */ /* 0x004ea20000300800 */
[----:B------:R-:W2:Y:S01]  /*25930*/  LDL.LU R17, [R1+0x40c0] ;  /* 0x0040c00001117983 */ /* 0x000ea20000300800 */
[----:B---3--:R-:W3:Y:S02]  /*25940*/  LDL.LU R29, [R1+0x40bc] ;  /* 0x0040bc00011d7983 */ /* 0x008ee40000300800 */
[----:B------:R-:W2:Y:S01]  /*25950*/  LDL.LU R3, [R1+0x40b8] ;  /* 0x0040b80001037983 */ /* 0x000ea20000300800 */
[----:B------:R0:W-:Y:S04]  /*25960*/  STS.U16 [R14+0x1600], R2 ;  /* 0x001600020e007388 */ /* 0x0001e80000000400 */
[----:B0-----:R-:W2:Y:S04]  /*25970*/  LDL.LU R2, [R1+0x40b4] ;  /* 0x0040b40001027983 */ /* 0x001ea80000300800 */
[----:B--2---:R0:W-:Y:S04]  /*25980*/  STS.U16 [R14+0x1680], R2 ;  /* 0x001680020e007388 */ /* 0x0041e80000000400 */
[----:B0-----:R-:W2:Y:S01]  /*25990*/  LDL.LU R2, [R1+0x40b0] ;  /* 0x0040b00001027983 */ /* 0x001ea20000300800 */
[----:B----4-:R-:W-:-:S04]  /*259a0*/  @!P0 LOP3.LUT R5, R5, R4, RZ, 0x3c, !PT ;  /* 0x0000000405058212 */ /* 0x010fc800078e3cff */
[----:B------:R-:W-:-:S04]  /*259b0*/  @!P0 LOP3.LUT R4, R5, R4, RZ, 0x3c, !PT ;  /* 0x0000000405048212 */ /* 0x000fc800078e3cff */
[----:B------:R-:W-:Y:S02]  /*259c0*/  @!P0 LOP3.LUT R5, R5, R4, RZ, 0x3c, !PT ;  /* 0x0000000405058212 */ /* 0x000fe400078e3cff */
[----:B--2---:R-:W-:-:S06]  /*259d0*/  PRMT R2, RZ, 0x7610, R2 ;  /* 0x00007610ff027816 */ /* 0x004fcc0000000002 */
[----:B------:R-:W2:Y:S04]  /*259e0*/  @!P0 LDG.E.U16 R2, [R4.64] ;  /* 0x0000000404028981 */ /* 0x000ea8000c1e1500 */
[----:B------:R0:W-:Y:S01]  /*259f0*/  STS.U16 [R14+0x1e00], R15 ;  /* 0x001e000f0e007388 */ /* 0x0001e20000000400 */
[----:B------:R1:W-:Y:S03]  /*25a00*/  STS.U16 [R14+0x1e80], R0 ;  /* 0x001e80000e007388 */ /* 0x0003e60000000400 */
[----:B0-----:R-:W4:Y:S01]  /*25a10*/  LDL.LU R15, [R1+0x40ac] ;  /* 0x0040ac00010f7983 */ /* 0x001f220000300800 */
[----:B-1----:R-:W3:Y:S02]  /*25a20*/  LDL.LU R14, [R1+0x40a8] ;  /* 0x0040a800010e7983 */ /* 0x002ee40000300800 */
[----:B------:R-:W3:Y:S01]  /*25a30*/  LDL.LU R0, [R1+0x40a4] ;  /* 0x0040a40001007983 */ /* 0x000ee20000300800 */
[----:B--2---:R0:W-:Y:S04]  /*25a40*/  STL [R1+0x1d8], R2 ;  /* 0x0001d80201007387 */ /* 0x0041e80000100800 */
[----:B0-----:R-:W2:Y:S01]  /*25a50*/  LDL.LU R2, [R1+0x40a0] ;  /* 0x0040a00001027983 */ /* 0x001ea20000300800 */
[----:B------:R-:W2:Y:S02]  /*25a60*/  LDL R4, [R1+0xe30] ;  /* 0x000e300001047983 */ /* 0x000ea40000100800 */
[----:B------:R-:W2:Y:S01]  /*25a70*/  LDL R5, [R1+0xe34] ;  /* 0x000e340001057983 */ /* 0x000ea20000100800 */
[----:B---3--:R-:W-:-:S02]  /*25a80*/  PRMT R0, RZ, 0x7610, R0 ;  /* 0x00007610ff007816 */ /* 0x008fc40000000000 */
[----:B--2---:R-:W-:-:S04]  /*25a90*/  @!P1 LOP3.LUT R5, R5, R4, RZ, 0x3c, !PT ;  /* 0x0000000405059212 */ /* 0x004fc800078e3cff */
[----:B------:R-:W-:-:S04]  /*25aa0*/  @!P1 LOP3.LUT R4, R5, R4, RZ, 0x3c, !PT ;  /* 0x0000000405049212 */ /* 0x000fc800078e3cff */
[----:B------:R-:W-:-:S05]  /*25ab0*/  @!P1 LOP3.LUT R5, R5, R4, RZ, 0x3c, !PT ;  /* 0x0000000405059212 */ /* 0x000fca00078e3cff */
[----:B------:R-:W2:Y:S04]  /*25ac0*/  @!P1 LDG.E.U16 R0, [R4.64] ;  /* 0x0000000404009981 */ /* 0x000ea8000c1e1500 */
[----:B--2---:R0:W-:Y:S04]  /*25ad0*/  STL [R1+0x1d4], R0 ;  /* 0x0001d40001007387 */ /* 0x0041e80000100800 */
[----:B0-----:R-:W2:Y:S01]  /*25ae0*/  LDL.LU R0, [R1+0x409c] ;  /* 0x00409c0001007983 */ /* 0x001ea20000300800 */
[----:B------:R-:W3:Y:S02]  /*25af0*/  LDL R4, [R1+0xdb8] ;  /* 0x000db80001047983 */ /* 0x000ee40000100800 */
[----:B------:R-:W3:Y:S01]  /*25b00*/  LDL R5, [R1+0xdbc] ;  /* 0x000dbc0001057983 */ /* 0x000ee20000100800 */
[----:B------:R-:W-:-:S02]  /*25b10*/  PRMT R2, RZ, 0x7610, R2 ;  /* 0x00007610ff027816 */ /* 0x000fc40000000002 */
[----:B---3--:R-:W-:-:S04]  /*25b20*/  @!P0 LOP3.LUT R5, R5, R4, RZ, 0x3c, !PT ;  /* 0x0000000405058212 */ /* 0x008fc800078e3cff */
[----:B------:R-:W-:-:S04]  /*25b30*/  @!P0 LOP3.LUT R4, R5, R4, RZ, 0x3c, !PT ;  /* 0x0000000405048212 */ /* 0x000fc800078e3cff */
[----:B------:R-:W-:-:S05]  /*25b40*/  @!P0 LOP3.LUT R5, R5, R4, RZ, 0x3c, !PT ;  /* 0x0000000405058212 */ /* 0x000fca00078e3cff */
[----:B------:R-:W3:Y:S04]  /*25b50*/  @!P0 LDG.E.U16 R2, [R4.64] ;  /* 0x0000000404028981 */ /* 0x000ee8000c1e1500 */
[----:B---3--:R0:W-:Y:S04]  /*25b60*/  STL [R1+0x1d0], R2 ;  /* 0x0001d00201007387 */ /* 0x0081e80000100800 */
[----:B0-----:R-:W3:Y:S01]  /*25b70*/  LDL.LU R2, [R1+0x4098] ;  /* 0x0040980001027983 */ /* 0x001ee20000300800 */
[----:B------:R-:W3:Y:S02]  /*25b80*/  LDL R4, [R1+0xdb0] ;  /* 0x000db00001047983 */ /* 0x000ee40000100800 */
[----:B------:R-:W3:Y:S01]  /*25b90*/  LDL R5, [R1+0xdb4] ;  /* 0x000db40001057983 */ /* 0x000ee20000100800 */
[----:B--2---:R-:W-:-:S02]  /*25ba0*/  PRMT R0, RZ, 0x7610, R0 ;  /* 0x00007610ff007816 */ /* 0x004fc40000000000 */
[----:B---3--:R-:W-:-:S04]  /*25bb0*/  @!P1 LOP3.LUT R5, R5, R4, RZ, 0x3c, !PT ;  /* 0x0000000405059212 */ /* 0x008fc800078e3cff */
        /* <DEDUP_REMOVED lines=155> */
[----:B------:R0:W3:Y:S04]  /*26570*/  @!P0 LDG.E.U16 R2, [R4.64] ;  /* 0x0000000404028981 */ /* 0x0000e8000c1e1500 */
[----:B0-----:R-:W3:Y:S04]  /*26580*/  LDL R4, [R1+0x930] ;  /* 0x0009300001047983 */ /* 0x001ee80000100800 */
[----:B------:R-:W3:Y:S01]  /*26590*/  LDL R5, [R1+0x934] ;  /* 0x0009340001057983 */ /* 0x000ee20000100800 */
[----:B--2---:R-:W-:Y:S02]  /*265a0*/  PRMT R0, RZ, 0x7610, R0 ;  /* 0x00007610ff007816 */ /* 0x004fe40000000000 */
[----:B---3--:R-:W-:-:S04]  /*265b0*/  @!P1 LOP3.LUT R5, R5, R4, RZ, 0x3c, !PT ;  /* 0x0000000405059212 */ /* 0x008fc800078e3cff */
[----:B------:R-:W-:-:S04]  /*265c0*/  @!P1 LOP3.LUT R4, R5, R4, RZ, 0x3c, !PT ;  /* 0x0000000405049212 */ /* 0x000fc800078e3cff */
[----:B------:R-:W-:-:S05]  /*265d0*/  @!P1 LOP3.LUT R5, R5, R4, RZ, 0x3c, !PT ;  /* 0x0000000405059212 */ /* 0x000fca00078e3cff */
[----:B------:R-:W2:Y:S04]  /*265e0*/  @!P1 LDG.E.U16 R0, [R4.64] ;  /* 0x0000000404009981 */ /* 0x000ea8000c1e1500 */
[----:B------:R0:W-:Y:S04]  /*265f0*/  STL [R1+0x188], R2 ;  /* 0x0001880201007387 */ /* 0x0001e80000100800 */
[----:B0-----:R-:W3:Y:S04]  /*26600*/  LDL R2, [R1+0x165c] ;  /* 0x00165c0001027983 */ /* 0x001ee80000100800 */
[----:B--2---:R0:W-:Y:S04]  /*26610*/  STL [R1+0x184], R0 ;  /* 0x0001840001007387 */ /* 0x0041e80000100800 */
[----:B0-----:R-:W2:Y:S01]  /*26620*/  LDL.LU R0, [R1+0x4050] ;  /* 0x0040500001007983 */ /* 0x001ea20000300800 */
[----:B------:R-:W2:Y:S02]  /*26630*/  LDL R4, [R1+0x8b8] ;  /* 0x0008b80001047983 */ /* 0x000ea40000100800 */
[----:B------:R-:W2:Y:S01]  /*26640*/  LDL R5, [R1+0x8bc] ;  /* 0x0008bc0001057983 */ /* 0x000ea20000100800 */
[----:B------:R-:W-:-:S02]  /*26650*/  PRMT R14, RZ, 0x7610, R14 ;  /* 0x00007610ff0e7816 */ /* 0x000fc4000000000e */
[----:B--2---:R-:W-:-:S04]  /*26660*/  @!P0 LOP3.LUT R5, R5, R4, RZ, 0x3c, !PT ;  /* 0x0000000405058212 */ /* 0x004fc800078e3cff */
[----:B------:R-:W-:-:S04]  /*26670*/  @!P0 LOP3.LUT R4, R5, R4, RZ, 0x3c, !PT ;  /* 0x0000000405048212 */ /* 0x000fc800078e3cff */
[----:B------:R-:W-:-:S05]  /*26680*/  @!P0 LOP3.LUT R5, R5, R4, RZ, 0x3c, !PT ;  /* 0x0000000405058212 */ /* 0x000fca00078e3cff */
[----:B------:R-:W2:Y:S04]  /*26690*/  @!P0 LDG.E.U16 R14, [R4.64] ;  /* 0x00000004040e8981 */ /* 0x000ea8000c1e1500 */
        /* <DEDUP_REMOVED lines=26> */
[----:B------:R-:W2:Y:S01]  /*26840*/  @!P1 LDG.E.U16 R0, [R4.64] ;  /* 0x0000000404009981 */ /* 0x000ea2000c1e1500 */
[----:B------:R-:W-:-:S03]  /*26850*/  PRMT R14, RZ, 0x7610, R14 ;  /* 0x00007610ff0e7816 */ /* 0x000fc6000000000e */
[----:B--2---:R0:W-:Y:S04]  /*26860*/  STL [R1+0x114], R0 ;  /* 0x0001140001007387 */ /* 0x0041e80000100800 */
[----:B0-----:R-:W2:Y:S01]  /*26870*/  LDL.LU R0, [R1+0x4040] ;  /* 0x0040400001007983 */ /* 0x001ea20000300800 */
[----:B------:R-:W2:Y:S02]  /*26880*/  LDL R5, [R1+0x1650] ;  /* 0x0016500001057983 */ /* 0x000ea40000100800 */
[----:B---3--:R-:W-:Y:S02]  /*26890*/  @!P0 IMAD.MOV.U32 R4, RZ, RZ, R2 ;  /* 0x000000ffff048224 */ /* 0x008fe400078e0002 */
[----:B------:R-:W3:Y:S04]  /*268a0*/  LDL.LU R2, [R1+0xe2c] ;  /* 0x000e2c0001027983 */ /* 0x000ee80000300800 */
[----:B--2---:R-:W2:Y:S04]  /*268b0*/  @!P0 LDG.E.U16 R14, [R4.64] ;  /* 0x00000004040e8981 */ /* 0x004ea8000c1e1500 */
        /* <DEDUP_REMOVED lines=35> */
[----:B------:R0:W2:Y:S04]  /*26af0*/  @!P0 LDG.E.U16 R13, [R4.64] ;  /* 0x00000004040d8981 */ /* 0x0000a8000c1e1500 */
[----:B0-----:R-:W2:Y:S04]  /*26b00*/  LDL R4, [R1+0x1758] ;  /* 0x0017580001047983 */ /* 0x001ea80000100800 */
[----:B------:R-:W2:Y:S01]  /*26b10*/  LDL R5, [R1+0x1764] ;  /* 0x0017640001057983 */ /* 0x000ea20000100800 */
[----:B------:R-:W-:Y:S02]  /*26b20*/  PRMT R12, RZ, 0x7610, R12 ;  /* 0x00007610ff0c7816 */ /* 0x000fe4000000000c */
[----:B--2---:R-:W-:-:S04]  /*26b30*/  @!P1 LOP3.LUT R5, R5, R4, RZ, 0x3c, !PT ;  /* 0x0000000405059212 */ /* 0x004fc800078e3cff */
[----:B------:R-:W-:-:S04]  /*26b40*/  @!P1 LOP3.LUT R4, R5, R4, RZ, 0x3c, !PT ;  /* 0x0000000405049212 */ /* 0x000fc800078e3cff */
[----:B------:R-:W-:Y:S01]  /*26b50*/  @!P1 LOP3.LUT R5, R5, R4, RZ, 0x3c, !PT ;  /* 0x0000000405059212 */ /* 0x000fe200078e3cff */
[----:B------:R-:W-:Y:S04]  /*26b60*/  STL [R1+0x3ed4], R13 ;  /* 0x003ed40d01007387 */ /* 0x000fe80000100800 */
[----:B------:R0:W2:Y:S04]  /*26b70*/  @!P1 LDG.E.U16 R12, [R4.64] ;  /* 0x00000004040c9981 */ /* 0x0000a8000c1e1500 */
[----:B0-----:R-:W2:Y:S01]  /*26b80*/  LDL R5, [R1+0xe28] ;  /* 0x000e280001057983 */ /* 0x001ea20000100800 */
[----:B------:R-:W-:Y:S01]  /*26b90*/  PRMT R14, RZ, 0x7610, R14 ;  /* 0x00007610ff0e7816 */ /* 0x000fe2000000000e */
[----:B---3--:R-:W-:-:S05]  /*26ba0*/  @!P0 IMAD.MOV.U32 R4, RZ, RZ, R2 ;  /* 0x000000ffff048224 */ /* 0x008fca00078e0002 */
[----:B--2---:R-:W2:Y:S04]  /*26bb0*/  @!P0 LDG.E.U16 R14, [R4.64] ;  /* 0x00000004040e8981 */ /* 0x004ea8000c1e1500 */
        /* <DEDUP_REMOVED lines=33> */
[----:B------:R-:W-:Y:S03]  /*26dd0*/  STL [R1+0x3e2c], R2 ;  /* 0x003e2c0201007387 */ /* 0x000fe60000100800 */
        /* <DEDUP_REMOVED lines=278> */
[----:B0-----:R-:W2:Y:S04]  /*27f40*/  LDL R4, [R1+0xe18] ;  /* 0x000e180001047983 */ /* 0x001ea80000100800 */
[----:B------:R-:W2:Y:S01]  /*27f50*/  LDL R5, [R1+0xe1c] ;  /* 0x000e1c0001057983 */ /* 0x000ea20000100800 */
[----:B---3--:R-:W-:-:S02]  /*27f60*/  PRMT R0, RZ, 0x7610, R0 ;  /* 0x00007610ff007816 */ /* 0x008fc40000000000 */
[----:B--2---:R-:W-:-:S04]  /*27f70*/  @!P0 LOP3.LUT R5, R5, R4, RZ, 0x3c, !PT ;  /* 0x0000000405058212 */ /* 0x004fc800078e3cff */
[----:B------:R-:W-:-:S04]  /*27f80*/  @!P0 LOP3.LUT R4, R5, R4, RZ, 0x3c, !PT ;  /* 0x0000000405048212 */ /* 0x000fc800078e3cff */
[----:B------:R-:W-:-:S05]  /*27f90*/  @!P0 LOP3.LUT R5, R5, R4, RZ, 0x3c, !PT ;  /* 0x0000000405058212 */ /* 0x000fca00078e3cff */
[----:B------:R-:W2:Y:S04]  /*27fa0*/  @!P0 LDG.E.U16 R0, [R4.64] ;  /* 0x0000000404008981 */ /* 0x000ea8000c1e1500 */
[----:B------:R-:W-:Y:S04]  /*27fb0*/  STL [R1+0x3ec4], R10 ;  /* 0x003ec40a01007387 */ /* 0x000fe80000100800 */
        /* <DEDUP_REMOVED lines=261> */
[----:B0-----:R-:W2:Y:S04]  /*29010*/  LDL R4, [R1+0x1770] ;  /* 0x0017700001047983 */ /* 0x001ea80000100800 */
[----:B------:R-:W2:Y:S01]  /*29020*/  LDL R5, [R1+0x177c] ;  /* 0x00177c0001057983 */ /* 0x000ea20000100800 */
[----:B------:R-:W-:Y:S02]  /*29030*/  PRMT R8, RZ, 0x7610, R8 ;  /* 0x00007610ff087816 */ /* 0x000fe40000000008 */
[----:B--2---:R-:W-:-:S04]  /*29040*/  @!P0 LOP3.LUT R5, R5, R4, RZ, 0x3c, !PT ;  /* 0x0000000405058212 */ /* 0x004fc800078e3cff */
[----:B------:R-:W-:-:S04]  /*29050*/  @!P0 LOP3.LUT R4, R5, R4, RZ, 0x3c, !PT ;  /* 0x0000000405048212 */ /* 0x000fc800078e3cff */
[----:B------:R-:W-:Y:S01]  /*29060*/  @!P0 LOP3.LUT R5, R5, R4, RZ, 0x3c, !PT ;  /* 0x0000000405058212 */ /* 0x000fe200078e3cff */
[----:B---3--:R-:W-:Y:S04]  /*29070*/  STL [R1+0x3ea8], R9 ;  /* 0x003ea80901007387 */ /* 0x008fe80000100800 */
[----:B------:R0:W2:Y:S04]  /*29080*/  @!P0 LDG.E.U16 R8, [R4.64] ;  /* 0x0000000404088981 */ /* 0x0000a8000c1e1500 */
[----:B0-----:R-:W3:Y:S04]  /*29090*/  LDL R4, [R1+0x1778] ;  /* 0x0017780001047983 */ /* 0x001ee80000100800 */
[----:B------:R-:W3:Y:S01]  /*290a0*/  LDL R5, [R1+0x1784] ;  /* 0x0017840001057983 */ /* 0x000ee20000100800 */
[----:B------:R-:W-:-:S02]  /*290b0*/  PRMT R7, RZ, 0x7610, R7 ;  /* 0x00007610ff077816 */ /* 0x000fc40000000007 */
[----:B---3--:R-:W-:-:S04]  /*290c0*/  @!P1 LOP3.LUT R5, R5, R4, RZ, 0x3c, !PT ;  /* 0x0000000405059212 */ /* 0x008fc800078e3cff */
[----:B------:R-:W-:-:S04]  /*290d0*/  @!P1 LOP3.LUT R4, R5, R4, RZ, 0x3c, !PT ;  /* 0x0000000405049212 */ /* 0x000fc800078e3cff */
[----:B------:R-:W-:Y:S01]  /*290e0*/  @!P1 LOP3.LUT R5, R5, R4, RZ, 0x3c, !PT ;  /* 0x0000000405059212 */ /* 0x000fe200078e3cff */
[----:B--2---:R-:W-:Y:S04]  /*290f0*/  STL [R1+0x3eac], R8 ;  /* 0x003eac0801007387 */ /* 0x004fe80000100800 */
[----:B------:R0:W2:Y:S04]  /*29100*/  @!P1 LDG.E.U16 R7, [R4.64] ;  /* 0x0000000404079981 */ /* 0x0000a8000c1e1500 */
[----:B0-----:R-:W3:Y:S04]  /*29110*/  LDL R4, [R1+0xe08] ;  /* 0x000e080001047983 */ /* 0x001ee80000100800 */
[----:B------:R-:W3:Y:S01]  /*29120*/  LDL R5, [R1+0xe0c] ;  /* 0x000e0c0001057983 */ /* 0x000ee20000100800 */
[----:B------:R-:W-:-:S02]  /*29130*/  PRMT R0, RZ, 0x7610, R0 ;  /* 0x00007610ff007816 */ /* 0x000fc40000000000 */
[----:B---3--:R-:W-:-:S04]  /*29140*/  @!P0 LOP3.LUT R5, R5, R4, RZ, 0x3c, !PT ;  /* 0x0000000405058212 */ /* 0x008fc800078e3cff */
[----:B------:R-:W-:-:S04]  /*29150*/  @!P0 LOP3.LUT R4, R5, R4, RZ, 0x3c, !PT ;  /* 0x0000000405048212 */ /* 0x000fc800078e3cff */
[----:B------:R-:W-:-:S05]  /*29160*/  @!P0 LOP3.LUT R5, R5, R4, RZ, 0x3c, !PT ;  /* 0x0000000405058212 */ /* 0x000fca00078e3cff */
[----:B------:R-:W3:Y:S04]  /*29170*/  @!P0 LDG.E.U16 R0, [R4.64] ;  /* 0x0000000404008981 */ /* 0x000ee8000c1e1500 */
[----:B--2---:R-:W-:Y:S04]  /*29180*/  STL [R1+0x3eb0], R7 ;  /* 0x003eb00701007387 */ /* 0x004fe80000100800 */
[----:B---3--:R0:W-:Y:S04]  /*29190*/  STL [R1+0x80], R0 ;  /* 0x0000800001007387 */ /* 0x0081e80000100800 */
        /* <DEDUP_REMOVED lines=39> */
[----:B----4-:R-:W-:-:S02]  /*29410*/  PRMT R15, RZ, 0x7610, R15 ;  /* 0x00007610ff0f7816 */ /* 0x010fc4000000000f */
[----:B---3--:R-:W-:-:S04]  /*29420*/  @!P1 LOP3.LUT R5, R5, R4, RZ, 0x3c, !PT ;  /* 0x0000000405059212 */ /* 0x008fc800078e3cff */
[----:B------:R-:W-:-:S04]  /*29430*/  @!P1 LOP3.LUT R4, R5, R4, RZ, 0x3c, !PT ;  /* 0x0000000405049212 */ /* 0x000fc800078e3cff */
[----:B------:R-:W-:-:S05]  /*29440*/  @!P1 LOP3.LUT R5, R5, R4, RZ, 0x3c, !PT ;  /* 0x0000000405059212 */ /* 0x000fca00078e3cff */
[----:B------:R-:W3:Y:S04]  /*29450*/  @!P1 LDG.E.U16 R15, [R4.64] ;  /* 0x00000004040f9981 */ /* 0x000ee8000c1e1500 */
[----:B---3--:R0:W-:Y:S04]  /*29460*/  STL [R1+0x6c], R15 ;  /* 0x00006c0f01007387 */ /* 0x0081e80000100800 */
[----:B0-----:R-:W3:Y:S01]  /*29470*/  LDL.LU R15, [R1+0x3f2c] ;  /* 0x003f2c00010f7983 */ /* 0x001ee20000300800 */
[----:B------:R-:W4:Y:S02]  /*29480*/  LDL R4, [R1+0xc88] ;  /* 0x000c880001047983 */ /* 0x000f240000100800 */
[----:B------:R-:W4:Y:S01]  /*29490*/  LDL R5, [R1+0xc8c] ;  /* 0x000c8c0001057983 */ /* 0x000f220000100800 */
[----:B--2---:R-:W-:-:S02]  /*294a0*/  PRMT R0, RZ, 0x7610, R0 ;  /* 0x00007610ff007816 */ /* 0x004fc40000000000 */
[----:B----4-:R-:W-:-:S04]  /*294b0*/  @!P0 LOP3.LUT R5, R5, R4, RZ, 0x3c, !PT ;  /* 0x0000000405058212 */ /* 0x010fc800078e3cff */
[----:B------:R-:W-:-:S04]  /*294c0*/  @!P0 LOP3.LUT R4, R5, R4, RZ, 0x3c, !PT ;  /* 0x0000000405048212 */ /* 0x000fc800078e3cff */
[----:B------:R-:W-:-:S05]  /*294d0*/  @!P0 LOP3.LUT R5, R5, R4, RZ, 0x3c, !PT ;  /* 0x0000000405058212 */ /* 0x000fca00078e3cff */
[----:B------:R-:W2:Y:S04]  /*294e0*/  @!P0 LDG.E.U16 R0, [R4.64] ;  /* 0x0000000404008981 */ /* 0x000ea8000c1e1500 */
[----:B--2---:R0:W-:Y:S04]  /*294f0*/  STL [R1+0x68], R0 ;  /* 0x0000680001007387 */ /* 0x0041e80000100800 */
[----:B0-----:R-:W2:Y:S01]  /*29500*/  LDL.LU R0, [R1+0x3f28] ;  /* 0x003f280001007983 */ /* 0x001ea20000300800 */
[----:B------:R-:W4:Y:S02]  /*29510*/  LDL R4, [R1+0xc80] ;  /* 0x000c800001047983 */ /* 0x000f240000100800 */
[----:B------:R-:W4:Y:S02]  /*29520*/  LDL R5, [R1+0xc84] ;  /* 0x000c840001057983 */ /* 0x000f240000100800 */
[----:B----4-:R-:W-:-:S02]  /*29530*/  @!P1 LOP3.LUT R5, R5, R4, RZ, 0x3c, !PT ;  /* 0x0000000405059212 */ /* 0x010fc400078e3cff */
[----:B--2---:R-:W-:Y:S02]  /*29540*/  PRMT R0, RZ, 0x7610, R0 ;  /* 0x00007610ff007816 */ /* 0x004fe40000000000 */
        /* <DEDUP_REMOVED lines=33> */
[----:B------:R-:W4:Y:S01]  /*29760*/  LDL R5, [R1+0xb84] ;  /* 0x000b840001057983 */ /* 0x000f220000100800 */
[----:B------:R-:W-:-:S02]  /*29770*/  PRMT R8, RZ, 0x7610, R8 ;  /* 0x00007610ff087816 */ /* 0x000fc40000000008 */
[----:B----4-:R-:W-:-:S04]  /*29780*/  @!P1 LOP3.LUT R5, R5, R4, RZ, 0x3c, !PT ;  /* 0x0000000405059212 */ /* 0x010fc800078e3cff */
[----:B------:R-:W-:-:S04]  /*29790*/  @!P1 LOP3.LUT R4, R5, R4, RZ, 0x3c, !PT ;  /* 0x0000000405049212 */ /* 0x000fc800078e3cff */
[----:B------:R-:W-:-:S05]  /*297a0*/  @!P1 LOP3.LUT R5, R5, R4, RZ, 0x3c, !PT ;  /* 0x0000000405059212 */ /* 0x000fca00078e3cff */
[----:B------:R0:W4:Y:S04]  /*297b0*/  @!P1 LDG.E.U16 R8, [R4.64] ;  /* 0x0000000404089981 */ /* 0x000128000c1e1500 */
[----:B0-----:R-:W3:Y:S04]  /*297c0*/  LDL R4, [R1+0xb08] ;  /* 0x000b080001047983 */ /* 0x001ee80000100800 */
[----:B------:R-:W3:Y:S01]  /*297d0*/  LDL R5, [R1+0xb0c] ;  /* 0x000b0c0001057983 */ /* 0x000ee20000100800 */
[----:B--2---:R-:W-:Y:S02]  /*297e0*/  PRMT R0, RZ, 0x7610, R0 ;  /* 0x00007610ff007816 */ /* 0x004fe40000000000 */
[----:B---3--:R-:W-:-:S04]  /*297f0*/  @!P0 LOP3.LUT R5, R5, R4, RZ, 0x3c, !PT ;  /* 0x0000000405058212 */ /* 0x008fc800078e3cff */
[----:B------:R-:W-:-:S04]  /*29800*/  @!P0 LOP3.LUT R4, R5, R4, RZ, 0x3c, !PT ;  /* 0x0000000405048212 */ /* 0x000fc800078e3cff */
[----:B------:R-:W-:-:S05]  /*29810*/  @!P0 LOP3.LUT R5, R5, R4, RZ, 0x3c, !PT ;  /* 0x0000000405058212 */ /* 0x000fca00078e3cff */
[----:B------:R-:W2:Y:S04]  /*29820*/  @!P0 LDG.E.U16 R0, [R4.64] ;  /* 0x0000000404008981 */ /* 0x000ea8000c1e1500 */
[----:B----4-:R0:W-:Y:S04]  /*29830*/  STL [R1+0x54], R8 ;  /* 0x0000540801007387 */ /* 0x0101e80000100800 */
[----:B0-----:R-:W3:Y:S04]  /*29840*/  LDL R8, [R1+0xa04] ;  /* 0x000a040001087983 */ /* 0x001ee80000100800 */
        /* <DEDUP_REMOVED lines=39> */
[----:B---3--:R-:W-:-:S02]  /*29ac0*/  @!P1 IMAD.MOV.U32 R4, RZ, RZ, R8 ;  /* 0x000000ffff049224 */ /* 0x008fc400078e0008 */
[----:B------:R-:W3:Y:S01]  /*29ad0*/  LDL R8, [R1+0x88c] ;  /* 0x00088c0001087983 */ /* 0x000ee20000100800 */
[----:B--2---:R-:W-:-:S06]  /*29ae0*/  PRMT R0, RZ, 0x7610, R0 ;  /* 0x00007610ff007816 */ /* 0x004fcc0000000000 */
[----:B----4-:R-:W2:Y:S04]  /*29af0*/  @!P1 LDG.E.U16 R0, [R4.64] ;  /* 0x0000000404009981 */ /* 0x010ea8000c1e1500 */
        /* <DEDUP_REMOVED lines=9> */
[----:B0-----:R-:W2:Y:S04]  /*29b90*/  LDL R4, [R1+0x980] ;  /* 0x0009800001047983 */ /* 0x001ea80000100800 */
[----:B------:R-:W2:Y:S01]  /*29ba0*/  LDL R5, [R1+0x984] ;  /* 0x0009840001057983 */ /* 0x000ea20000100800 */
[----:B------:R-:W-:Y:S02]  /*29bb0*/  PRMT R11, RZ, 0x7610, R11 ;  /* 0x00007610ff0b7816 */ /* 0x000fe4000000000b */
[----:B--2---:R-:W-:-:S04]  /*29bc0*/  @!P1 LOP3.LUT R5, R5, R4, RZ, 0x3c, !PT ;  /* 0x0000000405059212 */ /* 0x004fc800078e3cff */
[----:B------:R-:W-:-:S04]  /*29bd0*/  @!P1 LOP3.LUT R4, R5, R4, RZ, 0x3c, !PT ;  /* 0x0000000405049212 */ /* 0x000fc800078e3cff */
[----:B------:R-:W-:Y:S01]  /*29be0*/  @!P1 LOP3.LUT R5, R5, R4, RZ, 0x3c, !PT ;  /* 0x0000000405059212 */ /* 0x000fe200078e3cff */
[----:B----4-:R0:W-:Y:S04]  /*29bf0*/  STL [R1+0x38], R13 ;  /* 0x0000380d01007387 */ /* 0x0101e80000100800 */
[----:B------:R1:W2:Y:S01]  /*29c00*/  @!P1 LDG.E.U16 R11, [R4.64] ;  /* 0x00000004040b9981 */ /* 0x0002a2000c1e1500 */
[----:B------:R-:W-:-:S03]  /*29c10*/  PRMT R0, RZ, 0x7610, R0 ;  /* 0x00007610ff007816 */ /* 0x000fc60000000000 */
[----:B0-----:R-:W4:Y:S04]  /*29c20*/  LDL R13, [R1+0x884] ;  /* 0x00088400010d7983 */ /* 0x001f280000100800 */
[----:B-1----:R-:W2:Y:S04]  /*29c30*/  LDL R4, [R1+0x908] ;  /* 0x0009080001047983 */ /* 0x002ea80000100800 */
[----:B------:R-:W2:Y:S02]  /*29c40*/  LDL R5, [R1+0x90c] ;  /* 0x00090c0001057983 */ /* 0x000ea40000100800 */
[----:B--2---:R-:W-:-:S04]  /*29c50*/  @!P0 LOP3.LUT R5, R5, R4, RZ, 0x3c, !PT ;  /* 0x0000000405058212 */ /* 0x004fc800078e3cff */
        /* <DEDUP_REMOVED lines=8> */
[----:B------:R-:W2:Y:S02]  /*29ce0*/  LDL R5, [R1+0x904] ;  /* 0x0009040001057983 */ /* 0x000ea40000100800 */
[----:B--2---:R-:W-:-:S02]  /*29cf0*/  @!P1 LOP3.LUT R5, R5, R4, RZ, 0x3c, !PT ;  /* 0x0000000405059212 */ /* 0x004fc400078e3cff */
[----:B------:R-:W-:Y:S02]  /*29d00*/  PRMT R0, RZ, 0x7610, R0 ;  /* 0x00007610ff007816 */ /* 0x000fe40000000000 */
[----:B------:R-:W-:-:S04]  /*29d10*/  @!P1 LOP3.LUT R4, R5, R4, RZ, 0x3c, !PT ;  /* 0x0000000405049212 */ /* 0x000fc800078e3cff */
[----:B------:R-:W-:-:S05]  /*29d20*/  @!P1 LOP3.LUT R5, R5, R4, RZ, 0x3c, !PT ;  /* 0x0000000405059212 */ /* 0x000fca00078e3cff */
[----:B------:R-:W2:Y:S01]  /*29d30*/  @!P1 LDG.E.U16 R0, [R4.64] ;  /* 0x0000000404009981 */ /* 0x000ea2000c1e1500 */
[----:B------:R-:W-:-:S03]  /*29d40*/  PRMT R7, RZ, 0x7610, R7 ;  /* 0x00007610ff077816 */ /* 0x000fc60000000007 */
[----:B--2---:R0:W-:Y:S04]  /*29d50*/  STL [R1+0x2c], R0 ;  /* 0x00002c0001007387 */ /* 0x0041e80000100800 */
[----:B0-----:R-:W2:Y:S01]  /*29d60*/  LDL.LU R0, [R1+0x3ef8] ;  /* 0x003ef80001007983 */ /* 0x001ea20000300800 */
[----:B------:R-:W2:Y:S02]  /*29d70*/  LDL R5, [R1+0x888] ;  /* 0x0008880001057983 */ /* 0x000ea40000100800 */
[----:B---3--:R-:W-:Y:S01]  /*29d80*/  @!P0 IMAD.MOV.U32 R4, RZ, RZ, R8 ;  /* 0x000000ffff048224 */ /* 0x008fe200078e0008 */
[----:B------:R-:W-:Y:S01]  /*29d90*/  PRMT R12, RZ, 0x7610, R12 ;  /* 0x00007610ff0c7816 */ /* 0x000fe2000000000c */
[----:B------:R-:W3:Y:S04]  /*29da0*/  LDL R8, [R1+0x1688] ;  /* 0x0016880001087983 */ /* 0x000ee80000100800 */
[----:B--2---:R0:W2:Y:S04]  /*29db0*/  @!P0 LDG.E.U16 R7, [R4.64] ;  /* 0x0000000404078981 */ /* 0x0040a8000c1e1500 */
[----:B0-----:R-:W3:Y:S01]  /*29dc0*/  LDL R5, [R1+0x880] ;  /* 0x0008800001057983 */ /* 0x001ee20000100800 */
[----:B----4-:R-:W-:-:S03]  /*29dd0*/  @!P1 IMAD.MOV.U32 R4, RZ, RZ, R13 ;  /* 0x000000ffff049224 */ /* 0x010fc600078e000d */
[----:B--2---:R0:W-:Y:S01]  /*29de0*/  STL [R1+0x28], R7 ;  /* 0x0000280701007387 */ /* 0x0041e20000100800 */
[----:B------:R-:W-:Y:S01]  /*29df0*/  PRMT R10, RZ, 0x7610, R10 ;  /* 0x00007610ff0a7816 */ /* 0x000fe2000000000a */
[----:B------:R-:W2:Y:S02]  /*29e00*/  LDL R13, [R1+0x1700] ;  /* 0x00170000010d7983 */ /* 0x000ea40000100800 */
[----:B---3--:R1:W3:Y:S04]  /*29e10*/  @!P1 LDG.E.U16 R12, [R4.64] ;  /* 0x00000004040c9981 */ /* 0x0082e8000c1e1500 */
[----:B0-----:R-:W4:Y:S04]  /*29e20*/  LDL R7, [R1+0x1694] ;  /* 0x0016940001077983 */ /* 0x001f280000100800 */
[----:B-1----:R-:W2:Y:S01]  /*29e30*/  LDL R5, [R1+0x808] ;  /* 0x0008080001057983 */ /* 0x002ea20000100800 */
[----:B------:R-:W-:-:S03]  /*29e40*/  @!P0 IMAD.MOV.U32 R4, RZ, RZ, R11 ;  /* 0x000000ffff048224 */ /* 0x000fc600078e000b */
[----:B---3--:R0:W-:Y:S01]  /*29e50*/  STL [R1+0x24], R12 ;  /* 0x0000240c01007387 */ /* 0x0081e20000100800 */
[----:B------:R-:W-:Y:S01]  /*29e60*/  PRMT R0, RZ, 0x7610, R0 ;  /* 0x00007610ff007816 */ /* 0x000fe20000000000 */
[----:B------:R-:W3:Y:S02]  /*29e70*/  LDL R11, [R1+0x1708] ;  /* 0x00170800010b7983 */ /* 0x000ee40000100800 */
[----:B--2---:R1:W2:Y:S04]  /*29e80*/  @!P0 LDG.E.U16 R10, [R4.64] ;  /* 0x00000004040a8981 */ /* 0x0042a8000c1e1500 */
[----:B0-----:R-:W2:Y:S04]  /*29e90*/  LDL R12, [R1+0x170c] ;  /* 0x00170c00010c7983 */ /* 0x001ea80000100800 */
        /* <DEDUP_REMOVED lines=13> */
[----:B------:R-:W-:Y:S02]  /*29f70*/  PRMT R14, RZ, 0x7610, R14 ;  /* 0x00007610ff0e7816 */ /* 0x000fe4000000000e */
[----:B------:R-:W-:Y:S02]  /*29f80*/  PRMT R6, RZ, 0x7610, R6 ;  /* 0x00007610ff067816 */ /* 0x000fe40000000006 */
[----:B--2---:R-:W-:-:S04]  /*29f90*/  @!P0 LOP3.LUT R5, R5, R4, RZ, 0x3c, !PT ;  /* 0x0000000405058212 */ /* 0x004fc800078e3cff */
[----:B------:R-:W-:-:S04]  /*29fa0*/  @!P0 LOP3.LUT R4, R5, R4, RZ, 0x3c, !PT ;  /* 0x0000000405048212 */ /* 0x000fc800078e3cff */
[----:B------:R-:W-:-:S05]  /*29fb0*/  @!P0 LOP3.LUT R5, R5, R4, RZ, 0x3c, !PT ;  /* 0x0000000405058212 */ /* 0x000fca00078e3cff */
[----:B------:R4:W2:Y:S02]  /*29fc0*/  @!P0 LDG.E.U16 R15, [R4.64] ;  /* 0x00000004040f8981 */ /* 0x0008a4000c1e1500 */
[----:B----4-:R-:W-:Y:S02]  /*29fd0*/  @!P1 IMAD.MOV.U32 R4, RZ, RZ, R7 ;  /* 0x000000ffff049224 */ /* 0x010fe400078e0007 */
[----:B------:R-:W-:Y:S01]  /*29fe0*/  @!P1 IMAD.MOV.U32 R5, RZ, RZ, R8 ;  /* 0x000000ffff059224 */ /* 0x000fe200078e0008 */
[----:B------:R-:W4:Y:S04]  /*29ff0*/  LDL R7, [R1+0x178c] ;  /* 0x00178c0001077983 */ /* 0x000f280000100800 */
[----:B------:R-:W2:Y:S04]  /*2a000*/  LDL R8, [R1+0x1780] ;  /* 0x0017800001087983 */ /* 0x000ea80000100800 */
[----:B------:R0:W2:Y:S02]  /*2a010*/  @!P1 LDG.E.U16 R14, [R4.64] ;  /* 0x00000004040e9981 */ /* 0x0000a4000c1e1500 */
[----:B0-----:R-:W-:-:S02]  /*2a020*/  @!P0 IMAD.MOV.U32 R4, RZ, RZ, R12 ;  /* 0x000000ffff048224 */ /* 0x001fc400078e000c */
[----:B------:R-:W-:-:S05]  /*2a030*/  @!P0 IMAD.MOV.U32 R5, RZ, RZ, R13 ;  /* 0x000000ffff058224 */ /* 0x000fca00078e000d */
[----:B------:R0:W2:Y:S02]  /*2a040*/  @!P0 LDG.E.U16 R6, [R4.64] ;  /* 0x0000000404068981 */ /* 0x0000a4000c1e1500 */
[----:B0-----:R-:W-:Y:S02]  /*2a050*/  PRMT R5, RZ, 0x7610, R5 ;  /* 0x00007610ff057816 */ /* 0x001fe40000000005 */
[----:B--2---:R0:W-:Y:S04]  /*2a060*/  STL [R1+0x3e34], R6 ;  /* 0x003e340601007387 */ /* 0x0041e80000100800 */
[----:B0-----:R-:W2:Y:S01]  /*2a070*/  LDL R6, [R1+0x1794] ;  /* 0x0017940001067983 */ /* 0x001ea20000100800 */
[----:B------:R3:W-:Y:S02]  /*2a080*/  STL [R1+0x14], R14 ;  /* 0x0000140e01007387 */ /* 0x0007e40000100800 */
[----:B------:R0:W-:Y:S02]  /*2a090*/  STL [R1+0x18], R15 ;  /* 0x0000180f01007387 */ /* 0x0001e40000100800 */
[----:B------:R-:W2:Y:S01]  /*2a0a0*/  LDL R13, [R1+0xdf8] ;  /* 0x000df800010d7983 */ /* 0x000ea20000100800 */
[----:B------:R-:W2:Y:S01]  /*2a0b0*/  LDL R12, [R1+0xdfc] ;  /* 0x000dfc00010c7983 */ /* 0x000ea20000100800 */
[----:B---3--:R-:W-:-:S02]  /*2a0c0*/  @!P1 IMAD.MOV.U32 R14, RZ, RZ, R10 ;  /* 0x000000ffff0e9224 */ /* 0x008fc400078e000a */
[----:B0-----:R-:W-:Y:S01]  /*2a0d0*/  @!P1 IMAD.MOV.U32 R15, RZ, RZ, R11 ;  /* 0x000000ffff0f9224 */ /* 0x001fe200078e000b */
[----:B------:R-:W3:Y:S04]  /*2a0e0*/  LDL R10, [R1+0xdf4] ;  /* 0x000df400010a7983 */ /* 0x000ee80000100800 */
[----:B------:R-:W2:Y:S04]  /*2a0f0*/  LDL R11, [R1+0xdf0] ;  /* 0x000df000010b7983 */ /* 0x000ea80000100800 */
[----:B------:R4:W2:Y:S01]  /*2a100*/  @!P1 LDG.E.U16 R5, [R14.64] ;  /* 0x000000040e059981 */ /* 0x0008a2000c1e1500 */
[----:B------:R-:W-:Y:S01]  /*2a110*/  PRMT R4, RZ, 0x7610, R4 ;  /* 0x00007610ff047816 */ /* 0x000fe20000000004 */
[----:B----4-:R-:W-:-:S02]  /*2a120*/  @!P0 IMAD.MOV.U32 R14, RZ, RZ, R7 ;  /* 0x000000ffff0e8224 */ /* 0x010fc400078e0007 */
[----:B------:R-:W-:-:S05]  /*2a130*/  @!P0 IMAD.MOV.U32 R15, RZ, RZ, R8 ;  /* 0x000000ffff0f8224 */ /* 0x000fca00078e0008 */
[----:B------:R0:W4:Y:S04]  /*2a140*/  @!P0 LDG.E.U16 R4, [R14.64] ;  /* 0x000000040e048981 */ /* 0x000128000c1e1500 */
[----:B--2---:R1:W-:Y:S01]  /*2a150*/  STL [R1+0x3e38], R5 ;  /* 0x003e380501007387 */ /* 0x0043e20000100800 */
[----:B------:R-:W2:Y:S02]  /*2a160*/  LDL R8, [R1+0xd78] ;  /* 0x000d780001087983 */ /* 0x000ea40000100800 */
[----:B------:R-:W2:Y:S01]  /*2a170*/  LDL R7, [R1+0xd7c] ;  /* 0x000d7c0001077983 */ /* 0x000ea20000100800 */
[----:B-1----:R-:W2:Y:S01]  /*2a180*/  LDL R5, [R1+0x1788] ;  /* 0x0017880001057983 */ /* 0x002ea20000100800 */
[----:B------:R-:W-:Y:S01]  /*2a190*/  PRMT R3, RZ, 0x7610, R3 ;  /* 0x00007610ff037816 */ /* 0x000fe20000000003 */
[----:B0-----:R-:W-:-:S02]  /*2a1a0*/  @!P1 IMAD.MOV.U32 R14, RZ, RZ, R6 ;  /* 0x000000ffff0e9224 */ /* 0x001fc400078e0006 */
[----:B----4-:R0:W-:Y:S01]  /*2a1b0*/  STL [R1+0x3e3c], R4 ;  /* 0x003e3c0401007387 */ /* 0x0101e20000100800 */
[----:B------:R-:W-:Y:S02]  /*2a1c0*/  PRMT R9, RZ, 0x7610, R9 ;  /* 0x00007610ff097816 */ /* 0x000fe40000000009 */
[----:B------:R-:W-:Y:S01]  /*2a1d0*/  PRMT R29, RZ, 0x7610, R29 ;  /* 0x00007610ff1d7816 */ /* 0x000fe2000000001d */
[----:B------:R-:W4:Y:S01]  /*2a1e0*/  LDL R6, [R1+0xd70] ;  /* 0x000d700001067983 */ /* 0x000f220000100800 */
[----:B0-----:R-:W-:Y:S01]  /*2a1f0*/  PRMT R4, RZ, 0x7610, R4 ;  /* 0x00007610ff047816 */ /* 0x001fe20000000004 */
[----:B--2---:R-:W-:Y:S02]  /*2a200*/  @!P1 IMAD.MOV.U32 R15, RZ, RZ, R5 ;  /* 0x000000ffff0f9224 */ /* 0x004fe400078e0005 */
[----:B------:R-:W2:Y:S04]  /*2a210*/  LDL R5, [R1+0xd74] ;  /* 0x000d740001057983 */ /* 0x000ea80000100800 */
[----:B------:R0:W2:Y:S02]  /*2a220*/  @!P1 LDG.E.U16 R3, [R14.64] ;  /* 0x000000040e039981 */ /* 0x0000a4000c1e1500 */
[----:B0-----:R-:W-:-:S02]  /*2a230*/  @!P0 IMAD.MOV.U32 R14, RZ, RZ, R12 ;  /* 0x000000ffff0e8224 */ /* 0x001fc400078e000c */
[----:B------:R-:W-:-:S05]  /*2a240*/  @!P0 IMAD.MOV.U32 R15, RZ, RZ, R13 ;  /* 0x000000ffff0f8224 */ /* 0x000fca00078e000d */
[----:B------:R3:W4:Y:S02]  /*2a250*/  @!P0 LDG.E.U16 R4, [R14.64] ;  /* 0x000000040e048981 */ /* 0x000724000c1e1500 */
[----:B---3--:R-:W-:Y:S02]  /*2a260*/  @!P1 IMAD.MOV.U32 R14, RZ, RZ, R10 ;  /* 0x000000ffff0e9224 */ /* 0x008fe400078e000a */
[----:B------:R-:W-:-:S05]  /*2a270*/  @!P1 IMAD.MOV.U32 R15, RZ, RZ, R11 ;  /* 0x000000ffff0f9224 */ /* 0x000fca00078e000b */
[----:B------:R0:W3:Y:S02]  /*2a280*/  @!P1 LDG.E.U16 R9, [R14.64] ;  /* 0x000000040e099981 */ /* 0x0000e4000c1e1500 */
[----:B0-----:R-:W-:Y:S02]  /*2a290*/  @!P0 IMAD.MOV.U32 R14, RZ, RZ, R7 ;  /* 0x000000ffff0e8224 */ /* 0x001fe400078e0007 */
[----:B------:R-:W-:-:S05]  /*2a2a0*/  @!P0 IMAD.MOV.U32 R15, RZ, RZ, R8 ;  /* 0x000000ffff0f8224 */ /* 0x000fca00078e0008 */
[----:B------:R-:W3:Y:S04]  /*2a2b0*/  @!P0 LDG.E.U16 R29, [R14.64] ;  /* 0x000000040e1d8981 */ /* 0x000ee8000c1e1500 */
[----:B--2---:R0:W-:Y:S04]  /*2a2c0*/  STL [R1+0x3e40], R3 ;  /* 0x003e400301007387 */ /* 0x0041e80000100800 */
[----:B----4-:R1:W-:Y:S01]  /*2a2d0*/  STL [R1+0x4], R4 ;  /* 0x0000040401007387 */ /* 0x0103e20000100800 */
[----:B0-----:R-:W2:Y:S02]  /*2a2e0*/  LDL R3, [R1+0xcfc] ;  /* 0x000cfc0001037983 */ /* 0x001ea40000100800 */
[----:B------:R-:W4:Y:S02]  /*2a2f0*/  LDL R8, [R1+0xcf0] ;  /* 0x000cf00001087983 */ /* 0x000f240000100800 */
[----:B------:R-:W4:Y:S01]  /*2a300*/  LDL R7, [R1+0xcf4] ;  /* 0x000cf40001077983 */ /* 0x000f220000100800 */
[----:B-1----:R-:W4:Y:S04]  /*2a310*/  LDL R4, [R1+0xcf8] ;  /* 0x000cf80001047983 */ /* 0x002f280000100800 */
[----:B---3--:R-:W-:Y:S01]  /*2a320*/  STL [R1+0x3e30], R29 ;  /* 0x003e301d01007387 */ /* 0x008fe20000100800 */
[----:B------:R-:W3:Y:S02]  /*2a330*/  LDL R10, [R1+0xc78] ;  /* 0x000c7800010a7983 */ /* 0x000ee40000100800 */
[----:B------:R0:W-:Y:S02]  /*2a340*/  STL [R1], R9 ;  /* 0x0000000901007387 */ /* 0x0001e40000100800 */
[----:B0-----:R-:W3:Y:S01]  /*2a350*/  LDL R9, [R1+0xc7c] ;  /* 0x000c7c0001097983 */ /* 0x001ee20000100800 */
[----:B------:R-:W-:Y:S01]  /*2a360*/  PRMT R28, RZ, 0x7610, R28 ;  /* 0x00007610ff1c7816 */ /* 0x000fe2000000001c */
[----:B------:R-:W-:-:S02]  /*2a370*/  @!P1 IMAD.MOV.U32 R14, RZ, RZ, R5 ;  /* 0x000000ffff0e9224 */ /* 0x000fc400078e0005 */
[----:B------:R-:W-:Y:S01]  /*2a380*/  @!P1 IMAD.MOV.U32 R15, RZ, RZ, R6 ;  /* 0x000000ffff0f9224 */ /* 0x000fe200078e0006 */
[----:B------:R-:W-:Y:S02]  /*2a390*/  PRMT R26, RZ, 0x7610, R26 ;  /* 0x00007610ff1a7816 */ /* 0x000fe4000000001a */
[----:B------:R-:W-:Y:S02]  /*2a3a0*/  PRMT R24, RZ, 0x7610, R24 ;  /* 0x00007610ff187816 */ /* 0x000fe40000000018 */
[----:B------:R-:W-:Y:S01]  /*2a3b0*/  PRMT R22, RZ, 0x7610, R22 ;  /* 0x00007610ff167816 */ /* 0x000fe20000000016 */
[----:B------:R-:W3:Y:S04]  /*2a3c0*/  LDL R6, [R1+0xc70] ;  /* 0x000c700001067983 */ /* 0x000ee80000100800 */
[----:B------:R2:W3:Y:S04]  /*2a3d0*/  @!P1 LDG.E.U16 R28, [R14.64] ;  /* 0x000000040e1c9981 */ /* 0x0004e8000c1e1500 */
[----:B------:R-:W3:Y:S01]  /*2a3e0*/  LDL R5, [R1+0xc74] ;  /* 0x000c740001057983 */ /* 0x000ee20000100800 */
[----:B--2---:R-:W-:-:S02]  /*2a3f0*/  @!P0 IMAD.MOV.U32 R14, RZ, RZ, R3 ;  /* 0x000000ffff0e8224 */ /* 0x004fc400078e0003 */
[----:B----4-:R-:W-:-:S05]  /*2a400*/  @!P0 IMAD.MOV.U32 R15, RZ, RZ, R4 ;  /* 0x000000ffff0f8224 */ /* 0x010fca00078e0004 */
[----:B------:R0:W2:Y:S02]  /*2a410*/  @!P0 LDG.E.U16 R26, [R14.64] ;  /* 0x000000040e1a8981 */ /* 0x0000a4000c1e1500 */
[----:B0-----:R-:W-:Y:S02]  /*2a420*/  @!P1 IMAD.MOV.U32 R14, RZ, RZ, R7 ;  /* 0x000000ffff0e9224 */ /* 0x001fe400078e0007 */
[----:B------:R-:W-:-:S05]  /*2a430*/  @!P1 IMAD.MOV.U32 R15, RZ, RZ, R8 ;  /* 0x000000ffff0f9224 */ /* 0x000fca00078e0008 */
[----:B------:R3:W4:Y:S02]  /*2a440*/  @!P1 LDG.E.U16 R24, [R14.64] ;  /* 0x000000040e189981 */ /* 0x000724000c1e1500 */
[----:B---3--:R-:W-:Y:S02]  /*2a450*/  @!P0 IMAD.MOV.U32 R15, RZ, RZ, R10 ;  /* 0x000000ffff0f8224 */ /* 0x008fe400078e000a */
[----:B------:R-:W-:-:S05]  /*2a460*/  @!P0 IMAD.MOV.U32 R14, RZ, RZ, R9 ;  /* 0x000000ffff0e8224 */ /* 0x000fca00078e0009 */
[----:B------:R0:W3:Y:S04]  /*2a470*/  @!P0 LDG.E.U16 R22, [R14.64] ;  /* 0x000000040e168981 */ /* 0x0000e8000c1e1500 */
[----:B------:R-:W-:Y:S01]  /*2a480*/  STL [R1+0x3e44], R28 ;  /* 0x003e441c01007387 */ /* 0x000fe20000100800 */
[----:B------:R-:W3:Y:S02]  /*2a490*/  LDL R4, [R1+0xbf8] ;  /* 0x000bf80001047983 */ /* 0x000ee40000100800 */
[----:B------:R-:W3:Y:S01]  /*2a4a0*/  LDL R3, [R1+0xbfc] ;  /* 0x000bfc0001037983 */ /* 0x000ee20000100800 */
[----:B------:R-:W-:Y:S01]  /*2a4b0*/  PRMT R20, RZ, 0x7610, R20 ;  /* 0x00007610ff147816 */ /* 0x000fe20000000014 */
[----:B0-----:R-:W-:Y:S02]  /*2a4c0*/  @!P1 IMAD.MOV.U32 R14, RZ, RZ, R5 ;  /* 0x000000ffff0e9224 */ /* 0x001fe400078e0005 */
[----:B------:R-:W-:-:S05]  /*2a4d0*/  @!P1 IMAD.MOV.U32 R15, RZ, RZ, R6 ;  /* 0x000000ffff0f9224 */ /* 0x000fca00078e0006 */
[----:B------:R0:W3:Y:S04]  /*2a4e0*/  @!P1 LDG.E.U16 R20, [R14.64] ;  /* 0x000000040e149981 */ /* 0x0000e8000c1e1500 */
[----:B--2---:R-:W-:Y:S01]  /*2a4f0*/  STL [R1+0x3e48], R26 ;  /* 0x003e481a01007387 */ /* 0x004fe20000100800 */
[----:B------:R-:W2:Y:S02]  /*2a500*/  LDL R8, [R1+0xbf0] ;  /* 0x000bf00001087983 */ /* 0x000ea40000100800 */
[----:B------:R-:W2:Y:S01]  /*2a510*/  LDL R7, [R1+0xbf4] ;  /* 0x000bf40001077983 */ /* 0x000ea20000100800 */
[----:B----4-:R-:W-:Y:S04]  /*2a520*/  STL [R1+0x3e4c], R24 ;  /* 0x003e4c1801007387 */ /* 0x010fe80000100800 */
[----:B---3--:R-:W-:Y:S01]  /*2a530*/  STL [R1+0x3e50], R22 ;  /* 0x003e501601007387 */ /* 0x008fe20000100800 */
[----:B------:R-:W3:Y:S02]  /*2a540*/  LDL R6, [R1+0xb78] ;  /* 0x000b780001067983 */ /* 0x000ee40000100800 */
[----:B------:R-:W4:Y:S01]  /*2a550*/  LDL R5, [R1+0xb7c] ;  /* 0x000b7c0001057983 */ /* 0x000f220000100800 */
[----:B------:R-:W-:Y:S01]  /*2a560*/  PRMT R18, RZ, 0x7610, R18 ;  /* 0x00007610ff127816 */ /* 0x000fe20000000012 */
[----:B0-----:R-:W-:-:S02]  /*2a570*/  @!P0 IMAD.MOV.U32 R14, RZ, RZ, R3 ;  /* 0x000000ffff0e8224 */ /* 0x001fc400078e0003 */
[----:B------:R-:W-:Y:S01]  /*2a580*/  @!P0 IMAD.MOV.U32 R15, RZ, RZ, R4 ;  /* 0x000000ffff0f8224 */ /* 0x000fe200078e0004 */
[----:B------:R-:W-:-:S04]  /*2a590*/  PRMT R16, RZ, 0x7610, R16 ;  /* 0x00007610ff107816 */ /* 0x000fc80000000010 */
[----:B------:R2:W4:Y:S01]  /*2a5a0*/  @!P0 LDG.E.U16 R18, [R14.64] ;  /* 0x000000040e128981 */ /* 0x000522000c1e1500 */
[----:B------:R-:W-:-:S03]  /*2a5b0*/  PRMT R17, RZ, 0x7610, R17 ;  /* 0x00007610ff117816 */ /* 0x000fc60000000011 */
[----:B------:R-:W-:Y:S01]  /*2a5c0*/  STL [R1+0x3e54], R20 ;  /* 0x003e541401007387 */ /* 0x000fe20000100800 */
[----:B------:R-:W4:Y:S02]  /*2a5d0*/  LDL R4, [R1+0xb70] ;  /* 0x000b700001047983 */ /* 0x000f240000100800 */
[----:B------:R-:W4:Y:S02]  /*2a5e0*/  LDL R3, [R1+0xb74] ;  /* 0x000b740001037983 */ /* 0x000f240000100800 */
[----:B--2---:R-:W-:Y:S02]  /*2a5f0*/  @!P1 IMAD.MOV.U32 R15, RZ, RZ, R8 ;  /* 0x000000ffff0f9224 */ /* 0x004fe400078e0008 */
[----:B------:R-:W-:-:S05]  /*2a600*/  @!P1 IMAD.MOV.U32 R14, RZ, RZ, R7 ;  /* 0x000000ffff0e9224 */ /* 0x000fca00078e0007 */
[----:B------:R3:W2:Y:S02]  /*2a610*/  @!P1 LDG.E.U16 R16, [R14.64] ;  /* 0x000000040e109981 */ /* 0x0006a4000c1e1500 */
[----:B---3--:R-:W-:Y:S02]  /*2a620*/  @!P0 IMAD.MOV.U32 R15, RZ, RZ, R6 ;  /* 0x000000ffff0f8224 */ /* 0x008fe400078e0006 */
[----:B----4-:R-:W-:-:S05]  /*2a630*/  @!P0 IMAD.MOV.U32 R14, RZ, RZ, R5 ;  /* 0x000000ffff0e8224 */ /* 0x010fca00078e0005 */
[----:B------:R0:W3:Y:S04]  /*2a640*/  @!P0 LDG.E.U16 R17, [R14.64] ;  /* 0x000000040e118981 */ /* 0x0000e8000c1e1500 */
[----:B------:R-:W-:Y:S01]  /*2a650*/  STL [R1+0x3e58], R18 ;  /* 0x003e581201007387 */ /* 0x000fe20000100800 */
[----:B------:R-:W4:Y:S02]  /*2a660*/  LDL R12, [R1+0xaf8] ;  /* 0x000af800010c7983 */ /* 0x000f240000100800 */
[----:B------:R-:W4:Y:S02]  /*2a670*/  LDL R11, [R1+0xafc] ;  /* 0x000afc00010b7983 */ /* 0x000f240000100800 */
[----:B------:R-:W4:Y:S02]  /*2a680*/  LDL R9, [R1+0xaf4] ;  /* 0x000af40001097983 */ /* 0x000f240000100800 */
[----:B0-----:R-:W-:-:S02]  /*2a690*/  @!P1 IMAD.MOV.U32 R15, RZ, RZ, R4 ;  /* 0x000000ffff0f9224 */ /* 0x001fc400078e0004 */
[----:B------:R-:W-:Y:S01]  /*2a6a0*/  @!P1 IMAD.MOV.U32 R14, RZ, RZ, R3 ;  /* 0x000000ffff0e9224 */ /* 0x000fe200078e0003 */
[----:B--2---:R-:W-:Y:S01]  /*2a6b0*/  STL [R1+0x3e5c], R16 ;  /* 0x003e5c1001007387 */ /* 0x004fe20000100800 */
[----:B------:R-:W2:Y:S02]  /*2a6c0*/  LDL R10, [R1+0xaf0] ;  /* 0x000af000010a7983 */ /* 0x000ea40000100800 */
[----:B------:R-:W2:Y:S02]  /*2a6d0*/  LDL R8, [R1+0xa78] ;  /* 0x000a780001087983 */ /* 0x000ea40000100800 */
[----:B------:R-:W2:Y:S01]  /*2a6e0*/  LDL R7, [R1+0xa7c] ;  /* 0x000a7c0001077983 */ /* 0x000ea20000100800 */
[----:B------:R-:W2:Y:S04]  /*2a6f0*/  LDL R6, [R1+0xa70] ;  /* 0x000a700001067983 */ /* 0x000ea80000100800 */
[----:B------:R-:W2:Y:S04]  /*2a700*/  LDL R5, [R1+0xa74] ;  /* 0x000a740001057983 */ /* 0x000ea80000100800 */
[----:B---3--:R-:W-:Y:S01]  /*2a710*/  STL [R1+0x3e60], R17 ;  /* 0x003e601101007387 */ /* 0x008fe20000100800 */
[----:B------:R-:W3:Y:S02]  /*2a720*/  LDL R4, [R1+0x17c0] ;  /* 0x0017c00001047983 */ /* 0x000ee40000100800 */
[----:B------:R-:W3:Y:S01]  /*2a730*/  LDL R3, [R1+0x17cc] ;  /* 0x0017cc0001037983 */ /* 0x000ee20000100800 */
[----:B------:R-:W-:-:S02]  /*2a740*/  PRMT R19, RZ, 0x7610, R19 ;  /* 0x00007610ff137816 */ /* 0x000fc40000000013 */
[----:B------:R-:W-:-:S04]  /*2a750*/  PRMT R21, RZ, 0x7610, R21 ;  /* 0x00007610ff157816 */ /* 0x000fc80000000015 */
[----:B------:R4:W3:Y:S01]  /*2a760*/  @!P1 LDG.E.U16 R19, [R14.64] ;  /* 0x000000040e139981 */ /* 0x0008e2000c1e1500 */
[----:B------:R-:W-:Y:S01]  /*2a770*/  PRMT R23, RZ, 0x7610, R23 ;  /* 0x00007610ff177816 */ /* 0x000fe20000000017 */
[----:B----4-:R-:W-:Y:S02]  /*2a780*/  @!P0 IMAD.MOV.U32 R14, RZ, RZ, R11 ;  /* 0x000000ffff0e8224 */ /* 0x010fe400078e000b */
[----:B------:R-:W-:-:S05]  /*2a790*/  @!P0 IMAD.MOV.U32 R15, RZ, RZ, R12 ;  /* 0x000000ffff0f8224 */ /* 0x000fca00078e000c */
[----:B------:R0:W4:Y:S01]  /*2a7a0*/  @!P0 LDG.E.U16 R21, [R14.64] ;  /* 0x000000040e158981 */ /* 0x000122000c1e1500 */
[----:B------:R-:W-:Y:S01]  /*2a7b0*/  PRMT R25, RZ, 0x7610, R25 ;  /* 0x00007610ff197816 */ /* 0x000fe20000000019 */
[----:B0-----:R-:W-:Y:S01]  /*2a7c0*/  @!P1 IMAD.MOV.U32 R14, RZ, RZ, R9 ;  /* 0x000000ffff0e9224 */ /* 0x001fe200078e0009 */
[----:B------:R-:W-:Y:S02]  /*2a7d0*/  PRMT R27, RZ, 0x7610, R27 ;  /* 0x00007610ff1b7816 */ /* 0x000fe4000000001b */
[----:B------:R-:W-:Y:S01]  /*2a7e0*/  PRMT R2, RZ, 0x7610, R2 ;  /* 0x00007610ff027816 */ /* 0x000fe20000000002 */
[----:B--2---:R-:W-:-:S05]  /*2a7f0*/  @!P1 IMAD.MOV.U32 R15, RZ, RZ, R10 ;  /* 0x000000ffff0f9224 */ /* 0x004fca00078e000a */
[----:B------:R0:W2:Y:S02]  /*2a800*/  @!P1 LDG.E.U16 R23, [R14.64] ;  /* 0x000000040e179981 */ /* 0x0000a4000c1e1500 */
[----:B0-----:R-:W-:Y:S02]  /*2a810*/  @!P0 IMAD.MOV.U32 R14, RZ, RZ, R7 ;  /* 0x000000ffff0e8224 */ /* 0x001fe400078e0007 */
[----:B------:R-:W-:-:S05]  /*2a820*/  @!P0 IMAD.MOV.U32 R15, RZ, RZ, R8 ;  /* 0x000000ffff0f8224 */ /* 0x000fca00078e0008 */
[----:B------:R0:W2:Y:S02]  /*2a830*/  @!P0 LDG.E.U16 R25, [R14.64] ;  /* 0x000000040e198981 */ /* 0x0000a4000c1e1500 */
[----:B0-----:R-:W-:Y:S02]  /*2a840*/  @!P1 IMAD.MOV.U32 R14, RZ, RZ, R5 ;  /* 0x000000ffff0e9224 */ /* 0x001fe400078e0005 */
[----:B------:R-:W-:-:S05]  /*2a850*/  @!P1 IMAD.MOV.U32 R15, RZ, RZ, R6 ;  /* 0x000000ffff0f9224 */ /* 0x000fca00078e0006 */
[----:B------:R3:W2:Y:S02]  /*2a860*/  @!P1 LDG.E.U16 R27, [R14.64] ;  /* 0x000000040e1b9981 */ /* 0x0006a4000c1e1500 */
[----:B---3--:R-:W-:Y:S02]  /*2a870*/  @!P0 IMAD.MOV.U32 R14, RZ, RZ, R3 ;  /* 0x000000ffff0e8224 */ /* 0x008fe400078e0003 */
[----:B------:R-:W-:-:S05]  /*2a880*/  @!P0 IMAD.MOV.U32 R15, RZ, RZ, R4 ;  /* 0x000000ffff0f8224 */ /* 0x000fca00078e0004 */
[----:B------:R-:W3:Y:S04]  /*2a890*/  @!P0 LDG.E.U16 R2, [R14.64] ;  /* 0x000000040e028981 */ /* 0x000ee8000c1e1500 */
[----:B------:R-:W-:Y:S04]  /*2a8a0*/  STL [R1+0x3e64], R19 ;  /* 0x003e641301007387 */ /* 0x000fe80000100800 */
[----:B----4-:R-:W-:Y:S04]  /*2a8b0*/  STL [R1+0x3e68], R21 ;  /* 0x003e681501007387 */ /* 0x010fe80000100800 */
[----:B--2---:R0:W-:Y:S04]  /*2a8c0*/  STL [R1+0x3e6c], R23 ;  /* 0x003e6c1701007387 */ /* 0x0041e80000100800 */
[----:B------:R-:W-:Y:S04]  /*2a8d0*/  STL [R1+0x3e70], R25 ;  /* 0x003e701901007387 */ /* 0x000fe80000100800 */
[----:B------:R-:W-:Y:S01]  /*2a8e0*/  STL [R1+0x3e74], R27 ;  /* 0x003e741b01007387 */ /* 0x000fe20000100800 */
[----:B------:R-:W2:Y:S03]  /*2a8f0*/  LDL.LU R13, [R1+0x41c] ;  /* 0x00041c00010d7983 */ /* 0x000ea60000300800 */
[----:B0-----:R-:W4:Y:S01]  /*2a900*/  LDL.LU R23, [R1+0x418] ;  /* 0x0004180001177983 */ /* 0x001f220000300800 */
[----:B------:R-:W4:Y:S03]  /*2a910*/  LDL.LU R21, [R1+0x3ec] ;  /* 0x0003ec0001157983 */ /* 0x000f260000300800 */
        /* <DEDUP_REMOVED lines=13> */
[----:B------:R-:W4:Y:S03]  /*2a9f0*/  LDL.LU R4, [R1+0x32c] ;  /* 0x00032c0001047983 */ /* 0x000f260000300800 */
[----:B---3--:R0:W-:Y:S04]  /*2aa00*/  STL [R1+0x1dc], R2 ;  /* 0x0001dc0201007387 */ /* 0x0081e80000100800 */
[----:B0-----:R-:W3:Y:S04]  /*2aa10*/  LDL.LU R2, [R1+0x2cc] ;  /* 0x0002cc0001027983 */ /* 0x001ee80000300800 */
[----:B------:R-:W0:Y:S01]  /*2aa20*/  S2R R12, SR_TID.X ;  /* 0x00000000000c7919 */ /* 0x000e220000002100 */
        /* <DEDUP_REMOVED lines=8> */
[----:B------:R-:W-:Y:S01]  /*2aab0*/  STL [R1+0x3d48], R14 ;  /* 0x003d480e01007387 */ /* 0x000fe20000100800 */
[----:B0-----:R-:W-:-:S05]  /*2aac0*/  LOP3.LUT R12, R12, 0x3f, RZ, 0xc0, !PT ;  /* 0x0000003f0c0c7812 */ /* 0x001fca00078ec0ff */
[----:B------:R-:W-:-:S05]  /*2aad0*/  IMAD.SHL.U32 R12, R12, 0x2, RZ ;  /* 0x000000020c0c7824 */ /* 0x000fca00078e00ff */
[----:B------:R-:W-:Y:S01]  /*2aae0*/  LOP3.LUT R11, R12, 0x60, RZ, 0x3c, !PT ;  /* 0x000000600c0b7812 */ /* 0x000fe200078e3cff */
        /* <DEDUP_REMOVED lines=35> */
[----:B------:R-:W3:Y:S01]  /*2ad20*/  LDL.LU R5, [R1+0x2b4] ;  /* 0x0002b40001057983 */ /* 0x000ee20000300800 */
[----:B------:R-:W3:Y:S01]  /*2ad30*/  LDL.LU R7, [R1+0x2ac] ;  /* 0x0002ac0001077983 */ /* 0x000ee20000300800 */
[----:B------:R-:W-:Y:S02]  /*2ad40*/  STL [R1+0x3d20], R15 ;  /* 0x003d200f01007387 */ /* 0x000fe40000100800 */
[----:B------:R-:W-:Y:S02]  /*2ad50*/  STL [R1+0x3d28], R15 ;  /* 0x003d280f01007387 */ /* 0x000fe40000100800 */
[----:B------:R-:W-:Y:S01]  /*2ad60*/  STL [R1+0x3e7c], R15 ;  /* 0x003e7c0f01007387 */ /* 0x000fe20000100800 */
[----:B------:R-:W3:Y:S01]  /*2ad70*/  LDL.LU R8, [R1+0x294] ;  /* 0x0002940001087983 */ /* 0x000ee20000300800 */
[----:B------:R-:W3:Y:S02]  /*2ad80*/  LDL.LU R10, [R1+0x27c] ;  /* 0x00027c00010a7983 */ /* 0x000ee40000300800 */
[----:B------:R-:W3:Y:S01]  /*2ad90*/  LDL.LU R12, [R1+0x274] ;  /* 0x00027400010c7983 */ /* 0x000ee20000300800 */
[----:B--2---:R0:W-:Y:S04]  /*2ada0*/  STS.U16 [R11+0x2600], R13 ;  /* 0x0026000d0b007388 */ /* 0x0041e80000000400 */
[----:B----4-:R-:W-:Y:S01]  /*2adb0*/  STS.U16 [R11+0x2680], R23 ;  /* 0x002680170b007388 */ /* 0x010fe20000000400 */
        /* <DEDUP_REMOVED lines=10> */
[----:B0-----:R-:W2:Y:S04]  /*2ae60*/  LDL.LU R13, [R1+0x43c] ;  /* 0x00043c00010d7983 */ /* 0x001ea80000300800 */
[----:B-1----:R-:W0:Y:S04]  /*2ae70*/  S2R R9, SR_TID.X ;  /* 0x0000000000097919 */ /* 0x002e280000002100 */
[----:B------:R-:W-:Y:S01]  /*2ae80*/  STS.U16 [R11+0x5600], R28 ;  /* 0x0056001c0b007388 */ /* 0x000fe20000000400 */
[----:B------:R-:W-:Y:S02]  /*2ae90*/  STS.U16 [R11+0x5680], R29 ;  /* 0x0056801d0b007388 */ /* 0x000fe40000000400 */
[----:B------:R0:W-:Y:S02]  /*2aea0*/  STS.U16 [R11+0x5e00], R6 ;  /* 0x005e00060b007388 */ /* 0x0001e40000000400 */
[----:B------:R-:W-:Y:S01]  /*2aeb0*/  STS.U16 [R11+0x5e80], R3 ;  /* 0x005e80030b007388 */ /* 0x000fe20000000400 */
[----:B------:R-:W-:Y:S01]  /*2aec0*/  STS.U16 [R11+0x6600], R4 ;  /* 0x006600040b007388 */ /* 0x000fe20000000400 */
[----:B---3--:R1:W-:Y:S01]  /*2aed0*/  STS.U16 [R11+0x6680], R2 ;  /* 0x006680020b007388 */ /* 0x0083e20000000400 */
[----:B0-----:R-:W-:-:S02]  /*2aee0*/  LOP3.LUT R6, R9, 0x3f, RZ, 0xc0, !PT ;  /* 0x0000003f09067812 */ /* 0x001fc400078ec0ff */
[----:B------:R-:W-:Y:S03]  /*2aef0*/  STL [R1+0x3ec8], R9 ;  /* 0x003ec80901007387 */ /* 0x000fe60000100800 */
[----:B-1----:R-:W-:Y:S01]  /*2af00*/  IMAD.SHL.U32 R2, R6, 0x2, RZ ;  /* 0x0000000206027824 */ /* 0x002fe200078e00ff */
[----:B------:R0:W-:Y:S04]  /*2af10*/  STL [R1+0x3ee4], R6 ;  /* 0x003ee40601007387 */ /* 0x0001e80000100800 */
[----:B------:R-:W-:Y:S04]  /*2af20*/  STL [R1+0x3eb4], R2 ;  /* 0x003eb40201007387 */ /* 0x000fe80000100800 */
[----:B0-----:R-:W3:Y:S04]  /*2af30*/  LDL.LU R6, [R1+0x42c] ;  /* 0x00042c0001067983 */ /* 0x001ee80000300800 */
[----:B---3--:R0:W-:Y:S04]  /*2af40*/  STL [R1+0x3ee8], R6 ;  /* 0x003ee80601007387 */ /* 0x0081e80000100800 */
[----:B0-----:R-:W3:Y:S04]  /*2af50*/  LDL.LU R6, [R1+0x430] ;  /* 0x0004300001067983 */ /* 0x001ee80000300800 */
[----:B---3--:R0:W-:Y:S04]  /*2af60*/  STL [R1+0x3eec], R6 ;  /* 0x003eec0601007387 */ /* 0x0081e80000100800 */
[----:B0-----:R-:W3:Y:S04]  /*2af70*/  LDL.LU R6, [R1+0x434] ;  /* 0x0004340001067983 */ /* 0x001ee80000300800 */
[----:B------:R-:W-:Y:S01]  /*2af80*/  STS.U16 [R11+0x6e00], R5 ;  /* 0x006e00050b007388 */ /* 0x000fe20000000400 */
[----:B------:R-:W-:Y:S02]  /*2af90*/  STS.U16 [R11+0x6e80], R7 ;  /* 0x006e80070b007388 */ /* 0x000fe40000000400 */
[----:B------:R0:W-:Y:S02]  /*2afa0*/  STS.U16 [R11+0x7600], R0 ;  /* 0x007600000b007388 */ /* 0x0001e40000000400 */
[----:B0-----:R-:W-:Y:S01]  /*2afb0*/  LOP3.LUT R0, R2, 0x70, RZ, 0x3c, !PT ;  /* 0x0000007002007812 */ /* 0x001fe200078e3cff */
[----:B---3--:R0:W-:Y:S04]  /*2afc0*/  STL [R1+0x3ef0], R6 ;  /* 0x003ef00601007387 */ /* 0x0081e80000100800 */
[----:B0-----:R-:W3:Y:S01]  /*2afd0*/  LDL.LU R6, [R1+0x438] ;  /* 0x0004380001067983 */ /* 0x001ee20000300800 */
        /* <DEDUP_REMOVED lines=21> */
[----:B------:R0:W-:Y:S01]  /*2b130*/  STS.U16 [R11+0x7680], R8 ;  /* 0x007680080b007388 */ /* 0x0001e20000000400 */
[----:B------:R-:W4:Y:S02]  /*2b140*/  LDL.LU R7, [R1+0x2a4] ;  /* 0x0002a40001077983 */ /* 0x000f240000300800 */
[----:B------:R1:W-:Y:S02]  /*2b150*/  STS.U16 [R11+0x7e00], R10 ;  /* 0x007e000a0b007388 */ /* 0x0003e40000000400 */
[----:B------:R1:W-:Y:S01]  /*2b160*/  STS.U16 [R11+0x7e80], R12 ;  /* 0x007e800c0b007388 */ /* 0x0003e20000000400 */
[----:B--2---:R2:W-:Y:S04]  /*2b170*/  STS.U16 [R0+0x700], R13 ;  /* 0x0007000d00007388 */ /* 0x0045e80000000400 */
[----:B0-----:R-:W4:Y:S01]  /*2b180*/  LDL.LU R8, [R1+0x2a0] ;  /* 0x0002a00001087983 */ /* 0x001f220000300800 */
[----:B-1----:R-:W4:Y:S02]  /*2b190*/  LDL.LU R10, [R1+0x28c] ;  /* 0x00028c00010a7983 */ /* 0x002f240000300800 */
[----:B------:R-:W4:Y:S02]  /*2b1a0*/  LDL.LU R11, [R1+0x284] ;  /* 0x00028400010b7983 */ /* 0x000f240000300800 */
[----:B------:R-:W4:Y:S01]  /*2b1b0*/  LDL.LU R12, [R1+0x26c] ;  /* 0x00026c00010c7983 */ /* 0x000f220000300800 */
[----:B--2---:R-:W2:Y:S04]  /*2b1c0*/  LDL.LU R13, [R1+0x264] ;  /* 0x00026400010d7983 */ /* 0x004ea80000300800 */
[----:B---3--:R0:W-:Y:S04]  /*2b1d0*/  STS.U16 [R0+0x780], R6 ;  /* 0x0007800600007388 */ /* 0x0081e80000000400 */
[----:B0-----:R-:W3:Y:S04]  /*2b1e0*/  LDL.LU R6, [R1+0x3ef0] ;  /* 0x003ef00001067983 */ /* 0x001ee80000300800 */
[----:B---3--:R0:W-:Y:S04]  /*2b1f0*/  STS.U16 [R0+0xf00], R6 ;  /* 0x000f000600007388 */ /* 0x0081e80000000400 */
[----:B0-----:R-:W3:Y:S04]  /*2b200*/  LDL.LU R6, [R1+0x3eec] ;  /* 0x003eec0001067983 */ /* 0x001ee80000300800 */
[----:B---3--:R0:W-:Y:S04]  /*2b210*/  STS.U16 [R0+0xf80], R6 ;  /* 0x000f800600007388 */ /* 0x0081e80000000400 */
[----:B0-----:R-:W3:Y:S04]  /*2b220*/  LDL.LU R6, [R1+0x3ee8] ;  /* 0x003ee80001067983 */ /* 0x001ee80000300800 */
[----:B---3--:R0:W-:Y:S01]  /*2b230*/  STS.U16 [R0+0x1700], R6 ;  /* 0x0017000600007388 */ /* 0x0081e20000000400 */
[----:B----4-:R-:W-:Y:S02]  /*2b240*/  STS.U16 [R0+0x1780], R2 ;  /* 0x0017800200007388 */ /* 0x010fe40000000400 */
        /* <DEDUP_REMOVED lines=23> */
[----:B------:R-:W-:Y:S03]  /*2b3c0*/  STS.U16 [R0+0x7780], R11 ;  /* 0x0077800b00007388 */ /* 0x000fe60000000400 */
[----:B0-----:R-:W3:Y:S01]  /*2b3d0*/  LDL.LU R6, [R1+0x3ee4] ;  /* 0x003ee40001067983 */ /* 0x001ee20000300800 */
[----:B------:R0:W-:Y:S03]  /*2b3e0*/  STS.U16 [R0+0x7f00], R12 ;  /* 0x007f000c00007388 */ /* 0x0001e60000000400 */
[----:B0-----:R-:W4:Y:S04]  /*2b3f0*/  LDL.LU R12, [R1+0x1d0] ;  /* 0x0001d000010c7983 */ /* 0x001f280000300800 */
[----:B----4-:R0:W-:Y:S04]  /*2b400*/  STL [R1+0x3edc], R12 ;  /* 0x003edc0c01007387 */ /* 0x0101e80000100800 */
[----:B0-----:R-:W4:Y:S01]  /*2b410*/  LDL.LU R12, [R1+0x1d4] ;  /* 0x0001d400010c7983 */ /* 0x001f220000300800 */
[----:B--2---:R-:W-:Y:S03]  /*2b420*/  STS.U16 [R0+0x7f80], R13 ;  /* 0x007f800d00007388 */ /* 0x004fe60000000400 */
[----:B----4-:R0:W-:Y:S04]  /*2b430*/  STL [R1+0x3ee0], R12 ;  /* 0x003ee00c01007387 */ /* 0x0101e80000100800 */
[----:B0-----:R-:W2:Y:S01]  /*2b440*/  LDL.LU R12, [R1+0x1d8] ;  /* 0x0001d800010c7983 */ /* 0x001ea20000300800 */
        /* <DEDUP_REMOVED lines=26> */
[----:B------:R0:W-:Y:S01]  /*2b5f0*/  STL [R1+0x3ca4], R0 ;  /* 0x003ca40001007387 */ /* 0x0001e20000100800 */
[----:B---3--:R1:W-:Y:S01]  /*2b600*/  STL [R1+0x3eb8], R6 ;  /* 0x003eb80601007387 */ /* 0x0083e20000100800 */
[----:B0-----:R-:W-:-:S03]  /*2b610*/  IMAD.SHL.U32 R0, R6, 0x2, RZ ;  /* 0x0000000206007824 */ /* 0x001fc600078e00ff */
[----:B-1----:R-:W3:Y:S04]  /*2b620*/  LDL.LU R6, [R1+0x1c8] ;  /* 0x0001c80001067983 */ /* 0x002ee80000300800 */
[----:B--2---:R0:W-:Y:S04]  /*2b630*/  STS.U16 [R0+0x8000], R12 ;  /* 0x0080000c00007388 */ /* 0x0041e80000000400 */
[----:B0-----:R-:W2:Y:S04]  /*2b640*/  LDL.LU R12, [R1+0x3ee0] ;  /* 0x003ee000010c7983 */ /* 0x001ea80000300800 */
[----:B--2---:R0:W-:Y:S04]  /*2b650*/  STS.U16 [R0+0x8080], R12 ;  /* 0x0080800c00007388 */ /* 0x0041e80000000400 */
[----:B0-----:R-:W2:Y:S04]  /*2b660*/  LDL.LU R12, [R1+0x3edc] ;  /* 0x003edc00010c7983 */ /* 0x001ea80000300800 */
[----:B--2---:R0:W-:Y:S01]  /*2b670*/  STS.U16 [R0+0x8800], R12 ;  /* 0x0088000c00007388 */ /* 0x0041e20000000400 */
[----:B----4-:R1:W-:Y:S03]  /*2b680*/  STS.U16 [R0+0x8880], R13 ;  /* 0x0088800d00007388 */ /* 0x0103e60000000400 */
[----:B0-----:R-:W2:Y:S01]  /*2b690*/  LDL.LU R12, [R1+0x3ed8] ;  /* 0x003ed800010c7983 */ /* 0x001ea20000300800 */
[----:B-1----:R-:W4:Y:S02]  /*2b6a0*/  LDL.LU R13, [R1+0x3ed4] ;  /* 0x003ed400010d7983 */ /* 0x002f240000300800 */
[----:B---3--:R-:W-:Y:S02]  /*2b6b0*/  STS.U16 [R0+0x9000], R6 ;  /* 0x0090000600007388 */ /* 0x008fe40000000400 */
[----:B------:R-:W-:Y:S01]  /*2b6c0*/  STS.U16 [R0+0x9080], R2 ;  /* 0x0090800200007388 */ /* 0x000fe20000000400 */
[----:B------:R0:W-:Y:S04]  /*2b6d0*/  STS.U16 [R0+0x9800], R9 ;  /* 0x0098000900007388 */ /* 0x0001e80000000400 */
[----:B----4-:R-:W-:Y:S01]  /*2b6e0*/  STL [R1+0x3e80], R13 ;  /* 0x003e800d01007387 */ /* 0x010fe20000100800 */
[----:B0-----:R-:W3:Y:S03]  /*2b6f0*/  LDL.LU R9, [R1+0x174] ;  /* 0x0001740001097983 */ /* 0x001ee60000300800 */
[----:B---3--:R0:W-:Y:S04]  /*2b700*/  STL [R1+0x3ecc], R9 ;  /* 0x003ecc0901007387 */ /* 0x0081e80000100800 */
[----:B0-----:R-:W3:Y:S01]  /*2b710*/  LDL.LU R9, [R1+0x178] ;  /* 0x0001780001097983 */ /* 0x001ee20000300800 */
        /* <DEDUP_REMOVED lines=16> */
[----:B------:R0:W-:Y:S03]  /*2b820*/  STS.U16 [R0+0xd880], R11 ;  /* 0x00d8800b00007388 */ /* 0x0001e60000000400 */
[----:B0-----:R-:W0:Y:S01]  /*2b830*/  S2R R11, SR_TID.X ;  /* 0x00000000000b7919 */ /* 0x001e220000002100 */
[----:B------:R-:W-:Y:S02]  /*2b840*/  STS.U16 [R0+0xe000], R3 ;  /* 0x00e0000300007388 */ /* 0x000fe40000000400 */
[----:B------:R-:W-:Y:S02]  /*2b850*/  STS.U16 [R0+0xe080], R4 ;  /* 0x00e0800400007388 */ /* 0x000fe40000000400 */
[----:B------:R-:W-:Y:S01]  /*2b860*/  STS.U16 [R0+0xe800], R5 ;  /* 0x00e8000500007388 */ /* 0x000fe20000000400 */
[----:B------:R-:W-:Y:S04]  /*2b870*/  STS.U16 [R0+0xe880], R7 ;  /* 0x00e8800700007388 */ /* 0x000fe80000000400 */
[----:B---3--:R1:W-:Y:S04]  /*2b880*/  STL [R1+0x3ed0], R9 ;  /* 0x003ed00901007387 */ /* 0x0083e80000100800 */
[----:B-1----:R-:W3:Y:S01]  /*2b890*/  LDL.LU R9, [R1+0x17c] ;  /* 0x00017c0001097983 */ /* 0x002ee20000300800 */
[----:B0-----:R-:W-:Y:S01]  /*2b8a0*/  LOP3.LUT R11, R11, 0x3f, RZ, 0xc0, !PT ;  /* 0x0000003f0b0b7812 */ /* 0x001fe200078ec0ff */
[----:B------:R0:W-:Y:S04]  /*2b8b0*/  STS.U16 [R0+0xf000], R8 ;  /* 0x00f0000800007388 */ /* 0x0001e80000000400 */
[----:B------:R-:W-:Y:S01]  /*2b8c0*/  IMAD.SHL.U32 R11, R11, 0x2, RZ ;  /* 0x000000020b0b7824 */ /* 0x000fe200078e00ff */
[----:B------:R1:W-:Y:S01]  /*2b8d0*/  STS.U16 [R0+0xf080], R10 ;  /* 0x00f0800a00007388 */ /* 0x0003e20000000400 */
[----:B------:R4:W-:Y:S03]  /*2b8e0*/  STS.U16 [R0+0xf800], R13 ;  /* 0x00f8000d00007388 */ /* 0x0009e60000000400 */
[----:B0-----:R-:W-:Y:S01]  /*2b8f0*/  LOP3.LUT R8, R11, 0x10, RZ, 0x3c, !PT ;  /* 0x000000100b087812 */ /* 0x001fe200078e3cff */
[----:B-1----:R-:W3:Y:S01]  /*2b900*/  LDL.LU R10, [R1+0x170] ;  /* 0x00017000010a7983 */ /* 0x002ee20000300800 */
[----:B------:R-:W3:Y:S02]  /*2b910*/  LDL.LU R11, [R1+0x16c] ;  /* 0x00016c00010b7983 */ /* 0x000ee40000300800 */
[----:B----4-:R-:W2:Y:S02]  /*2b920*/  LDL.LU R13, [R1+0x160] ;  /* 0x00016000010d7983 */ /* 0x010ea40000300800 */
        /* <DEDUP_REMOVED lines=22> */
[----:B--2---:R-:W-:Y:S01]  /*2ba90*/  STS.U16 [R0+0xf880], R12 ;  /* 0x00f8800c00007388 */ /* 0x004fe20000000400 */
[----:B------:R0:W-:Y:S03]  /*2baa0*/  STL [R1+0x3e84], R12 ;  /* 0x003e840c01007387 */ /* 0x0001e60000100800 */
[----:B0-----:R-:W2:Y:S01]  /*2bab0*/  LDL.LU R12, [R1+0x164] ;  /* 0x00016400010c7983 */ /* 0x001ea20000300800 */
[----:B------:R-:W-:Y:S02]  /*2bac0*/  STL [R1+0x3cec], R0 ;  /* 0x003cec0001007387 */ /* 0x000fe40000100800 */
[----:B------:R0:W-:Y:S02]  /*2bad0*/  STL [R1+0x3e88], R0 ;  /* 0x003e880001007387 */ /* 0x0001e40000100800 */
[----:B0-----:R-:W2:Y:S04]  /*2bae0*/  LDL.LU R0, [R1+0x168] ;  /* 0x0001680001007983 */ /* 0x001ea80000300800 */
[----:B---3--:R0:W-:Y:S04]  /*2baf0*/  STS.U16 [R8+0x8100], R9 ;  /* 0x0081000908007388 */ /* 0x0081e80000000400 */
[----:B0-----:R-:W3:Y:S04]  /*2bb00*/  LDL.LU R9, [R1+0x3ed0] ;  /* 0x003ed00001097983 */ /* 0x001ee80000300800 */
[----:B---3--:R0:W-:Y:S04]  /*2bb10*/  STS.U16 [R8+0x8180], R9 ;  /* 0x0081800908007388 */ /* 0x0081e80000000400 */
[----:B0-----:R-:W3:Y:S04]  /*2bb20*/  LDL.LU R9, [R1+0x3ecc] ;  /* 0x003ecc0001097983 */ /* 0x001ee80000300800 */
[----:B---3--:R0:W-:Y:S01]  /*2bb30*/  STS.U16 [R8+0x8900], R9 ;  /* 0x0089000908007388 */ /* 0x0081e20000000400 */
[----:B------:R1:W-:Y:S02]  /*2bb40*/  STS.U16 [R8+0x8980], R10 ;  /* 0x0089800a08007388 */ /* 0x0003e40000000400 */
[----:B------:R3:W-:Y:S01]  /*2bb50*/  STS.U16 [R8+0x9100], R11 ;  /* 0x0091000b08007388 */ /* 0x0007e20000000400 */
[----:B0-----:R-:W4:Y:S01]  /*2bb60*/  LDL.LU R9, [R1+0x3ec8] ;  /* 0x003ec80001097983 */ /* 0x001f220000300800 */
[----:B-1----:R-:W4:Y:S02]  /*2bb70*/  LDL.LU R10, [R1+0x3ec4] ;  /* 0x003ec400010a7983 */ /* 0x002f240000300800 */
[----:B---3--:R-:W3:Y:S02]  /*2bb80*/  LDL.LU R11, [R1+0x3ec0] ;  /* 0x003ec000010b7983 */ /* 0x008ee40000300800 */
[----:B--2---:R-:W-:Y:S01]  /*2bb90*/  STS.U16 [R8+0x9180], R0 ;  /* 0x0091800008007388 */ /* 0x004fe20000000400 */
        /* <DEDUP_REMOVED lines=22> */
[----:B------:R0:W-:Y:S01]  /*2bd00*/  STS.U16 [R8+0xf100], R5 ;  /* 0x00f1000508007388 */ /* 0x0001e20000000400 */
[----:B---3--:R-:W-:Y:S01]  /*2bd10*/  STL [R1+0x3e8c], R11 ;  /* 0x003e8c0b01007387 */ /* 0x008fe20000100800 */
[----:B0-----:R-:W2:Y:S01]  /*2bd20*/  LDL.LU R5, [R1+0x8] ;  /* 0x0000080001057983 */ /* 0x001ea20000300800 */
[----:B----4-:R-:W-:Y:S01]  /*2bd30*/  LOP3.LUT R9, R9, 0x3f, RZ, 0xc0, !PT ;  /* 0x0000003f09097812 */ /* 0x010fe200078ec0ff */
[----:B------:R-:W-:Y:S01]  /*2bd40*/  STS.U16 [R8+0xf180], R7 ;  /* 0x00f1800708007388 */ /* 0x000fe20000000400 */
[----:B------:R-:W-:Y:S03]  /*2bd50*/  STS.U16 [R8+0xf900], R11 ;  /* 0x00f9000b08007388 */ /* 0x000fe60000000400 */
[----:B------:R-:W-:Y:S01]  /*2bd60*/  IMAD.SHL.U32 R9, R9, 0x2, RZ ;  /* 0x0000000209097824 */ /* 0x000fe200078e00ff */
[----:B------:R-:W-:Y:S04]  /*2bd70*/  STS.U16 [R8+0xf980], R10 ;  /* 0x00f9800a08007388 */ /* 0x000fe80000000400 */
[----:B------:R-:W-:Y:S01]  /*2bd80*/  LOP3.LUT R4, R9, 0x20, RZ, 0x3c, !PT ;  /* 0x0000002009047812 */ /* 0x000fe200078e3cff */
[----:B--2---:R0:W-:Y:S04]  /*2bd90*/  STL [R1+0x3ebc], R5 ;  /* 0x003ebc0501007387 */ /* 0x0041e80000100800 */
[----:B0-----:R-:W2:Y:S01]  /*2bda0*/  LDL.LU R5, [R1+0x100] ;  /* 0x0001000001057983 */ /* 0x001ea20000300800 */
[----:B------:R-:W3:Y:S02]  /*2bdb0*/  LDL.LU R6, [R1+0xfc] ;  /* 0x0000fc0001067983 */ /* 0x000ee40000300800 */
        /* <DEDUP_REMOVED lines=25> */
[----:B------:R-:W-:Y:S01]  /*2bf50*/  STL [R1+0x3cfc], R10 ;  /* 0x003cfc0a01007387 */ /* 0x000fe20000100800 */
[----:B------:R-:W-:Y:S01]  /*2bf60*/  STL [R1+0x3d04], R10 ;  /* 0x003d040a01007387 */ /* 0x000fe20000100800 */
[----:B------:R0:W-:Y:S03]  /*2bf70*/  STL [R1+0x3e90], R10 ;  /* 0x003e900a01007387 */ /* 0x0001e60000100800 */
[----:B0-----:R-:W4:Y:S04]  /*2bf80*/  LDL.LU R10, [R1+0xe8] ;  /* 0x0000e800010a7983 */ /* 0x001f280000300800 */
[----:B--2---:R0:W-:Y:S01]  /*2bf90*/  STS.U16 [R4+0x8200], R5 ;  /* 0x0082000504007388 */ /* 0x0041e20000000400 */
[----:B---3--:R1:W-:Y:S02]  /*2bfa0*/  STS.U16 [R4+0x8280], R6 ;  /* 0x0082800604007388 */ /* 0x0083e40000000400 */
[----:B----4-:R2:W-:Y:S01]  /*2bfb0*/  STS.U16 [R4+0x8a00], R2 ;  /* 0x008a000204007388 */ /* 0x0105e20000000400 */
[----:B------:R3:W-:Y:S04]  /*2bfc0*/  STS.U16 [R4+0x8a80], R7 ;  /* 0x008a800704007388 */ /* 0x0007e80000000400 */
[----:B------:R3:W-:Y:S01]  /*2bfd0*/  STS.U16 [R4+0x9200], R8 ;  /* 0x0092000804007388 */ /* 0x0007e20000000400 */
[----:B------:R3:W-:Y:S03]  /*2bfe0*/  STS.U16 [R4+0x9280], R9 ;  /* 0x0092800904007388 */ /* 0x0007e60000000400 */
[----:B0-----:R-:W4:Y:S01]  /*2bff0*/  LDL.LU R5, [R1+0x3ebc] ;  /* 0x003ebc0001057983 */ /* 0x001f220000300800 */
[----:B-1----:R-:W4:Y:S03]  /*2c000*/  LDL.LU R6, [R1+0x3eb8] ;  /* 0x003eb80001067983 */ /* 0x002f260000300800 */
[----:B--2---:R-:W2:Y:S01]  /*2c010*/  LDL.LU R2, [R1+0x3eb4] ;  /* 0x003eb40001027983 */ /* 0x004ea20000300800 */
[----:B---3--:R-:W2:Y:S03]  /*2c020*/  LDL.LU R7, [R1+0x3eb0] ;  /* 0x003eb00001077983 */ /* 0x008ea60000300800 */
[----:B------:R-:W2:Y:S01]  /*2c030*/  LDL.LU R8, [R1+0x3eac] ;  /* 0x003eac0001087983 */ /* 0x000ea20000300800 */
[----:B------:R-:W2:Y:S03]  /*2c040*/  LDL.LU R9, [R1+0x3ea8] ;  /* 0x003ea80001097983 */ /* 0x000ea60000300800 */
[----:B------:R0:W-:Y:S04]  /*2c050*/  STS.U16 [R4+0x9a00], R10 ;  /* 0x009a000a04007388 */ /* 0x0001e80000000400 */
[----:B0-----:R-:W2:Y:S04]  /*2c060*/  LDL.LU R10, [R1+0x70] ;  /* 0x00007000010a7983 */ /* 0x001ea80000300800 */
[----:B--2---:R0:W-:Y:S04]  /*2c070*/  STL [R1+0x3e94], R10 ;  /* 0x003e940a01007387 */ /* 0x0041e80000100800 */
[----:B0-----:R-:W2:Y:S04]  /*2c080*/  LDL.LU R10, [R1+0x74] ;  /* 0x00007400010a7983 */ /* 0x001ea80000300800 */
[----:B--2---:R0:W-:Y:S04]  /*2c090*/  STL [R1+0x3e98], R10 ;  /* 0x003e980a01007387 */ /* 0x0041e80000100800 */
[----:B0-----:R-:W2:Y:S04]  /*2c0a0*/  LDL.LU R10, [R1+0x78] ;  /* 0x00007800010a7983 */ /* 0x001ea80000300800 */
[----:B--2---:R0:W-:Y:S04]  /*2c0b0*/  STL [R1+0x3e9c], R10 ;  /* 0x003e9c0a01007387 */ /* 0x0041e80000100800 */
[----:B0-----:R-:W2:Y:S04]  /*2c0c0*/  LDL.LU R10, [R1+0x7c] ;  /* 0x00007c00010a7983 */ /* 0x001ea80000300800 */
[----:B--2---:R0:W-:Y:S04]  /*2c0d0*/  STL [R1+0x3ea0], R10 ;  /* 0x003ea00a01007387 */ /* 0x0041e80000100800 */
[----:B0-----:R-:W2:Y:S01]  /*2c0e0*/  LDL.LU R10, [R1+0x80] ;  /* 0x00008000010a7983 */ /* 0x001ea20000300800 */
[----:B------:R0:W-:Y:S02]  /*2c0f0*/  STS.U16 [R4+0x9a80], R11 ;  /* 0x009a800b04007388 */ /* 0x0001e40000000400 */
[----:B------:R1:W-:Y:S02]  /*2c100*/  STS.U16 [R4+0xa200], R0 ;  /* 0x00a2000004007388 */ /* 0x0003e40000000400 */
[----:B------:R0:W-:Y:S01]  /*2c110*/  STS.U16 [R4+0xa280], R12 ;  /* 0x00a2800c04007388 */ /* 0x0001e20000000400 */
[----:B------:R0:W-:Y:S01]  /*2c120*/  STS.U16 [R4+0xaa00], R13 ;  /* 0x00aa000d04007388 */ /* 0x0001e20000000400 */
        /* <DEDUP_REMOVED lines=9> */
[----:B----4-:R-:W-:-:S02]  /*2c1c0*/  IMAD.SHL.U32 R6, R6, 0x2, RZ ;  /* 0x0000000206067824 */ /* 0x010fc400078e00ff */
[----:B------:R4:W-:Y:S01]  /*2c1d0*/  STS.U16 [R4+0xd200], R18 ;  /* 0x00d2001204007388 */ /* 0x0009e20000000400 */
[----:B------:R0:W-:Y:S01]  /*2c1e0*/  STS.U16 [R4+0xd280], R20 ;  /* 0x00d2801404007388 */ /* 0x0001e20000000400 */
[----:B------:R0:W-:Y:S02]  /*2c1f0*/  STS.U16 [R4+0xda00], R22 ;  /* 0x00da001604007388 */ /* 0x0001e40000000400 */
[----:B------:R-:W-:Y:S02]  /*2c200*/  STS.U16 [R4+0xda80], R24 ;  /* 0x00da801804007388 */ /* 0x000fe40000000400 */
[----:B------:R-:W-:Y:S01]  /*2c210*/  STS.U16 [R4+0xe200], R26 ;  /* 0x00e2001a04007388 */ /* 0x000fe20000000400 */
[----:B------:R-:W-:Y:S01]  /*2c220*/  STS.U16 [R4+0xe280], R28 ;  /* 0x00e2801c04007388 */ /* 0x000fe20000000400 */
[----:B------:R-:W-:Y:S02]  /*2c230*/  STS.U16 [R4+0xea00], R29 ;  /* 0x00ea001d04007388 */ /* 0x000fe40000000400 */
[----:B------:R-:W-:Y:S02]  /*2c240*/  STS.U16 [R4+0xea80], R3 ;  /* 0x00ea800304007388 */ /* 0x000fe40000000400 */
[----:B------:R-:W-:Y:S01]  /*2c250*/  STS.U16 [R4+0xf200], R5 ;  /* 0x00f2000504007388 */ /* 0x000fe20000000400 */
[----:B--2---:R2:W-:Y:S01]  /*2c260*/  STL [R1+0x3ea4], R10 ;  /* 0x003ea40a01007387 */ /* 0x0045e20000100800 */
[----:B0-----:R-:W3:Y:S02]  /*2c270*/  LDL.LU R11, [R1+0x6c] ;  /* 0x00006c00010b7983 */ /* 0x001ee40000300800 */
[----:B-1----:R-:W3:Y:S02]  /*2c280*/  LDL.LU R0, [R1+0x68] ;  /* 0x0000680001007983 */ /* 0x002ee40000300800 */
        /* <DEDUP_REMOVED lines=11> */
[----:B----4-:R-:W3:Y:S02]  /*2c340*/  LDL.LU R18, [R1+0x38] ;  /* 0x0000380001127983 */ /* 0x010ee40000300800 */
[----:B------:R-:W3:Y:S01]  /*2c350*/  LDL.LU R20, [R1+0x34] ;  /* 0x0000340001147983 */ /* 0x000ee20000300800 */
[----:B------:R-:W3:Y:S01]  /*2c360*/  LDL.LU R22, [R1+0x30] ;  /* 0x0000300001167983 */ /* 0x000ee20000300800 */
[----:B--2---:R-:W-:Y:S01]  /*2c370*/  LOP3.LUT R10, R6, 0x20, RZ, 0x3c, !PT ;  /* 0x00000020060a7812 */ /* 0x004fe200078e3cff */
[----:B------:R-:W2:Y:S02]  /*2c380*/  LDL.LU R24, [R1+0x2c] ;  /* 0x00002c0001187983 */ /* 0x000ea40000300800 */
[----:B------:R-:W2:Y:S01]  /*2c390*/  LDL.LU R26, [R1+0x28] ;  /* 0x00002800011a7983 */ /* 0x000ea20000300800 */
[----:B------:R-:W2:Y:S01]  /*2c3a0*/  LDL.LU R28, [R1+0x24] ;  /* 0x00002400011c7983 */ /* 0x000ea20000300800 */
[----:B------:R-:W2:Y:S02]  /*2c3b0*/  LDL.LU R3, [R1+0x20] ;  /* 0x0000200001037983 */ /* 0x000ea40000300800 */
[----:B------:R-:W2:Y:S01]  /*2c3c0*/  LDL.LU R4, [R1+0x1c] ;  /* 0x00001c0001047983 */ /* 0x000ea20000300800 */
[----:B------:R-:W-:Y:S01]  /*2c3d0*/  STS.U16 [R10+0xf280], R9 ;  /* 0x00f280090a007388 */ /* 0x000fe20000000400 */
[----:B------:R-:W2:Y:S02]  /*2c3e0*/  LDL.LU R5, [R1+0x18] ;  /* 0x0000180001057983 */ /* 0x000ea40000300800 */
[----:B------:R-:W-:Y:S02]  /*2c3f0*/  STS.U16 [R10+0xfa00], R8 ;  /* 0x00fa00080a007388 */ /* 0x000fe40000000400 */
[----:B------:R-:W2:Y:S01]  /*2c400*/  LDL.LU R6, [R1+0x14] ;  /* 0x0000140001067983 */ /* 0x000ea20000300800 */
[----:B------:R0:W-:Y:S04]  /*2c410*/  STS.U16 [R10+0xfa80], R7 ;  /* 0x00fa80070a007388 */ /* 0x0001e80000000400 */
[----:B0-----:R-:W2:Y:S01]  /*2c420*/  LDL.LU R10, [R1+0x3ea4] ;  /* 0x003ea400010a7983 */ /* 0x001ea20000300800 */
[----:B------:R-:W-:-:S05]  /*2c430*/  LOP3.LUT R29, R2, 0x30, RZ, 0x3c, !PT ;  /* 0x00000030021d7812 */ /* 0x000fca00078e3cff */
[----:B--2---:R0:W-:Y:S04]  /*2c440*/  STS.U16 [R29+0x8300], R10 ;  /* 0x0083000a1d007388 */ /* 0x0041e80000000400 */
[----:B0-----:R-:W2:Y:S04]  /*2c450*/  LDL.LU R10, [R1+0x3ea0] ;  /* 0x003ea000010a7983 */ /* 0x001ea80000300800 */
[----:B--2---:R0:W-:Y:S04]  /*2c460*/  STS.U16 [R29+0x8380], R10 ;  /* 0x0083800a1d007388 */ /* 0x0041e80000000400 */
[----:B0-----:R-:W2:Y:S04]  /*2c470*/  LDL.LU R10, [R1+0x3e9c] ;  /* 0x003e9c00010a7983 */ /* 0x001ea80000300800 */
[----:B--2---:R0:W-:Y:S04]  /*2c480*/  STS.U16 [R29+0x8b00], R10 ;  /* 0x008b000a1d007388 */ /* 0x0041e80000000400 */
[----:B0-----:R-:W2:Y:S04]  /*2c490*/  LDL.LU R10, [R1+0x3e98] ;  /* 0x003e9800010a7983 */ /* 0x001ea80000300800 */
[----:B--2---:R0:W-:Y:S04]  /*2c4a0*/  STS.U16 [R29+0x8b80], R10 ;  /* 0x008b800a1d007388 */ /* 0x0041e80000000400 */
[----:B0-----:R-:W2:Y:S04]  /*2c4b0*/  LDL.LU R10, [R1+0x3e94] ;  /* 0x003e9400010a7983 */ /* 0x001ea80000300800 */
[----:B--2---:R0:W-:Y:S01]  /*2c4c0*/  STS.U16 [R29+0x9300], R10 ;  /* 0x0093000a1d007388 */ /* 0x0041e20000000400 */
[----:B---3--:R1:W-:Y:S02]  /*2c4d0*/  STS.U16 [R29+0x9380], R11 ;  /* 0x0093800b1d007388 */ /* 0x0083e40000000400 */
[----:B------:R2:W-:Y:S02]  /*2c4e0*/  STS.U16 [R29+0x9b00], R0 ;  /* 0x009b00001d007388 */ /* 0x0005e40000000400 */
[----:B------:R3:W-:Y:S01]  /*2c4f0*/  STS.U16 [R29+0x9b80], R12 ;  /* 0x009b800c1d007388 */ /* 0x0007e20000000400 */
[----:B------:R3:W-:Y:S01]  /*2c500*/  STS.U16 [R29+0xa300], R13 ;  /* 0x00a3000d1d007388 */ /* 0x0007e20000000400 */
[----:B------:R3:W-:Y:S03]  /*2c510*/  STS.U16 [R29+0xa380], R15 ;  /* 0x00a3800f1d007388 */ /* 0x0007e60000000400 */
[----:B0-----:R-:W4:Y:S01]  /*2c520*/  LDL.LU R10, [R1+0x3e90] ;  /* 0x003e9000010a7983 */ /* 0x001f220000300800 */
[----:B-1----:R-:W4:Y:S02]  /*2c530*/  LDL.LU R11, [R1+0x3e8c] ;  /* 0x003e8c00010b7983 */ /* 0x002f240000300800 */
[----:B--2---:R-:W2:Y:S02]  /*2c540*/  LDL.LU R0, [R1+0x3e88] ;  /* 0x003e880001007983 */ /* 0x004ea40000300800 */
[----:B---3--:R-:W3:Y:S01]  /*2c550*/  LDL.LU R12, [R1+0x3e84] ;  /* 0x003e8400010c7983 */ /* 0x008ee20000300800 */
[----:B------:R-:W2:Y:S01]  /*2c560*/  LDL.LU R13, [R1+0x3e80] ;  /* 0x003e8000010d7983 */ /* 0x000ea20000300800 */
[----:B------:R-:W2:Y:S03]  /*2c570*/  LDL.LU R15, [R1+0x3e7c] ;  /* 0x003e7c00010f7983 */ /* 0x000ea60000300800 */
        /* <DEDUP_REMOVED lines=35> */
[----:B------:R-:W2:Y:S01]  /*2c7b0*/  LDL.LU R6, [R1+0x3e34] ;  /* 0x003e340001067983 */ /* 0x000ea20000300800 */
[----:B------:R-:W-:-:S02]  /*2c7c0*/  LOP3.LUT R2, R2, 0x40, RZ, 0x3c, !PT ;  /* 0x0000004002027812 */ /* 0x000fc400078e3cff */
[----:B--2---:R-:W-:Y:S04]  /*2c7d0*/  STS.U16 [R29+0xf300], R6 ;  /* 0x00f300061d007388 */ /* 0x004fe80000000400 */
[----:B------:R-:W-:Y:S01]  /*2c7e0*/  STL [R1+0x3cf0], R6 ;  /* 0x003cf00601007387 */ /* 0x000fe20000100800 */
[----:B------:R0:W-:Y:S02]  /*2c7f0*/  STS.U16 [R29+0xf380], R5 ;  /* 0x00f380051d007388 */ /* 0x0001e40000000400 */
[----:B------:R1:W-:Y:S01]  /*2c800*/  STS.U16 [R29+0xfb00], R4 ;  /* 0x00fb00041d007388 */ /* 0x0003e20000000400 */
[----:B0-----:R-:W2:Y:S01]  /*2c810*/  LDL.LU R5, [R1] ;  /* 0x0000000001057983 */ /* 0x001ea20000300800 */
[----:B-1----:R-:W2:Y:S02]  /*2c820*/  LDL.LU R4, [R1+0x4] ;  /* 0x0000040001047983 */ /* 0x002ea40000300800 */
[----:B------:R0:W-:Y:S02]  /*2c830*/  STS.U16 [R29+0xfb80], R3 ;  /* 0x00fb80031d007388 */ /* 0x0001e40000000400 */
[----:B0-----:R-:W3:Y:S04]  /*2c840*/  LDL.LU R29, [R1+0x3e30] ;  /* 0x003e3000011d7983 */ /* 0x001ee80000300800 */
[----:B--2---:R0:W-:Y:S01]  /*2c850*/  STS.U16 [R2+0x8400], R4 ;  /* 0x0084000402007388 */ /* 0x0041e20000000400 */
[----:B------:R1:W-:Y:S03]  /*2c860*/  STS.U16 [R2+0x8480], R5 ;  /* 0x0084800502007388 */ /* 0x0003e60000000400 */
[----:B0-----:R-:W2:Y:S04]  /*2c870*/  LDL R4, [R1+0xdec] ;  /* 0x000dec0001047983 */ /* 0x001ea80000100800 */
[----:B-1----:R-:W2:Y:S01]  /*2c880*/  LDL R5, [R1+0xde8] ;  /* 0x000de80001057983 */ /* 0x002ea20000100800 */
[----:B------:R-:W-:-:S03]  /*2c890*/  PRMT R14, RZ, 0x7610, R14 ;  /* 0x00007610ff0e7816 */ /* 0x000fc6000000000e */
[----:B---3--:R-:W-:Y:S01]  /*2c8a0*/  STS.U16 [R2+0x8c00], R29 ;  /* 0x008c001d02007388 */ /* 0x008fe20000000400 */
[----:B------:R-:W-:Y:S02]  /*2c8b0*/  STS.U16 [R2+0x8c80], R28 ;  /* 0x008c801c02007388 */ /* 0x000fe40000000400 */
[----:B------:R-:W-:Y:S02]  /*2c8c0*/  STS.U16 [R2+0x9400], R26 ;  /* 0x0094001a02007388 */ /* 0x000fe40000000400 */
[----:B------:R-:W-:Y:S01]  /*2c8d0*/  STS.U16 [R2+0x9480], R24 ;  /* 0x0094801802007388 */ /* 0x000fe20000000400 */
[----:B------:R-:W-:Y:S01]  /*2c8e0*/  STS.U16 [R2+0x9c00], R22 ;  /* 0x009c001602007388 */ /* 0x000fe20000000400 */
[----:B------:R-:W-:Y:S02]  /*2c8f0*/  STS.U16 [R2+0x9c80], R20 ;  /* 0x009c801402007388 */ /* 0x000fe40000000400 */
[----:B------:R-:W-:Y:S01]  /*2c900*/  STS.U16 [R2+0xa400], R18 ;  /* 0x00a4001202007388 */ /* 0x000fe20000000400 */
[----:B--2---:R-:W2:Y:S01]  /*2c910*/  @!P0 LDG.E.U16 R14, [R4.64] ;  /* 0x00000004040e8981 */ /* 0x004ea2000c1e1500 */
[----:B------:R-:W-:Y:S02]  /*2c920*/  STS.U16 [R2+0xa480], R16 ;  /* 0x00a4801002007388 */ /* 0x000fe40000000400 */
[----:B------:R-:W-:Y:S02]  /*2c930*/  STS.U16 [R2+0xac00], R17 ;  /* 0x00ac001102007388 */ /* 0x000fe40000000400 */
[----:B------:R-:W-:Y:S01]  /*2c940*/  STS.U16 [R2+0xac80], R19 ;  /* 0x00ac801302007388 */ /* 0x000fe20000000400 */
[----:B------:R-:W-:Y:S01]  /*2c950*/  STS.U16 [R2+0xb400], R21 ;  /* 0x00b4001502007388 */ /* 0x000fe20000000400 */
[----:B------:R-:W-:Y:S02]  /*2c960*/  STS.U16 [R2+0xb480], R23 ;  /* 0x00b4801702007388 */ /* 0x000fe40000000400 */
[----:B------:R-:W-:Y:S02]  /*2c970*/  STS.U16 [R2+0xbc00], R25 ;  /* 0x00bc001902007388 */ /* 0x000fe40000000400 */
[----:B------:R0:W-:Y:S02]  /*2c980*/  STS.U16 [R2+0xbc80], R27 ;  /* 0x00bc801b02007388 */ /* 0x0001e40000000400 */
[----:B0-----:R-:W3:Y:S04]  /*2c990*/  LDL.LU R2, [R1+0x3e2c] ;  /* 0x003e2c0001027983 */ /* 0x001ee80000300800 */
        /* <DEDUP_REMOVED lines=566> */
[----:B------:R0:W2:Y:S04]  /*2ed00*/  @!P1 LDG.E.U16 R2, [R4.64] ;  /* 0x0000000404029981 */ /* 0x0000a8000c1e1500 */
[----:B0-----:R-:W3:Y:S04]  /*2ed10*/  LDL R4, [R1+0x8f8] ;  /* 0x0008f80001047983 */ /* 0x001ee80000100800 */
[----:B------:R-:W3:Y:S01]  /*2ed20*/  LDL R5, [R1+0x8fc] ;  /* 0x0008fc0001057983 */ /* 0x000ee20000100800 */
[----:B------:R-:W-:Y:S02]  /*2ed30*/  PRMT R14, RZ, 0x7610, R14 ;  /* 0x00007610ff0e7816 */ /* 0x000fe4000000000e */
        /* <DEDUP_REMOVED lines=109> */
[----:B----4-:R-:W-:Y:S02]  /*2f410*/  PRMT R11, RZ, 0x7610, R11 ;  /* 0x00007610ff0b7816 */ /* 0x010fe4000000000b */
[----:B--2---:R-:W-:-:S04]  /*2f420*/  @!P1 LOP3.LUT R5, R5, R4, RZ, 0x3c, !PT ;  /* 0x0000000405059212 */ /* 0x004fc800078e3cff */
[----:B------:R-:W-:-:S04]  /*2f430*/  @!P1 LOP3.LUT R4, R5, R4, RZ, 0x3c, !PT ;  /* 0x0000000405049212 */ /* 0x000fc800078e3cff */
[----:B------:R-:W-:-:S05]  /*2f440*/  @!P1 LOP3.LUT R5, R5, R4, RZ, 0x3c, !PT ;  /* 0x0000000405059212 */ /* 0x000fca00078e3cff */
[----:B------:R0:W2:Y:S04]  /*2f450*/  @!P1 LDG.E.U16 R11, [R4.64] ;  /* 0x00000004040b9981 */ /* 0x0000a8000c1e1500 */
[----:B0-----:R-:W4:Y:S04]  /*2f460*/  LDL R4, [R1+0x8d8] ;  /* 0x0008d80001047983 */ /* 0x001f280000100800 */
[----:B------:R-:W4:Y:S01]  /*2f470*/  LDL R5, [R1+0x8dc] ;  /* 0x0008dc0001057983 */ /* 0x000f220000100800 */
[----:B------:R-:W-:Y:S02]  /*2f480*/  PRMT R14, RZ, 0x7610, R14 ;  /* 0x00007610ff0e7816 */ /* 0x000fe4000000000e */
        /* <DEDUP_REMOVED lines=9> */
[----:B------:R-:W-:-:S05]  /*2f520*/  @!P0 LOP3.LUT R5, R5, R4, RZ, 0x3c, !PT ;  /* 0x0000000405058212 */ /* 0x000fca00078e3cff */
[----:B------:R-:W2:Y:S04]  /*2f530*/  @!P0 LDG.E.U16 R15, [R4.64] ;  /* 0x00000004040f8981 */ /* 0x000ea8000c1e1500 */
[----:B----4-:R0:W-:Y:S04]  /*2f540*/  STL [R1+0x44], R14 ;  /* 0x0000440e01007387 */ /* 0x0101e80000100800 */
[----:B0-----:R-:W4:Y:S04]  /*2f550*/  LDL R14, [R1+0x16b4] ;  /* 0x0016b400010e7983 */ /* 0x001f280000100800 */
        /* <DEDUP_REMOVED lines=40> */
[----:B----4-:R-:W-:Y:S01]  /*2f7e0*/  @!P1 IMAD.MOV.U32 R4, RZ, RZ, R14 ;  /* 0x000000ffff049224 */ /* 0x010fe200078e000e */
[----:B------:R-:W-:Y:S01]  /*2f7f0*/  PRMT R10, RZ, 0x7610, R10 ;  /* 0x00007610ff0a7816 */ /* 0x000fe2000000000a */
[----:B------:R-:W4:Y:S04]  /*2f800*/  LDL R14, [R1+0x17b4] ;  /* 0x0017b400010e7983 */ /* 0x000f280000100800 */
[----:B--2---:R0:W2:Y:S04]  /*2f810*/  @!P1 LDG.E.U16 R2, [R4.64] ;  /* 0x0000000404029981 */ /* 0x0040a8000c1e1500 */
[----:B0-----:R-:W2:Y:S04]  /*2f820*/  LDL R4, [R1+0x1720] ;  /* 0x0017200001047983 */ /* 0x001ea80000100800 */
[----:B------:R-:W2:Y:S02]  /*2f830*/  LDL R5, [R1+0x172c] ;  /* 0x00172c0001057983 */ /* 0x000ea40000100800 */
[----:B--2---:R-:W-:-:S04]  /*2f840*/  @!P0 LOP3.LUT R5, R5, R4, RZ, 0x3c, !PT ;  /* 0x0000000405058212 */ /* 0x004fc800078e3cff */
[----:B------:R-:W-:-:S04]  /*2f850*/  @!P0 LOP3.LUT R4, R5, R4, RZ, 0x3c, !PT ;  /* 0x0000000405048212 */ /* 0x000fc800078e3cff */
[----:B------:R-:W-:Y:S01]  /*2f860*/  @!P0 LOP3.LUT R5, R5, R4, RZ, 0x3c, !PT ;  /* 0x0000000405058212 */ /* 0x000fe200078e3cff */
[----:B------:R-:W-:Y:S04]  /*2f870*/  STL [R1+0x3ccc], R2 ;  /* 0x003ccc0201007387 */ /* 0x000fe80000100800 */
[----:B------:R0:W2:Y:S04]  /*2f880*/  @!P0 LDG.E.U16 R10, [R4.64] ;  /* 0x00000004040a8981 */ /* 0x0000a8000c1e1500 */
[----:B0-----:R-:W2:Y:S04]  /*2f890*/  LDL R4, [R1+0x1728] ;  /* 0x0017280001047983 */ /* 0x001ea80000100800 */
[----:B------:R-:W2:Y:S01]  /*2f8a0*/  LDL R5, [R1+0x1734] ;  /* 0x0017340001057983 */ /* 0x000ea20000100800 */
[----:B------:R-:W-:-:S02]  /*2f8b0*/  PRMT R9, RZ, 0x7610, R9 ;  /* 0x00007610ff097816 */ /* 0x000fc40000000009 */
[----:B--2---:R-:W-:-:S04]  /*2f8c0*/  @!P1 LOP3.LUT R5, R5, R4, RZ, 0x3c, !PT ;  /* 0x0000000405059212 */ /* 0x004fc800078e3cff */
[----:B------:R-:W-:-:S04]  /*2f8d0*/  @!P1 LOP3.LUT R4, R5, R4, RZ, 0x3c, !PT ;  /* 0x0000000405049212 */ /* 0x000fc800078e3cff */
[----:B------:R-:W-:Y:S01]  /*2f8e0*/  @!P1 LOP3.LUT R5, R5, R4, RZ, 0x3c, !PT ;  /* 0x0000000405059212 */ /* 0x000fe200078e3cff */
[----:B------:R0:W-:Y:S04]  /*2f8f0*/  STL [R1+0x3cd0], R10 ;  /* 0x003cd00a01007387 */ /* 0x0001e80000100800 */
[----:B------:R1:W2:Y:S01]  /*2f900*/  @!P1 LDG.E.U16 R9, [R4.64] ;  /* 0x0000000404099981 */ /* 0x0002a2000c1e1500 */
[----:B------:R-:W-:-:S03]  /*2f910*/  PRMT R8, RZ, 0x7610, R8 ;  /* 0x00007610ff087816 */ /* 0x000fc60000000008 */
[----:B0-----:R-:W2:Y:S04]  /*2f920*/  LDL R10, [R1+0x8d4] ;  /* 0x0008d400010a7983 */ /* 0x001ea80000100800 */
[----:B-1----:R-:W2:Y:S04]  /*2f930*/  LDL R4, [R1+0x17a0] ;  /* 0x0017a00001047983 */ /* 0x002ea80000100800 */
[----:B------:R-:W2:Y:S02]  /*2f940*/  LDL R5, [R1+0x17ac] ;  /* 0x0017ac0001057983 */ /* 0x000ea40000100800 */
[----:B--2---:R-:W-:-:S04]  /*2f950*/  @!P0 LOP3.LUT R5, R5, R4, RZ, 0x3c, !PT ;  /* 0x0000000405058212 */ /* 0x004fc800078e3cff */
[----:B------:R-:W-:-:S04]  /*2f960*/  @!P0 LOP3.LUT R4, R5, R4, RZ, 0x3c, !PT ;  /* 0x0000000405048212 */ /* 0x000fc800078e3cff */
[----:B------:R-:W-:Y:S01]  /*2f970*/  @!P0 LOP3.LUT R5, R5, R4, RZ, 0x3c, !PT ;  /* 0x0000000405058212 */ /* 0x000fe200078e3cff */
[----:B------:R-:W-:Y:S04]  /*2f980*/  STL [R1+0x3cd4], R9 ;  /* 0x003cd40901007387 */ /* 0x000fe80000100800 */
[----:B------:R0:W2:Y:S04]  /*2f990*/  @!P0 LDG.E.U16 R8, [R4.64] ;  /* 0x0000000404088981 */ /* 0x0000a8000c1e1500 */
[----:B0-----:R-:W2:Y:S01]  /*2f9a0*/  LDL R5, [R1+0x17a8] ;  /* 0x0017a80001057983 */ /* 0x001ea20000100800 */
[----:B------:R-:W-:Y:S01]  /*2f9b0*/  PRMT R7, RZ, 0x7610, R7 ;  /* 0x00007610ff077816 */ /* 0x000fe20000000007 */
[----:B----4-:R-:W-:-:S05]  /*2f9c0*/  @!P1 IMAD.MOV.U32 R4, RZ, RZ, R14 ;  /* 0x000000ffff049224 */ /* 0x010fca00078e000e */
[----:B--2---:R0:W2:Y:S04]  /*2f9d0*/  @!P1 LDG.E.U16 R7, [R4.64] ;  /* 0x0000000404079981 */ /* 0x0040a8000c1e1500 */
[----:B------:R1:W-:Y:S01]  /*2f9e0*/  STL [R1+0x3cd8], R8 ;  /* 0x003cd80801007387 */ /* 0x0003e20000100800 */
[----:B------:R-:W4:Y:S03]  /*2f9f0*/  LDL R14, [R1+0x163c] ;  /* 0x00163c00010e7983 */ /* 0x000f260000100800 */
[----:B0-----:R-:W3:Y:S04]  /*2fa00*/  LDL R5, [R1+0x8d0] ;  /* 0x0008d00001057983 */ /* 0x001ee80000100800 */
[----:B-1----:R-:W3:Y:S04]  /*2fa10*/  LDL R8, [R1+0x85c] ;  /* 0x00085c0001087983 */ /* 0x002ee80000100800 */
[----:B--2---:R0:W-:Y:S04]  /*2fa20*/  STL [R1+0x3cdc], R7 ;  /* 0x003cdc0701007387 */ /* 0x0041e80000100800 */
[----:B0-----:R-:W2:Y:S01]  /*2fa30*/  LDL R7, [R1+0x858] ;  /* 0x0008580001077983 */ /* 0x001ea20000100800 */
[----:B------:R-:W-:Y:S01]  /*2fa40*/  PRMT R15, RZ, 0x7610, R15 ;  /* 0x00007610ff0f7816 */ /* 0x000fe2000000000f */
[----:B------:R-:W-:Y:S01]  /*2fa50*/  @!P1 IMAD.MOV.U32 R4, RZ, RZ, R10 ;  /* 0x000000ffff049224 */ /* 0x000fe200078e000a */
[----:B------:R-:W-:Y:S01]  /*2fa60*/  PRMT R6, RZ, 0x7610, R6 ;  /* 0x00007610ff067816 */ /* 0x000fe20000000006 */
[----:B------:R-:W4:Y:S04]  /*2fa70*/  LDL R10, [R1+0x1644] ;  /* 0x00164400010a7983 */ /* 0x000f280000100800 */
[----:B---3--:R0:W3:Y:S02]  /*2fa80*/  @!P1 LDG.E.U16 R15, [R4.64] ;  /* 0x00000004040f9981 */ /* 0x0080e4000c1e1500 */
[----:B0-----:R-:W-:-:S02]  /*2fa90*/  @!P0 IMAD.MOV.U32 R4, RZ, RZ, R8 ;  /* 0x000000ffff048224 */ /* 0x001fc400078e0008 */
[----:B--2---:R-:W-:-:S05]  /*2faa0*/  @!P0 IMAD.MOV.U32 R5, RZ, RZ, R7 ;  /* 0x000000ffff058224 */ /* 0x004fca00078e0007 */
[----:B------:R-:W2:Y:S04]  /*2fab0*/  @!P0 LDG.E.U16 R6, [R4.64] ;  /* 0x0000000404068981 */ /* 0x000ea8000c1e1500 */
[----:B---3--:R0:W-:Y:S04]  /*2fac0*/  STL [R1+0x1c], R15 ;  /* 0x00001c0f01007387 */ /* 0x0081e80000100800 */
[----:B0-----:R-:W3:Y:S01]  /*2fad0*/  LDL.LU R15, [R1+0x3cf4] ;  /* 0x003cf400010f7983 */ /* 0x001ee20000300800 */
[----:B------:R-:W3:Y:S02]  /*2fae0*/  LDL R8, [R1+0x16b0] ;  /* 0x0016b00001087983 */ /* 0x000ee40000100800 */
[----:B------:R-:W3:Y:S01]  /*2faf0*/  LDL R7, [R1+0x16bc] ;  /* 0x0016bc0001077983 */ /* 0x000ee20000100800 */
        /* <DEDUP_REMOVED lines=8> */
[----:B------:R0:W2:Y:S04]  /*2fb80*/  @!P1 LDG.E.U16 R15, [R4.64] ;  /* 0x00000004040f9981 */ /* 0x0000a8000c1e1500 */
[----:B0-----:R-:W3:Y:S01]  /*2fb90*/  LDL R5, [R1+0x1630] ;  /* 0x0016300001057983 */ /* 0x001ee20000100800 */
[----:B------:R-:W-:Y:S01]  /*2fba0*/  PRMT R2, RZ, 0x7610, R2 ;  /* 0x00007610ff027816 */ /* 0x000fe20000000002 */
[----:B----4-:R-:W-:Y:S02]  /*2fbb0*/  @!P0 IMAD.MOV.U32 R4, RZ, RZ, R14 ;  /* 0x000000ffff048224 */ /* 0x010fe400078e000e */
[----:B--2---:R0:W-:Y:S01]  /*2fbc0*/  STL [R1+0x14], R15 ;  /* 0x0000140f01007387 */ /* 0x0041e20000100800 */
[----:B------:R-:W-:Y:S02]  /*2fbd0*/  PRMT R9, RZ, 0x7610, R9 ;  /* 0x00007610ff097816 */ /* 0x000fe40000000009 */
[----:B------:R-:W-:Y:S01]  /*2fbe0*/  PRMT R29, RZ, 0x7610, R29 ;  /* 0x00007610ff1d7816 */ /* 0x000fe2000000001d */
[----:B------:R-:W2:Y:S01]  /*2fbf0*/  LDL R14, [R1+0x1730] ;  /* 0x00173000010e7983 */ /* 0x000ea20000100800 */
[----:B---3--:R1:W3:Y:S04]  /*2fc00*/  @!P0 LDG.E.U16 R2, [R4.64] ;  /* 0x0000000404028981 */ /* 0x0082e8000c1e1500 */
[----:B0-----:R-:W4:Y:S04]  /*2fc10*/  LDL R15, [R1+0x16c4] ;  /* 0x0016c400010f7983 */ /* 0x001f280000100800 */
[----:B-1----:R-:W2:Y:S01]  /*2fc20*/  LDL R5, [R1+0x1638] ;  /* 0x0016380001057983 */ /* 0x002ea20000100800 */
[----:B------:R-:W-:-:S05]  /*2fc30*/  @!P1 IMAD.MOV.U32 R4, RZ, RZ, R10 ;  /* 0x000000ffff049224 */ /* 0x000fca00078e000a */
[----:B--2---:R0:W2:Y:S04]  /*2fc40*/  @!P1 LDG.E.U16 R9, [R4.64] ;  /* 0x0000000404099981 */ /* 0x0040a8000c1e1500 */
[----:B---3--:R1:W-:Y:S01]  /*2fc50*/  STL [R1+0x10], R2 ;  /* 0x0000100201007387 */ /* 0x0083e20000100800 */
[----:B------:R-:W3:Y:S02]  /*2fc60*/  LDL R10, [R1+0x1738] ;  /* 0x00173800010a7983 */ /* 0x000ee40000100800 */
[----:B0-----:R-:W-:Y:S02]  /*2fc70*/  @!P0 IMAD.MOV.U32 R4, RZ, RZ, R7 ;  /* 0x000000ffff048224 */ /* 0x001fe400078e0007 */
[----:B------:R-:W-:Y:S01]  /*2fc80*/  @!P0 IMAD.MOV.U32 R5, RZ, RZ, R8 ;  /* 0x000000ffff058224 */ /* 0x000fe200078e0008 */
[----:B-1----:R-:W3:Y:S04]  /*2fc90*/  LDL R2, [R1+0x173c] ;  /* 0x00173c0001027983 */ /* 0x002ee80000100800 */
[----:B------:R0:W3:Y:S04]  /*2fca0*/  @!P0 LDG.E.U16 R29, [R4.64] ;  /* 0x00000004041d8981 */ /* 0x0000e8000c1e1500 */
[----:B--2---:R1:W-:Y:S01]  /*2fcb0*/  STL [R1+0xc], R9 ;  /* 0x00000c0901007387 */ /* 0x0043e20000100800 */
[----:B0-----:R-:W2:Y:S01]  /*2fcc0*/  LDL R5, [R1+0x16b8] ;  /* 0x0016b80001057983 */ /* 0x001ea20000100800 */
[----:B------:R-:W-:Y:S01]  /*2fcd0*/  PRMT R28, RZ, 0x7610, R28 ;  /* 0x00007610ff1c7816 */ /* 0x000fe2000000001c */
[----:B----4-:R-:W-:Y:S01]  /*2fce0*/  @!P1 IMAD.MOV.U32 R4, RZ, RZ, R15 ;  /* 0x000000ffff049224 */ /* 0x010fe200078e000f */
[----:B------:R-:W-:Y:S01]  /*2fcf0*/  PRMT R6, RZ, 0x7610, R6 ;  /* 0x00007610ff067816 */ /* 0x000fe20000000006 */
[----:B------:R-:W4:Y:S04]  /*2fd00*/  LDL R8, [R1+0x17b0] ;  /* 0x0017b00001087983 */ /* 0x000f280000100800 */
[----:B------:R-:W4:Y:S04]  /*2fd10*/  LDL R7, [R1+0x17bc] ;  /* 0x0017bc0001077983 */ /* 0x000f280000100800 */
[----:B-1----:R-:W4:Y:S01]  /*2fd20*/  LDL R9, [R1+0x1744] ;  /* 0x0017440001097983 */ /* 0x002f220000100800 */
[----:B------:R-:W-:-:S02]  /*2fd30*/  @!P0 IMAD.MOV.U32 R15, RZ, RZ, R14 ;  /* 0x000000ffff0f8224 */ /* 0x000fc400078e000e */
[----:B---3--:R-:W-:-:S05]  /*2fd40*/  @!P0 IMAD.MOV.U32 R14, RZ, RZ, R2 ;  /* 0x000000ffff0e8224 */ /* 0x008fca00078e0002 */
[----:B------:R0:W3:Y:S04]  /*2fd50*/  @!P0 LDG.E.U16 R6, [R14.64] ;  /* 0x000000040e068981 */ /* 0x0000e8000c1e1500 */
[----:B--2---:R1:W2:Y:S01]  /*2fd60*/  @!P1 LDG.E.U16 R28, [R4.64] ;  /* 0x00000004041c9981 */ /* 0x0042a2000c1e1500 */
[----:B0-----:R-:W-:-:S03]  /*2fd70*/  @!P1 IMAD.MOV.U32 R15, RZ, RZ, R10 ;  /* 0x000000ffff0f9224 */ /* 0x001fc600078e000a */
[----:B------:R0:W-:Y:S01]  /*2fd80*/  STL [R1+0x3ca8], R29 ;  /* 0x003ca81d01007387 */ /* 0x0001e20000100800 */
[----:B----4-:R-:W-:Y:S01]  /*2fd90*/  @!P1 IMAD.MOV.U32 R14, RZ, RZ, R9 ;  /* 0x000000ffff0e9224 */ /* 0x010fe200078e0009 */
[----:B-1----:R-:W-:-:S06]  /*2fda0*/  PRMT R5, RZ, 0x7610, R5 ;  /* 0x00007610ff057816 */ /* 0x002fcc0000000005 */
[----:B------:R1:W2:Y:S04]  /*2fdb0*/  @!P1 LDG.E.U16 R5, [R14.64] ;  /* 0x000000040e059981 */ /* 0x0002a8000c1e1500 */
[----:B--2---:R2:W-:Y:S01]  /*2fdc0*/  STL [R1+0x3cac], R28 ;  /* 0x003cac1c01007387 */ /* 0x0045e20000100800 */
[----:B0-----:R-:W4:Y:S02]  /*2fdd0*/  LDL R29, [R1+0x17b8] ;  /* 0x0017b800011d7983 */ /* 0x001f240000100800 */
[----:B------:R-:W4:Y:S01]  /*2fde0*/  LDL R2, [R1+0x17c4] ;  /* 0x0017c40001027983 */ /* 0x000f220000100800 */
[----:B------:R-:W-:Y:S01]  /*2fdf0*/  PRMT R4, RZ, 0x7610, R4 ;  /* 0x00007610ff047816 */ /* 0x000fe20000000004 */
[----:B-1----:R-:W-:Y:S02]  /*2fe00*/  @!P0 IMAD.MOV.U32 R14, RZ, RZ, R7 ;  /* 0x000000ffff0e8224 */ /* 0x002fe400078e0007 */
[----:B------:R-:W-:Y:S01]  /*2fe10*/  @!P0 IMAD.MOV.U32 R15, RZ, RZ, R8 ;  /* 0x000000ffff0f8224 */ /* 0x000fe200078e0008 */
[----:B---3--:R0:W-:Y:S01]  /*2fe20*/  STL [R1+0x3cb0], R6 ;  /* 0x003cb00601007387 */ /* 0x0081e20000100800 */
[----:B------:R-:W3:Y:S03]  /*2fe30*/  LDL R10, [R1+0x8cc] ;  /* 0x0008cc00010a7983 */ /* 0x000ee60000100800 */
[----:B--2---:R-:W2:Y:S04]  /*2fe40*/  LDL R28, [R1+0x8c8] ;  /* 0x0008c800011c7983 */ /* 0x004ea80000100800 */
[----:B------:R4:W2:Y:S01]  /*2fe50*/  @!P0 LDG.E.U16 R4, [R14.64] ;  /* 0x000000040e048981 */ /* 0x0008a2000c1e1500 */
[----:B------:R-:W-:-:S03]  /*2fe60*/  PRMT R3, RZ, 0x7610, R3 ;  /* 0x00007610ff037816 */ /* 0x000fc60000000003 */
[----:B------:R1:W-:Y:S01]  /*2fe70*/  STL [R1+0x3cb4], R5 ;  /* 0x003cb40501007387 */ /* 0x0003e20000100800 */
[----:B------:R-:W3:Y:S02]  /*2fe80*/  LDL R9, [R1+0x8c0] ;  /* 0x0008c00001097983 */ /* 0x000ee40000100800 */
[----:B------:R-:W3:Y:S02]  /*2fe90*/  LDL R8, [R1+0x8c4] ;  /* 0x0008c40001087983 */ /* 0x000ee40000100800 */
[----:B------:R-:W3:Y:S01]  /*2fea0*/  LDL R7, [R1+0x848] ;  /* 0x0008480001077983 */ /* 0x000ee20000100800 */
[----:B0-----:R-:W3:Y:S01]  /*2feb0*/  LDL R6, [R1+0x84c] ;  /* 0x00084c0001067983 */ /* 0x001ee20000100800 */
[----:B----4-:R-:W-:Y:S02]  /*2fec0*/  @!P1 IMAD.MOV.U32 R15, RZ, RZ, R29 ;  /* 0x000000ffff0f9224 */ /* 0x010fe400078e001d */
[----:B------:R-:W-:-:S05]  /*2fed0*/  @!P1 IMAD.MOV.U32 R14, RZ, RZ, R2 ;  /* 0x000000ffff0e9224 */ /* 0x000fca00078e0002 */
[----:B------:R3:W4:Y:S01]  /*2fee0*/  @!P1 LDG.E.U16 R3, [R14.64] ;  /* 0x000000040e039981 */ /* 0x000722000c1e1500 */
[----:B------:R-:W-:Y:S02]  /*2fef0*/  PRMT R26, RZ, 0x7610, R26 ;  /* 0x00007610ff1a7816 */ /* 0x000fe4000000001a */
[----:B------:R-:W-:Y:S01]  /*2ff00*/  PRMT R22, RZ, 0x7610, R22 ;  /* 0x00007610ff167816 */ /* 0x000fe20000000016 */
[----:B--2---:R0:W-:Y:S01]  /*2ff10*/  STL [R1+0x3cb8], R4 ;  /* 0x003cb80401007387 */ /* 0x0041e20000100800 */
[----:B-1----:R-:W2:Y:S02]  /*2ff20*/  LDL R5, [R1+0x840] ;  /* 0x0008400001057983 */ /* 0x002ea40000100800 */
[----:B------:R-:W2:Y:S02]  /*2ff30*/  LDL R2, [R1+0x844] ;  /* 0x0008440001027983 */ /* 0x000ea40000100800 */
[----:B---3--:R-:W-:Y:S02]  /*2ff40*/  @!P0 IMAD.MOV.U32 R14, RZ, RZ, R10 ;  /* 0x000000ffff0e8224 */ /* 0x008fe400078e000a */
[----:B------:R-:W-:-:S05]  /*2ff50*/  @!P0 IMAD.MOV.U32 R15, RZ, RZ, R28 ;  /* 0x000000ffff0f8224 */ /* 0x000fca00078e001c */
[----:B------:R1:W3:Y:S01]  /*2ff60*/  @!P0 LDG.E.U16 R26, [R14.64] ;  /* 0x000000040e1a8981 */ /* 0x0002e2000c1e1500 */
[----:B------:R-:W-:Y:S01]  /*2ff70*/  PRMT R20, RZ, 0x7610, R20 ;  /* 0x00007610ff147816 */ /* 0x000fe20000000014 */
[----:B-1----:R-:W-:Y:S02]  /*2ff80*/  @!P1 IMAD.MOV.U32 R14, RZ, RZ, R8 ;  /* 0x000000ffff0e9224 */ /* 0x002fe400078e0008 */
[----:B------:R-:W-:-:S05]  /*2ff90*/  @!P1 IMAD.MOV.U32 R15, RZ, RZ, R9 ;  /* 0x000000ffff0f9224 */ /* 0x000fca00078e0009 */
[----:B------:R1:W3:Y:S02]  /*2ffa0*/  @!P1 LDG.E.U16 R22, [R14.64] ;  /* 0x000000040e169981 */ /* 0x0002e4000c1e1500 */
[----:B-1----:R-:W-:Y:S02]  /*2ffb0*/  @!P0 IMAD.MOV.U32 R14, RZ, RZ, R6 ;  /* 0x000000ffff0e8224 */ /* 0x002fe400078e0006 */
[----:B------:R-:W-:-:S05]  /*2ffc0*/  @!P0 IMAD.MOV.U32 R15, RZ, RZ, R7 ;  /* 0x000000ffff0f8224 */ /* 0x000fca00078e0007 */
[----:B------:R2:W3:Y:S04]  /*2ffd0*/  @!P0 LDG.E.U16 R20, [R14.64] ;  /* 0x000000040e148981 */ /* 0x0004e8000c1e1500 */
[----:B----4-:R1:W-:Y:S01]  /*2ffe0*/  STL [R1+0x3cbc], R3 ;  /* 0x003cbc0301007387 */ /* 0x0103e20000100800 */
[----:B0-----:R-:W4:Y:S03]  /*2fff0*/  LDL R4, [R1+0x1640] ;  /* 0x0016400001047983 */ /* 0x001f260000100800 */
[----:B-1----:R-:W4:Y:S01]  /*30000*/  LDL R3, [R1+0x164c] ;  /* 0x00164c0001037983 */ /* 0x002f220000100800 */
[----:B------:R-:W-:Y:S01]  /*30010*/  PRMT R18, RZ, 0x7610, R18 ;  /* 0x00007610ff127816 */ /* 0x000fe20000000012 */
[----:B--2---:R-:W-:-:S02]  /*30020*/  @!P1 IMAD.MOV.U32 R14, RZ, RZ, R2 ;  /* 0x000000ffff0e9224 */ /* 0x004fc400078e0002 */
[----:B------:R-:W-:-:S05]  /*30030*/  @!P1 IMAD.MOV.U32 R15, RZ, RZ, R5 ;  /* 0x000000ffff0f9224 */ /* 0x000fca00078e0005 */
[----:B------:R4:W2:Y:S01]  /*30040*/  @!P1 LDG.E.U16 R18, [R14.64] ;  /* 0x000000040e129981 */ /* 0x0008a2000c1e1500 */
[----:B------:R-:W-:-:S03]  /*30050*/  PRMT R16, RZ, 0x7610, R16 ;  /* 0x00007610ff107816 */ /* 0x000fc60000000010 */
[----:B---3--:R0:W-:Y:S04]  /*30060*/  STL [R1+0x3c9c], R26 ;  /* 0x003c9c1a01007387 */ /* 0x0081e80000100800 */
[----:B------:R1:W-:Y:S04]  /*30070*/  STL [R1+0x3ca0], R22 ;  /* 0x003ca01601007387 */ /* 0x0003e80000100800 */
[----:B------:R3:W-:Y:S01]  /*30080*/  STL [R1+0x3cc0], R20 ;  /* 0x003cc01401007387 */ /* 0x0007e20000100800 */
[----:B------:R-:W3:Y:S02]  /*30090*/  LDL R10, [R1+0x1648] ;  /* 0x00164800010a7983 */ /* 0x000ee40000100800 */
[----:B------:R-:W3:Y:S02]  /*300a0*/  LDL R2, [R1+0x1654] ;  /* 0x0016540001027983 */ /* 0x000ee40000100800 */
[----:B----4-:R-:W-:-:S02]  /*300b0*/  @!P0 IMAD.MOV.U32 R15, RZ, RZ, R4 ;  /* 0x000000ffff0f8224 */ /* 0x010fc400078e0004 */
[----:B------:R-:W-:-:S05]  /*300c0*/  @!P0 IMAD.MOV.U32 R14, RZ, RZ, R3 ;  /* 0x000000ffff0e8224 */ /* 0x000fca00078e0003 */
[----:B------:R3:W4:Y:S04]  /*300d0*/  @!P0 LDG.E.U16 R16, [R14.64] ;  /* 0x000000040e108981 */ /* 0x000728000c1e1500 */
[----:B--2---:R2:W-:Y:S01]  /*300e0*/  STL [R1+0x3cc4], R18 ;  /* 0x003cc41201007387 */ /* 0x0045e20000100800 */
[----:B0-----:R-:W2:Y:S02]  /*300f0*/  LDL R26, [R1+0x16cc] ;  /* 0x0016cc00011a7983 */ /* 0x001ea40000100800 */
[----:B------:R-:W2:Y:S02]  /*30100*/  LDL.LU R3, [R1+0x94] ;  /* 0x0000940001037983 */ /* 0x000ea40000300800 */
[----:B------:R-:W2:Y:S01]  /*30110*/  LDL.LU R4, [R1+0x90] ;  /* 0x0000900001047983 */ /* 0x000ea20000300800 */
[----:B------:R-:W2:Y:S01]  /*30120*/  LDL.LU R5, [R1+0x74] ;  /* 0x0000740001057983 */ /* 0x000ea20000300800 */
[----:B------:R-:W2:Y:S02]  /*30130*/  LDL.LU R6, [R1+0x70] ;  /* 0x0000700001067983 */ /* 0x000ea40000300800 */
[----:B------:R-:W2:Y:S02]  /*30140*/  LDL.LU R28, [R1+0x54] ;  /* 0x00005400011c7983 */ /* 0x000ea40000300800 */
[----:B------:R-:W2:Y:S01]  /*30150*/  LDL.LU R29, [R1+0x50] ;  /* 0x00005000011d7983 */ /* 0x000ea20000300800 */
[----:B------:R-:W-:Y:S01]  /*30160*/  PRMT R17, RZ, 0x7610, R17 ;  /* 0x00007610ff117816 */ /* 0x000fe20000000011 */
[----:B------:R-:W2:Y:S01]  /*30170*/  LDL.LU R7, [R1+0x40] ;  /* 0x0000400001077983 */ /* 0x000ea20000300800 */
[----:B------:R-:W2:Y:S02]  /*30180*/  LDL.LU R8, [R1+0x3c] ;  /* 0x00003c0001087983 */ /* 0x000ea40000300800 */
[----:B------:R-:W2:Y:S02]  /*30190*/  LDL.LU R9, [R1+0x30] ;  /* 0x0000300001097983 */ /* 0x000ea40000300800 */
[----:B---3--:R-:W-:-:S02]  /*301a0*/  @!P1 IMAD.MOV.U32 R15, RZ, RZ, R10 ;  /* 0x000000ffff0f9224 */ /* 0x008fc400078e000a */
[----:B------:R-:W-:-:S05]  /*301b0*/  @!P1 IMAD.MOV.U32 R14, RZ, RZ, R2 ;  /* 0x000000ffff0e9224 */ /* 0x000fca00078e0002 */
[----:B------:R0:W2:Y:S04]  /*301c0*/  @!P1 LDG.E.U16 R17, [R14.64] ;  /* 0x000000040e119981 */ /* 0x0000a8000c1e1500 */
[----:B----4-:R4:W-:Y:S01]  /*301d0*/  STL [R1+0x3cc8], R16 ;  /* 0x003cc81001007387 */ /* 0x0109e20000100800 */
[----:B-1----:R-:W3:Y:S02]  /*301e0*/  LDL R22, [R1+0x1748] ;  /* 0x0017480001167983 */ /* 0x002ee40000100800 */
[----:B------:R-:W3:Y:S02]  /*301f0*/  LDL R20, [R1+0x1754] ;  /* 0x0017540001147983 */ /* 0x000ee40000100800 */
[----:B--2---:R-:W2:Y:S01]  /*30200*/  LDL R18, [R1+0x17c8] ;  /* 0x0017c80001127983 */ /* 0x004ea20000100800 */
[----:B----4-:R-:W4:Y:S01]  /*30210*/  LDL R16, [R1+0x17d0] ;  /* 0x0017d00001107983 */ /* 0x010f220000100800 */
[----:B------:R-:W2:Y:S02]  /*30220*/  LDL.LU R10, [R1+0x2c] ;  /* 0x00002c00010a7983 */ /* 0x000ea40000300800 */
[----:B------:R-:W2:Y:S02]  /*30230*/  LDL.LU R2, [R1+0x20] ;  /* 0x0000200001027983 */ /* 0x000ea40000300800 */
[----:B0-----:R-:W2:Y:S01]  /*30240*/  LDL R15, [R1+0x16c0] ;  /* 0x0016c000010f7983 */ /* 0x001ea20000100800 */
[----:B------:R-:W-:Y:S01]  /*30250*/  PRMT R19, RZ, 0x7610, R19 ;  /* 0x00007610ff137816 */ /* 0x000fe20000000013 */
[----:B------:R-:W-:Y:S01]  /*30260*/  @!P0 IMAD.MOV.U32 R14, RZ, RZ, R26 ;  /* 0x000000ffff0e8224 */ /* 0x000fe200078e001a */
[----:B------:R0:W-:Y:S01]  /*30270*/  STL [R1+0x3ce0], R17 ;  /* 0x003ce01101007387 */ /* 0x0001e20000100800 */
[----:B------:R-:W-:-:S03]  /*30280*/  PRMT R21, RZ, 0x7610, R21 ;  /* 0x00007610ff157816 */ /* 0x000fc60000000015 */
[----:B0-----:R-:W3:Y:S04]  /*30290*/  LDL R17, [R1+0x174c] ;  /* 0x00174c0001117983 */ /* 0x001ee80000100800 */
[----:B--2---:R0:W2:Y:S04]  /*302a0*/  @!P0 LDG.E.U16 R19, [R14.64] ;  /* 0x000000040e138981 */ /* 0x0040a8000c1e1500 */
[----:B0-----:R-:W3:Y:S04]  /*302b0*/  LDL R14, [R1+0x16c8] ;  /* 0x0016c800010e7983 */ /* 0x001ee80000100800 */
[----:B------:R-:W3:Y:S04]  /*302c0*/  LDL R15, [R1+0x16d4] ;  /* 0x0016d400010f7983 */ /* 0x000ee80000100800 */
[----:B------:R-:W0:Y:S04]  /*302d0*/  S2R R26, SR_TID.X ;  /* 0x00000000001a7919 */ /* 0x000e280000002100 */
[----:B--2---:R1:W-:Y:S04]  /*302e0*/  STL [R1+0x3ce4], R19 ;  /* 0x003ce41301007387 */ /* 0x0043e80000100800 */
[----:B-1----:R-:W2:Y:S01]  /*302f0*/  LDL R19, [R1+0x1740] ;  /* 0x0017400001137983 */ /* 0x002ea20000100800 */
[----:B---3--:R-:W-:-:S04]  /*30300*/  @!P1 LOP3.LUT R15, R15, R14, RZ, 0x3c, !PT ;  /* 0x0000000e0f0f9212 */ /* 0x008fc800078e3cff */
[----:B------:R-:W-:-:S04]  /*30310*/  @!P1 LOP3.LUT R14, R15, R14, RZ, 0x3c, !PT ;  /* 0x0000000e0f0e9212 */ /* 0x000fc800078e3cff */
[----:B------:R-:W-:-:S05]  /*30320*/  @!P1 LOP3.LUT R15, R15, R14, RZ, 0x3c, !PT ;  /* 0x0000000e0f0f9212 */ /* 0x000fca00078e3cff */
[----:B------:R1:W3:Y:S01]  /*30330*/  @!P1 LDG.E.U16 R21, [R14.64] ;  /* 0x000000040e159981 */ /* 0x0002e2000c1e1500 */
[----:B0-----:R-:W-:Y:S02]  /*30340*/  LOP3.LUT R26, R26, 0x3f, RZ, 0xc0, !PT ;  /* 0x0000003f1a1a7812 */ /* 0x001fe400078ec0ff */
[----:B------:R-:W-:-:S03]  /*30350*/  PRMT R23, RZ, 0x7610, R23 ;  /* 0x00007610ff177816 */ /* 0x000fc60000000017 */
[----:B------:R-:W-:Y:S02]  /*30360*/  IMAD.SHL.U32 R26, R26, 0x2, RZ ;  /* 0x000000021a1a7824 */ /* 0x000fe400078e00ff */
[----:B-1----:R-:W-:Y:S01]  /*30370*/  @!P0 IMAD.MOV.U32 R14, RZ, RZ, R17 ;  /* 0x000000ffff0e8224 */ /* 0x002fe200078e0011 */
[----:B------:R-:W-:Y:S02]  /*30380*/  PRMT R24, RZ, 0x7610, R24 ;  /* 0x00007610ff187816 */ /* 0x000fe40000000018 */
[----:B------:R-:W-:Y:S01]  /*30390*/  PRMT R25, RZ, 0x7610, R25 ;  /* 0x00007610ff197816 */ /* 0x000fe20000000019 */
[----:B--2---:R-:W-:-:S05]  /*303a0*/  @!P0 IMAD.MOV.U32 R15, RZ, RZ, R19 ;  /* 0x000000ffff0f8224 */ /* 0x004fca00078e0013 */
[----:B------:R0:W2:Y:S04]  /*303b0*/  @!P0 LDG.E.U16 R23, [R14.64] ;  /* 0x000000040e178981 */ /* 0x0000a8000c1e1500 */
[----:B---3--:R1:W-:Y:S01]  /*303c0*/  STL [R1+0x3ce8], R21 ;  /* 0x003ce81501007387 */ /* 0x0083e20000100800 */
[----:B0-----:R-:W-:Y:S02]  /*303d0*/  @!P1 IMAD.MOV.U32 R14, RZ, RZ, R20 ;  /* 0x000000ffff0e9224 */ /* 0x001fe400078e0014 */
[----:B------:R-:W-:-:S05]  /*303e0*/  @!P1 IMAD.MOV.U32 R15, RZ, RZ, R22 ;  /* 0x000000ffff0f9224 */ /* 0x000fca00078e0016 */
[----:B------:R4:W3:Y:S01]  /*303f0*/  @!P1 LDG.E.U16 R24, [R14.64] ;  /* 0x000000040e189981 */ /* 0x0008e2000c1e1500 */
[----:B-1----:R-:W-:-:S05]  /*30400*/  LOP3.LUT R21, R26, 0x40, RZ, 0x3c, !PT ;  /* 0x000000401a157812 */ /* 0x002fca00078e3cff */
[----:B------:R-:W-:Y:S01]  /*30410*/  STS.U16 [R21+0xc400], R3 ;  /* 0x00c4000315007388 */ /* 0x000fe20000000400 */
[----:B------:R-:W-:Y:S02]  /*30420*/  STS.U16 [R21+0xc480], R4 ;  /* 0x00c4800415007388 */ /* 0x000fe40000000400 */
[----:B----4-:R-:W-:Y:S02]  /*30430*/  @!P1 IMAD.MOV.U32 R14, RZ, RZ, R16 ;  /* 0x000000ffff0e9224 */ /* 0x010fe400078e0010 */
[----:B------:R-:W-:Y:S01]  /*30440*/  @!P1 IMAD.MOV.U32 R15, RZ, RZ, R18 ;  /* 0x000000ffff0f9224 */ /* 0x000fe200078e0012 */
[----:B------:R-:W-:Y:S01]  /*30450*/  STS.U16 [R21+0xcc00], R5 ;  /* 0x00cc000515007388 */ /* 0x000fe20000000400 */
[----:B------:R-:W-:Y:S02]  /*30460*/  STS.U16 [R21+0xcc80], R6 ;  /* 0x00cc800615007388 */ /* 0x000fe40000000400 */
[----:B------:R-:W-:Y:S02]  /*30470*/  STS.U16 [R21+0xd400], R28 ;  /* 0x00d4001c15007388 */ /* 0x000fe40000000400 */
[----:B------:R-:W-:Y:S01]  /*30480*/  STS.U16 [R21+0xd480], R29 ;  /* 0x00d4801d15007388 */ /* 0x000fe20000000400 */
[----:B------:R-:W-:Y:S04]  /*30490*/  STS.U16 [R21+0xdc00], R7 ;  /* 0x00dc000715007388 */ /* 0x000fe80000000400 */
[----:B------:R0:W3:Y:S01]  /*304a0*/  @!P1 LDG.E.U16 R25, [R14.64] ;  /* 0x000000040e199981 */ /* 0x0000e2000c1e1500 */
[----:B------:R-:W-:Y:S02]  /*304b0*/  STS.U16 [R21+0xdc80], R8 ;  /* 0x00dc800815007388 */ /* 0x000fe40000000400 */
[----:B------:R-:W-:Y:S02]  /*304c0*/  STS.U16 [R21+0xe400], R9 ;  /* 0x00e4000915007388 */ /* 0x000fe40000000400 */
[----:B------:R-:W-:Y:S01]  /*304d0*/  STS.U16 [R21+0xe480], R10 ;  /* 0x00e4800a15007388 */ /* 0x000fe20000000400 */
[----:B------:R-:W-:Y:S01]  /*304e0*/  STS.U16 [R21+0xec00], R2 ;  /* 0x00ec000215007388 */ /* 0x000fe20000000400 */
[----:B------:R1:W-:Y:S03]  /*304f0*/  STS.U16 [R21+0xec80], R0 ;  /* 0x00ec800015007388 */ /* 0x0003e60000000400 */
[----:B0-----:R-:W2:Y:S01]  /*30500*/  LDL.LU R14, [R1+0x154] ;  /* 0x00015400010e7983 */ /* 0x001ea20000300800 */
[----:B------:R-:W2:Y:S02]  /*30510*/  LDL.LU R15, [R1+0x150] ;  /* 0x00015000010f7983 */ /* 0x000ea40000300800 */
[----:B------:R-:W2:Y:S02]  /*30520*/  LDL.LU R22, [R1+0x13c] ;  /* 0x00013c0001167983 */ /* 0x000ea40000300800 */
[----:B------:R-:W2:Y:S01]  /*30530*/  LDL.LU R26, [R1+0x138] ;  /* 0x00013800011a7983 */ /* 0x000ea20000300800 */
[----:B-1----:R-:W2:Y:S01]  /*30540*/  LDL.LU R0, [R1+0x3cec] ;  /* 0x003cec0001007983 */ /* 0x002ea20000300800 */
        /* <DEDUP_REMOVED lines=15> */
[----:B------:R0:W-:Y:S01]  /*30640*/  STS.U16 [R21+0xf400], R27 ;  /* 0x00f4001b15007388 */ /* 0x0001e20000000400 */
[----:B------:R1:W-:Y:S02]  /*30650*/  STS.U16 [R21+0xf480], R13 ;  /* 0x00f4800d15007388 */ /* 0x0003e40000000400 */
[----:B------:R1:W-:Y:S02]  /*30660*/  STS.U16 [R21+0xfc00], R12 ;  /* 0x00fc000c15007388 */ /* 0x0003e40000000400 */
[----:B------:R1:W-:Y:S01]  /*30670*/  STS.U16 [R21+0xfc80], R11 ;  /* 0x00fc800b15007388 */ /* 0x0003e20000000400 */
[----:B0-----:R-:W3:Y:S01]  /*30680*/  LDL.LU R27, [R1+0xac] ;  /* 0x0000ac00011b7983 */ /* 0x001ee20000300800 */
[----:B-1----:R-:W3:Y:S02]  /*30690*/  LDL.LU R13, [R1+0xc0] ;  /* 0x0000c000010d7983 */ /* 0x002ee40000300800 */
[----:B------:R-:W3:Y:S02]  /*306a0*/  LDL.LU R12, [R1+0xc4] ;  /* 0x0000c400010c7983 */ /* 0x000ee40000300800 */
[----:B------:R-:W3:Y:S01]  /*306b0*/  LDL.LU R21, [R1+0x3ce8] ;  /* 0x003ce80001157983 */ /* 0x000ee20000300800 */
[----:B------:R-:W3:Y:S01]  /*306c0*/  LDL.LU R11, [R1+0xd8] ;  /* 0x0000d800010b7983 */ /* 0x000ee20000300800 */
[----:B--2---:R-:W-:-:S05]  /*306d0*/  LOP3.LUT R16, R0, 0x50, RZ, 0x3c, !PT ;  /* 0x0000005000107812 */ /* 0x004fca00078e3cff */
[----:B------:R0:W-:Y:S01]  /*306e0*/  STS.U16 [R16+0x8500], R14 ;  /* 0x0085000e10007388 */ /* 0x0001e20000000400 */
[----:B------:R1:W-:Y:S02]  /*306f0*/  STS.U16 [R16+0x8580], R15 ;  /* 0x0085800f10007388 */ /* 0x0003e40000000400 */
[----:B------:R2:W-:Y:S02]  /*30700*/  STS.U16 [R16+0x8d00], R22 ;  /* 0x008d001610007388 */ /* 0x0005e40000000400 */
[----:B------:R2:W-:Y:S01]  /*30710*/  STS.U16 [R16+0x8d80], R26 ;  /* 0x008d801a10007388 */ /* 0x0005e20000000400 */
[----:B---3--:R3:W-:Y:S01]  /*30720*/  STS.U16 [R16+0x9500], R19 ;  /* 0x0095001310007388 */ /* 0x0087e20000000400 */
[----:B------:R3:W-:Y:S03]  /*30730*/  STS.U16 [R16+0x9580], R17 ;  /* 0x0095801110007388 */ /* 0x0007e60000000400 */
[----:B0-----:R-:W4:Y:S01]  /*30740*/  LDL.LU R14, [R1+0x34] ;  /* 0x00003400010e7983 */ /* 0x001f220000300800 */
[----:B-1----:R-:W4:Y:S02]  /*30750*/  LDL.LU R15, [R1+0x28] ;  /* 0x00002800010f7983 */ /* 0x002f240000300800 */
[----:B--2---:R-:W2:Y:S02]  /*30760*/  LDL.LU R22, [R1+0x24] ;  /* 0x0000240001167983 */ /* 0x004ea40000300800 */
[----:B------:R-:W2:Y:S01]  /*30770*/  LDL.LU R26, [R1+0x4] ;  /* 0x00000400011a7983 */ /* 0x000ea20000300800 */
[----:B---3--:R-:W3:Y:S01]  /*30780*/  LDL.LU R19, [R1+0x3ce4] ;  /* 0x003ce40001137983 */ /* 0x008ee20000300800 */
[----:B------:R-:W3:Y:S03]  /*30790*/  LDL.LU R17, [R1+0x3ce0] ;  /* 0x003ce00001117983 */ /* 0x000ee60000300800 */
        /* <DEDUP_REMOVED lines=10> */
[----:B------:R-:W-:Y:S01]  /*30840*/  STS.U16 [R16+0xad80], R11 ;  /* 0x00ad800b10007388 */ /* 0x000fe20000000400 */
[----:B------:R-:W-:Y:S02]  /*30850*/  STS.U16 [R16+0xb500], R12 ;  /* 0x00b5000c10007388 */ /* 0x000fe40000000400 */
[----:B------:R-:W-:Y:S02]  /*30860*/  STS.U16 [R16+0xb580], R13 ;  /* 0x00b5800d10007388 */ /* 0x000fe40000000400 */
[----:B------:R-:W-:Y:S01]  /*30870*/  STS.U16 [R16+0xbd00], R27 ;  /* 0x00bd001b10007388 */ /* 0x000fe20000000400 */
[----:B------:R0:W-:Y:S01]  /*30880*/  STS.U16 [R16+0xbd80], R18 ;  /* 0x00bd801210007388 */ /* 0x0001e20000000400 */
        /* <DEDUP_REMOVED lines=9> */
[----:B------:R-:W3:Y:S04]  /*30920*/  LDL.LU R5, [R1+0x11c] ;  /* 0x00011c0001057983 */ /* 0x000ee80000300800 */
[----:B------:R0:W-:Y:S01]  /*30930*/  STS.U16 [R16+0xd580], R28 ;  /* 0x00d5801c10007388 */ /* 0x0001e20000000400 */
[----:B------:R-:W3:Y:S02]  /*30940*/  LDL.LU R6, [R1+0x118] ;  /* 0x0001180001067983 */ /* 0x000ee40000300800 */
[----:B------:R1:W-:Y:S01]  /*30950*/  STS.U16 [R16+0xdd00], R29 ;  /* 0x00dd001d10007388 */ /* 0x0003e20000000400 */
[----:B0-----:R-:W3:Y:S01]  /*30960*/  LDL.LU R28, [R1+0x104] ;  /* 0x00010400011c7983 */ /* 0x001ee20000300800 */
[----:B-1----:R-:W3:Y:S02]  /*30970*/  LDL.LU R29, [R1+0x100] ;  /* 0x00010000011d7983 */ /* 0x002ee40000300800 */
[----:B------:R-:W3:Y:S02]  /*30980*/  LDL.LU R11, [R1+0xbc] ;  /* 0x0000bc00010b7983 */ /* 0x000ee40000300800 */
[----:B------:R-:W3:Y:S01]  /*30990*/  LDL.LU R12, [R1+0xb8] ;  /* 0x0000b800010c7983 */ /* 0x000ee20000300800 */
[----:B------:R-:W3:Y:S01]  /*309a0*/  LDL.LU R13, [R1+0xa4] ;  /* 0x0000a400010d7983 */ /* 0x000ee20000300800 */
[----:B------:R-:W3:Y:S01]  /*309b0*/  LDL.LU R27, [R1+0xa0] ;  /* 0x0000a000011b7983 */ /* 0x000ee20000300800 */
[----:B------:R-:W-:-:S02]  /*309c0*/  LOP3.LUT R0, R0, 0x60, RZ, 0x3c, !PT ;  /* 0x0000006000007812 */ /* 0x000fc400078e3cff */
[----:B----4-:R0:W-:Y:S01]  /*309d0*/  STS.U16 [R16+0xdd80], R14 ;  /* 0x00dd800e10007388 */ /* 0x0101e20000000400 */
[----:B------:R-:W-:Y:S02]  /*309e0*/  STS.U16 [R16+0xe500], R15 ;  /* 0x00e5000f10007388 */ /* 0x000fe40000000400 */
[----:B--2---:R1:W-:Y:S02]  /*309f0*/  STS.U16 [R16+0xe580], R22 ;  /* 0x00e5801610007388 */ /* 0x0043e40000000400 */
[----:B------:R2:W-:Y:S01]  /*30a00*/  STS.U16 [R16+0xed00], R26 ;  /* 0x00ed001a10007388 */ /* 0x0005e20000000400 */
[----:B0-----:R-:W4:Y:S01]  /*30a10*/  LDL.LU R14, [R1+0x84] ;  /* 0x00008400010e7983 */ /* 0x001f220000300800 */
[----:B-1----:R-:W4:Y:S02]  /*30a20*/  LDL.LU R22, [R1+0x80] ;  /* 0x0000800001167983 */ /* 0x002f240000300800 */
[----:B--2---:R-:W2:Y:S01]  /*30a30*/  LDL.LU R26, [R1+0x64] ;  /* 0x00006400011a7983 */ /* 0x004ea20000300800 */
[----:B---3--:R0:W-:Y:S01]  /*30a40*/  STS.U16 [R16+0xed80], R2 ;  /* 0x00ed800210007388 */ /* 0x0081e20000000400 */
[----:B------:R1:W-:Y:S02]  /*30a50*/  STS.U16 [R16+0xf500], R10 ;  /* 0x00f5000a10007388 */ /* 0x0003e40000000400 */
[----:B------:R3:W-:Y:S02]  /*30a60*/  STS.U16 [R16+0xf580], R9 ;  /* 0x00f5800910007388 */ /* 0x0007e40000000400 */
[----:B------:R3:W-:Y:S01]  /*30a70*/  STS.U16 [R16+0xfd00], R8 ;  /* 0x00fd000810007388 */ /* 0x0007e20000000400 */
[----:B------:R3:W-:Y:S04]  /*30a80*/  STS.U16 [R16+0xfd80], R7 ;  /* 0x00fd800710007388 */ /* 0x0007e80000000400 */
[----:B0-----:R-:W2:Y:S01]  /*30a90*/  LDL.LU R2, [R1+0x60] ;  /* 0x0000600001027983 */ /* 0x001ea20000300800 */
[----:B-1----:R-:W2:Y:S02]  /*30aa0*/  LDL.LU R10, [R1+0xd0] ;  /* 0x0000d000010a7983 */ /* 0x002ea40000300800 */
[----:B------:R-:W2:Y:S02]  /*30ab0*/  LDL.LU R15, [R1+0x44] ;  /* 0x00004400010f7983 */ /* 0x000ea40000300800 */
[----:B---3--:R-:W3:Y:S01]  /*30ac0*/  LDL.LU R9, [R1+0xd4] ;  /* 0x0000d40001097983 */ /* 0x008ee20000300800 */
[----:B------:R-:W2:Y:S01]  /*30ad0*/  LDL.LU R8, [R1+0xe8] ;  /* 0x0000e80001087983 */ /* 0x000ea20000300800 */
[----:B------:R-:W2:Y:S02]  /*30ae0*/  LDL.LU R16, [R1+0x3cc8] ;  /* 0x003cc80001107983 */ /* 0x000ea40000300800 */
[----:B------:R-:W2:Y:S01]  /*30af0*/  LDL.LU R7, [R1+0xec] ;  /* 0x0000ec0001077983 */ /* 0x000ea20000300800 */
[----:B------:R0:W-:Y:S01]  /*30b00*/  STS.U16 [R0+0x8600], R18 ;  /* 0x0086001200007388 */ /* 0x0001e20000000400 */
[----:B------:R1:W-:Y:S02]  /*30b10*/  STS.U16 [R0+0x8680], R20 ;  /* 0x0086801400007388 */ /* 0x0003e40000000400 */
[----:B------:R1:W-:Y:S02]  /*30b20*/  STS.U16 [R0+0x8e00], R3 ;  /* 0x008e000300007388 */ /* 0x0003e40000000400 */
[----:B------:R1:W-:Y:S01]  /*30b30*/  STS.U16 [R0+0x8e80], R4 ;  /* 0x008e800400007388 */ /* 0x0003e20000000400 */
[----:B------:R1:W-:Y:S01]  /*30b40*/  STS.U16 [R0+0x9600], R5 ;  /* 0x0096000500007388 */ /* 0x0003e20000000400 */
[----:B------:R1:W-:Y:S03]  /*30b50*/  STS.U16 [R0+0x9680], R6 ;  /* 0x0096800600007388 */ /* 0x0003e60000000400 */
[----:B0-----:R-:W4:Y:S01]  /*30b60*/  LDL.LU R18, [R1+0x3cc4] ;  /* 0x003cc40001127983 */ /* 0x001f220000300800 */
[----:B-1----:R-:W4:Y:S03]  /*30b70*/  LDL.LU R20, [R1+0x3cc0] ;  /* 0x003cc00001147983 */ /* 0x002f260000300800 */
[----:B------:R-:W4:Y:S01]  /*30b80*/  LDL.LU R3, [R1+0x3cbc] ;  /* 0x003cbc0001037983 */ /* 0x000f220000300800 */
[----:B------:R-:W4:Y:S03]  /*30b90*/  LDL.LU R4, [R1+0x1c] ;  /* 0x00001c0001047983 */ /* 0x000f260000300800 */
[----:B------:R-:W4:Y:S04]  /*30ba0*/  LDL.LU R5, [R1+0x18] ;  /* 0x0000180001057983 */ /* 0x000f280000300800 */
[----:B------:R0:W-:Y:S01]  /*30bb0*/  STS.U16 [R0+0x9e00], R28 ;  /* 0x009e001c00007388 */ /* 0x0001e20000000400 */
[----:B------:R-:W4:Y:S02]  /*30bc0*/  LDL.LU R6, [R1+0x14] ;  /* 0x0000140001067983 */ /* 0x000f240000300800 */
[----:B------:R1:W-:Y:S01]  /*30bd0*/  STS.U16 [R0+0x9e80], R29 ;  /* 0x009e801d00007388 */ /* 0x0003e20000000400 */
[----:B0-----:R-:W4:Y:S01]  /*30be0*/  LDL.LU R28, [R1+0x10] ;  /* 0x00001000011c7983 */ /* 0x001f220000300800 */
[----:B-1----:R-:W4:Y:S03]  /*30bf0*/  LDL.LU R29, [R1+0xc] ;  /* 0x00000c00011d7983 */ /* 0x002f260000300800 */
[----:B--2---:R-:W-:Y:S01]  /*30c00*/  STS.U16 [R0+0xa600], R7 ;  /* 0x00a6000700007388 */ /* 0x004fe20000000400 */
[----:B------:R-:W-:Y:S02]  /*30c10*/  STS.U16 [R0+0xa680], R8 ;  /* 0x00a6800800007388 */ /* 0x000fe40000000400 */
[----:B---3--:R-:W-:Y:S02]  /*30c20*/  STS.U16 [R0+0xae00], R9 ;  /* 0x00ae000900007388 */ /* 0x008fe40000000400 */
[----:B------:R-:W-:Y:S01]  /*30c30*/  STS.U16 [R0+0xae80], R10 ;  /* 0x00ae800a00007388 */ /* 0x000fe20000000400 */
[----:B------:R-:W-:Y:S01]  /*30c40*/  STS.U16 [R0+0xb600], R11 ;  /* 0x00b6000b00007388 */ /* 0x000fe20000000400 */
[----:B------:R-:W-:Y:S02]  /*30c50*/  STS.U16 [R0+0xb680], R12 ;  /* 0x00b6800c00007388 */ /* 0x000fe40000000400 */
[----:B------:R-:W-:Y:S02]  /*30c60*/  STS.U16 [R0+0xbe00], R13 ;  /* 0x00be000d00007388 */ /* 0x000fe40000000400 */
[----:B------:R-:W-:Y:S01]  /*30c70*/  STS.U16 [R0+0xbe80], R27 ;  /* 0x00be801b00007388 */ /* 0x000fe20000000400 */
[----:B----4-:R-:W-:Y:S01]  /*30c80*/  STS.U16 [R0+0xc600], R14 ;  /* 0x00c6000e00007388 */ /* 0x010fe20000000400 */
[----:B------:R0:W-:Y:S02]  /*30c90*/  STS.U16 [R0+0xc680], R22 ;  /* 0x00c6801600007388 */ /* 0x0001e40000000400 */
[----:B------:R1:W-:Y:S02]  /*30ca0*/  STS.U16 [R0+0xce00], R26 ;  /* 0x00ce001a00007388 */ /* 0x0003e40000000400 */
[----:B------:R2:W-:Y:S01]  /*30cb0*/  STS.U16 [R0+0xce80], R2 ;  /* 0x00ce800200007388 */ /* 0x0005e20000000400 */
[----:B0-----:R-:W3:Y:S01]  /*30cc0*/  LDL.LU R22, [R1+0x144] ;  /* 0x0001440001167983 */ /* 0x001ee20000300800 */
[----:B-1----:R-:W3:Y:S02]  /*30cd0*/  LDL.LU R26, [R1+0x140] ;  /* 0x00014000011a7983 */ /* 0x002ee40000300800 */
[----:B--2---:R-:W2:Y:S02]  /*30ce0*/  LDL.LU R2, [R1+0x12c] ;  /* 0x00012c0001027983 */ /* 0x004ea40000300800 */
[----:B------:R-:W2:Y:S01]  /*30cf0*/  LDL.LU R14, [R1+0x110] ;  /* 0x00011000010e7983 */ /* 0x000ea20000300800 */
[----:B------:R-:W2:Y:S01]  /*30d00*/  LDL.LU R7, [R1+0xcc] ;  /* 0x0000cc0001077983 */ /* 0x000ea20000300800 */
[----:B------:R-:W2:Y:S02]  /*30d10*/  LDL.LU R8, [R1+0xc8] ;  /* 0x0000c80001087983 */ /* 0x000ea40000300800 */
[----:B------:R-:W2:Y:S02]  /*30d20*/  LDL.LU R9, [R1+0xb4] ;  /* 0x0000b40001097983 */ /* 0x000ea40000300800 */
[----:B------:R-:W2:Y:S01]  /*30d30*/  LDL.LU R10, [R1+0xb0] ;  /* 0x0000b000010a7983 */ /* 0x000ea20000300800 */
[----:B------:R-:W2:Y:S01]  /*30d40*/  LDL.LU R11, [R1+0x9c] ;  /* 0x00009c00010b7983 */ /* 0x000ea20000300800 */
[----:B------:R-:W2:Y:S02]  /*30d50*/  LDL.LU R12, [R1+0x98] ;  /* 0x00009800010c7983 */ /* 0x000ea40000300800 */
[----:B------:R-:W2:Y:S01]  /*30d60*/  LDL.LU R13, [R1+0x7c] ;  /* 0x00007c00010d7983 */ /* 0x000ea20000300800 */
[----:B------:R0:W-:Y:S01]  /*30d70*/  STS.U16 [R0+0xd600], R15 ;  /* 0x00d6000f00007388 */ /* 0x0001e20000000400 */
[----:B------:R-:W2:Y:S02]  /*30d80*/  LDL.LU R27, [R1+0x78] ;  /* 0x00007800011b7983 */ /* 0x000ea40000300800 */
[----:B------:R1:W-:Y:S02]  /*30d90*/  STS.U16 [R0+0xd680], R4 ;  /* 0x00d6800400007388 */ /* 0x0003e40000000400 */
[----:B------:R1:W-:Y:S01]  /*30da0*/  STS.U16 [R0+0xde00], R5 ;  /* 0x00de000500007388 */ /* 0x0003e20000000400 */
[----:B------:R1:W-:Y:S01]  /*30db0*/  STS.U16 [R0+0xde80], R6 ;  /* 0x00de800600007388 */ /* 0x0003e20000000400 */
[----:B------:R1:W-:Y:S02]  /*30dc0*/  STS.U16 [R0+0xe600], R28 ;  /* 0x00e6001c00007388 */ /* 0x0003e40000000400 */
[----:B------:R1:W-:Y:S01]  /*30dd0*/  STS.U16 [R0+0xe680], R29 ;  /* 0x00e6801d00007388 */ /* 0x0003e20000000400 */
[----:B0-----:R-:W2:Y:S01]  /*30de0*/  LDL.LU R15, [R1+0x5c] ;  /* 0x00005c00010f7983 */ /* 0x001ea20000300800 */
[----:B-1----:R-:W2:Y:S03]  /*30df0*/  LDL.LU R4, [R1+0x3cb8] ;  /* 0x003cb80001047983 */ /* 0x002ea60000300800 */
[----:B------:R-:W2:Y:S04]  /*30e00*/  LDL.LU R5, [R1+0x3cb4] ;  /* 0x003cb40001057983 */ /* 0x000ea80000300800 */
[----:B------:R-:W2:Y:S01]  /*30e10*/  LDL.LU R6, [R1+0x3cb0] ;  /* 0x003cb00001067983 */ /* 0x000ea20000300800 */
[----:B------:R-:W2:Y:S02]  /*30e20*/  LDL.LU R28, [R1+0x3cac] ;  /* 0x003cac00011c7983 */ /* 0x000ea40000300800 */
[----:B------:R-:W2:Y:S02]  /*30e30*/  LDL.LU R29, [R1+0x3ca8] ;  /* 0x003ca800011d7983 */ /* 0x000ea40000300800 */
[----:B--2---:R0:W-:Y:S01]  /*30e40*/  STS.U16 [R0+0xee00], R29 ;  /* 0x00ee001d00007388 */ /* 0x0041e20000000400 */
[----:B------:R1:W-:Y:S02]  /*30e50*/  STS.U16 [R0+0xee80], R28 ;  /* 0x00ee801c00007388 */ /* 0x0003e40000000400 */
[----:B------:R2:W-:Y:S02]  /*30e60*/  STS.U16 [R0+0xf600], R6 ;  /* 0x00f6000600007388 */ /* 0x0005e40000000400 */
[----:B------:R3:W-:Y:S01]  /*30e70*/  STS.U16 [R0+0xf680], R5 ;  /* 0x00f6800500007388 */ /* 0x0007e20000000400 */
[----:B------:R3:W-:Y:S01]  /*30e80*/  STS.U16 [R0+0xfe00], R4 ;  /* 0x00fe000400007388 */ /* 0x0007e20000000400 */
[----:B------:R3:W-:Y:S03]  /*30e90*/  STS.U16 [R0+0xfe80], R3 ;  /* 0x00fe800300007388 */ /* 0x0007e60000000400 */
[----:B0-----:R-:W2:Y:S01]  /*30ea0*/  LDL.LU R29, [R1+0xe0] ;  /* 0x0000e000011d7983 */ /* 0x001ea20000300800 */
[----:B-1----:R-:W2:Y:S02]  /*30eb0*/  LDL.LU R28, [R1+0xe4] ;  /* 0x0000e400011c7983 */ /* 0x002ea40000300800 */
[----:B--2---:R-:W2:Y:S01]  /*30ec0*/  LDL.LU R6, [R1+0xf8] ;  /* 0x0000f80001067983 */ /* 0x004ea20000300800 */
[----:B---3--:R-:W3:Y:S04]  /*30ed0*/  LDL.LU R5, [R1+0xfc] ;  /* 0x0000fc0001057983 */ /* 0x008ee80000300800 */
[----:B------:R-:W2:Y:S01]  /*30ee0*/  LDL.LU R4, [R1+0x114] ;  /* 0x0001140001047983 */ /* 0x000ea20000300800 */
[----:B------:R-:W2:Y:S02]  /*30ef0*/  LDL.LU R0, [R1+0x3ca4] ;  /* 0x003ca40001007983 */ /* 0x000ea40000300800 */
[----:B------:R-:W3:Y:S01]  /*30f00*/  LDL.LU R3, [R1+0x128] ;  /* 0x0001280001037983 */ /* 0x000ee20000300800 */
[----:B--2---:R0:W-:Y:S01]  /*30f10*/  STS.U16 [R0+0x8700], R22 ;  /* 0x0087001600007388 */ /* 0x0041e20000000400 */
[----:B------:R1:W-:Y:S02]  /*30f20*/  STS.U16 [R0+0x8780], R26 ;  /* 0x0087801a00007388 */ /* 0x0003e40000000400 */
[----:B------:R2:W-:Y:S01]  /*30f30*/  STS.U16 [R0+0x8f00], R2 ;  /* 0x008f000200007388 */ /* 0x0005e20000000400 */
[----:B0-----:R-:W4:Y:S01]  /*30f40*/  LDL.LU R22, [R1+0x3ca0] ;  /* 0x003ca00001167983 */ /* 0x001f220000300800 */
[----:B-1----:R-:W4:Y:S02]  /*30f50*/  LDL.LU R26, [R1+0x3c9c] ;  /* 0x003c9c00011a7983 */ /* 0x002f240000300800 */
[----:B--2---:R-:W2:Y:S02]  /*30f60*/  LDL.LU R2, [R1+0x3c98] ;  /* 0x003c980001027983 */ /* 0x004ea40000300800 */
[----:B---3--:R-:W-:Y:S01]  /*30f70*/  STS.U16 [R0+0x8f80], R3 ;  /* 0x008f800300007388 */ /* 0x008fe20000000400 */
[----:B------:R-:W-:Y:S01]  /*30f80*/  STS.U16 [R0+0x9700], R4 ;  /* 0x0097000400007388 */ /* 0x000fe20000000400 */
[----:B------:R0:W-:Y:S03]  /*30f90*/  STS.U16 [R0+0x9780], R14 ;  /* 0x0097800e00007388 */ /* 0x0001e60000000400 */
        /* <DEDUP_REMOVED lines=12> */
[----:B------:R0:W-:Y:S01]  /*31060*/  STS.U16 [R0+0xc780], R27 ;  /* 0x00c7801b00007388 */ /* 0x0001e20000000400 */
[----:B------:R1:W-:Y:S03]  /*31070*/  STS.U16 [R0+0xcf00], R15 ;  /* 0x00cf000f00007388 */ /* 0x0003e60000000400 */
[----:B0-----:R-:W0:Y:S04]  /*31080*/  S2R R27, SR_TID.X ;  /* 0x00000000001b7919 */ /* 0x001e280000002100 */
[----:B-1----:R-:W1:Y:S01]  /*31090*/  S2R R15, SR_TID.X ;  /* 0x00000000000f7919 */ /* 0x002e620000002100 */
[----:B0-----:R-:W-:-:S03]  /*310a0*/  IMAD.SHL.U32 R29, R27, 0x80, RZ ;  /* 0x000000801b1d7824 */ /* 0x001fc600078e00ff */
[----:B--2---:R-:W-:Y:S01]  /*310b0*/  STS.U16 [R0+0xcf80], R2 ;  /* 0x00cf800200007388 */ /* 0x004fe20000000400 */
[----:B----4-:R0:W-:Y:S02]  /*310c0*/  STS.U16 [R0+0xd700], R26 ;  /* 0x00d7001a00007388 */ /* 0x0101e40000000400 */
[----:B------:R-:W-:Y:S02]  /*310d0*/  STS.U16 [R0+0xd780], R22 ;  /* 0x00d7801600007388 */ /* 0x000fe40000000400 */
[----:B------:R-:W-:Y:S01]  /*310e0*/  STS.U16 [R0+0xdf00], R20 ;  /* 0x00df001400007388 */ /* 0x000fe20000000400 */
[----:B------:R-:W-:Y:S01]  /*310f0*/  STS.U16 [R0+0xdf80], R18 ;  /* 0x00df801200007388 */ /* 0x000fe20000000400 */
[----:B------:R-:W-:Y:S02]  /*31100*/  STS.U16 [R0+0xe700], R16 ;  /* 0x00e7001000007388 */ /* 0x000fe40000000400 */
[----:B------:R-:W-:Y:S01]  /*31110*/  STS.U16 [R0+0xe780], R17 ;  /* 0x00e7801100007388 */ /* 0x000fe20000000400 */
[----:B0-----:R-:W-:Y:S01]  /*31120*/  LOP3.LUT R26, R27, 0x7, RZ, 0xc0, !PT ;  /* 0x000000071b1a7812 */ /* 0x001fe200078ec0ff */
[----:B------:R-:W-:Y:S01]  /*31130*/  STS.U16 [R0+0xef00], R19 ;  /* 0x00ef001300007388 */ /* 0x000fe20000000400 */
[----:B-1----:R-:W-:-:S02]  /*31140*/  IMAD.SHL.U32 R2, R15, 0x2, RZ ;  /* 0x000000020f027824 */ /* 0x002fc400078e00ff */
[----:B------:R-:W-:Y:S02]  /*31150*/  STS.U16 [R0+0xef80], R21 ;  /* 0x00ef801500007388 */ /* 0x000fe40000000400 */
[----:B------:R-:W-:Y:S01]  /*31160*/  IMAD R26, R26, 0x110, RZ ;  /* 0x000001101a1a7824 */ /* 0x000fe200078e02ff */
[----:B------:R-:W-:Y:S01]  /*31170*/  STS.U16 [R0+0xf700], R23 ;  /* 0x00f7001700007388 */ /* 0x000fe20000000400 */
[----:B------:R-:W-:Y:S02]  /*31180*/  STS.U16 [R0+0xf780], R24 ;  /* 0x00f7801800007388 */ /* 0x000fe40000000400 */
[----:B---3--:R-:W-:Y:S02]  /*31190*/  STS.U16 [R0+0xff00], R14 ;  /* 0x00ff000e00007388 */ /* 0x008fe40000000400 */
[----:B------:R0:W-:Y:S01]  /*311a0*/  STS.U16 [R0+0xff80], R25 ;  /* 0x00ff801900007388 */ /* 0x0001e20000000400 */
[C-C-:B------:R-:W-:Y:S01]  /*311b0*/  LOP3.LUT R28, R26.reuse, 0x30, R2.reuse, 0x78, !PT ;  /* 0x000000301a1c7812 */ /* 0x140fe200078e7802 */
[----:B------:R1:W-:Y:S01]  /*311c0*/  STL.64 [R1+0x3c78], R26 ;  /* 0x003c781a01007387 */ /* 0x0003e20000100a00 */
[----:B------:R-:W-:-:S03]  /*311d0*/  LOP3.LUT R2, R26, 0x10, R2, 0x78, !PT ;  /* 0x000000101a027812 */ /* 0x000fc600078e7802 */
[----:B------:R-:W-:Y:S06]  /*311e0*/  BAR.SYNC.DEFER_BLOCKING 0x0 ;  /* 0x0000000000007b1d */ /* 0x000fec0000010000 */
[----:B0-----:R-:W2:Y:S04]  /*311f0*/  LDL.LU.64 R24, [R1+0x760] ;  /* 0x0007600001187983 */ /* 0x001ea80000300a00 */
[----:B-1----:R-:W3:Y:S01]  /*31200*/  LDL.LU.64 R26, [R1+0x768] ;  /* 0x00076800011a7983 */ /* 0x002ee20000300a00 */
[----:B------:R-:W-:-:S05]  /*31210*/  IMAD.SHL.U32 R15, R15, 0x40, RZ ;  /* 0x000000400f0f7824 */ /* 0x000fca00078e00ff */
[----:B------:R-:W-:-:S05]  /*31220*/  LOP3.LUT R28, R28, 0x800, R15, 0xf8, !PT ;  /* 0x000008001c1c7812 */ /* 0x000fca00078ef80f */
[----:B------:R-:W0:Y:S04]  /*31230*/  LDSM.16.M88.4 R8, [R28+0xa000] ;  /* 0x00a000001c08783b */ /* 0x000e280000000200 */
[----:B------:R-:W-:Y:S01]  /*31240*/  LDSM.16.M88.4 R12, [R28+0x9000] ;  /* 0x009000001c0c783b */ /* 0x000fe20000000200 */
[----:B------:R-:W-:-:S03]  /*31250*/  LOP3.LUT R2, R2, 0x800, R29, 0xf8, !PT ;  /* 0x0000080002027812 */ /* 0x000fc600078ef81d */
[----:B------:R-:W-:Y:S04]  /*31260*/  LDSM.16.M88.4 R16, [R28+0xc000] ;  /* 0x00c000001c10783b */ /* 0x000fe80000000200 */
[----:B------:R-:W-:Y:S04]  /*31270*/  LDSM.16.M88.4 R20, [R28+0xd000] ;  /* 0x00d000001c14783b */ /* 0x000fe80000000200 */
[----:B------:R-:W-:Y:S01]  /*31280*/  LDSM.16.MT88.4 R4, [R2] ;  /* 0x000000000204783b */ /* 0x000fe20000004200 */
[----:B0-----:R-:W-:Y:S02]  /*31290*/  IMAD.MOV.U32 R3, RZ, RZ, R8 ;  /* 0x000000ffff037224 */ /* 0x001fe400078e0008 */
[----:B------:R-:W-:Y:S01]  /*312a0*/  IMAD.MOV.U32 R0, RZ, RZ, R9 ;  /* 0x000000ffff007224 */ /* 0x000fe200078e0009 */
[----:B---3--:R-:W-:Y:S01]  /*312b0*/  STL.64 [R1+0x3c88], R26 ;  /* 0x003c881a01007387 */ /* 0x008fe20000100a00 */
[----:B--2---:R-:W-:Y:S02]  /*312c0*/  STL.64 [R1+0x3c80], R24 ;  /* 0x003c801801007387 */ /* 0x004fe40000100a00 */
[----:B------:R-:W0:Y:S04]  /*312d0*/  LDSM.16.M88.4 R24, [R28+0x8000] ;  /* 0x008000001c18783b */ /* 0x000e280000000200 */
[----:B------:R-:W-:Y:S01]  /*312e0*/  STL.64 [R1], R8 ;  /* 0x0000000801007387 */ /* 0x000fe20000100a00 */
[----:B------:R-:W-:Y:S02]  /*312f0*/  STL.64 [R1+0x8], R10 ;  /* 0x0000080a01007387 */ /* 0x000fe40000100a00 */
[----:B------:R-:W1:Y:S02]  /*31300*/  LDSM.16.M88.4 R8, [R28+0xb000] ;  /* 0x00b000001c08783b */ /* 0x000e640000000200 */
[----:B0-----:R-:W-:Y:S02]  /*31310*/  STL.64 [R1+0x20], R24 ;  /* 0x0000201801007387 */ /* 0x001fe40000100a00 */
[----:B------:R-:W-:Y:S02]  /*31320*/  STL.64 [R1+0x28], R26 ;  /* 0x0000281a01007387 */ /* 0x000fe40000100a00 */
[----:B-1----:R-:W-:Y:S02]  /*31330*/  STL.64 [R1+0x3c68], R10 ;  /* 0x003c680a01007387 */ /* 0x002fe40000100a00 */
[----:B------:R-:W-:Y:S01]  /*31340*/  STL.64 [R1+0x10], R12 ;  /* 0x0000100c01007387 */ /* 0x000fe20000100a00 */
[----:B------:R-:W-:Y:S01]  /*31350*/  STL.64 [R1+0x18], R14 ;  /* 0x0000180e01007387 */ /* 0x000fe20000100a00 */
[----:B------:R0:W-:Y:S03]  /*31360*/  STL.64 [R1+0x3c90], R12 ;  /* 0x003c900c01007387 */ /* 0x0001e60000100a00 */
[----:B0-----:R-:W2:Y:S01]  /*31370*/  LDL.LU.64 R12, [R1+0x770] ;  /* 0x00077000010c7983 */ /* 0x001ea20000300a00 */
[----:B------:R-:W2:Y:S02]  /*31380*/  LDL.LU.64 R14, [R1+0x778] ;  /* 0x00077800010e7983 */ /* 0x000ea40000300a00 */
[----:B------:R-:W-:Y:S01]  /*31390*/  STL.64 [R1+0x3c60], R8 ;  /* 0x003c600801007387 */ /* 0x000fe20000100a00 */
[----:B--2---:R-:W-:Y:S01]  /*313a0*/  HMMA.16816.F32.BF16 R24, R4, R24, R12 ;  /* 0x000000180418723c */ /* 0x004fe2000004180c */
[----:B------:R-:W2:Y:S11]  /*313b0*/  LDL.LU.64 R12, [R1+0x3c90] ;  /* 0x003c9000010c7983 */ /* 0x000eb60000300a00 */
[----:B------:R-:W-:Y:S11]  /*313c0*/  @!UPT UIADD3 URZ, URZ, URZ, URZ ;  /* 0x0000003f3f3ff290 */ /* 0x000ff6000fffe03f */
[----:B------:R-:W-:Y:S01]  /*313d0*/  STL.64 [R1+0x320], R24 ;  /* 0x0003201801007387 */ /* 0x000fe20000100a00 */
[----:B------:R-:W-:Y:S02]  /*313e0*/  STL.64 [R1+0x328], R26 ;  /* 0x0003281a01007387 */ /* 0x000fe40000100a00 */
[----:B------:R-:W0:Y:S02]  /*313f0*/  LDSM.16.M88.4 R24, [R28+0xe000] ;  /* 0x00e000001c18783b */ /* 0x000e240000000200 */
[----:B0-----:R-:W-:Y:S02]  /*31400*/  STL.64 [R1+0x60], R24 ;  /* 0x0000601801007387 */ /* 0x001fe40000100a00 */
[----:B------:R0:W-:Y:S02]  /*31410*/  STL.64 [R1+0x68], R26 ;  /* 0x0000681a01007387 */ /* 0x0001e40000100a00 */
[----:B0-----:R-:W2:Y:S01]  /*31420*/  LDL.LU.64 R26, [R1+0x3c88] ;  /* 0x003c8800011a7983 */ /* 0x001ea20000300a00 */
[----:B------:R-:W2:Y:S02]  /*31430*/  LDL.LU.64 R24, [R1+0x3c80] ;  /* 0x003c800001187983 */ /* 0x000ea40000300a00 */
[----:B------:R-:W-:Y:S02]  /*31440*/  STL.64 [R1+0x30], R16 ;  /* 0x0000301001007387 */ /* 0x000fe40000100a00 */
[----:B------:R-:W-:Y:S01]  /*31450*/  STL.64 [R1+0x38], R18 ;  /* 0x0000381201007387 */ /* 0x000fe20000100a00 */
[----:B------:R0:W-:Y:S04]  /*31460*/  STL.64 [R1+0x3c70], R16 ;  /* 0x003c701001007387 */ /* 0x0001e80000100a00 */
[----:B0-----:R-:W3:Y:S01]  /*31470*/  LDL.LU.64 R16, [R1+0x790] ;  /* 0x0007900001107983 */ /* 0x001ee20000300a00 */
[----:B------:R-:W3:Y:S02]  /*31480*/  LDL.LU.64 R18, [R1+0x798] ;  /* 0x0007980001127983 */ /* 0x000ee40000300a00 */
[----:B------:R-:W-:-:S02]  /*31490*/  IMAD.MOV.U32 R8, RZ, RZ, R3 ;  /* 0x000000ffff087224 */ /* 0x000fc400078e0003 */
[----:B------:R-:W-:Y:S01]  /*314a0*/  IMAD.MOV.U32 R9, RZ, RZ, R0 ;  /* 0x000000ffff097224 */ /* 0x000fe200078e0000 */
[C---:B--2---:R-:W-:Y:S11]  /*314b0*/  HMMA.16816.F32.BF16 R24, R4.reuse, R12, R24 ;  /* 0x0000000c0418723c */ /* 0x044ff60000041818 */
[----:B------:R-:W-:Y:S11]  /*314c0*/  @!UPT UIADD3 URZ, URZ, URZ, URZ ;  /* 0x0000003f3f3ff290 */ /* 0x000ff6000fffe03f */
[----:B------:R-:W-:Y:S01]  /*314d0*/  @!UPT UIADD3 URZ, URZ, URZ, URZ ;  /* 0x0000003f3f3ff290 */ /* 0x000fe2000fffe03f */
[----:B------:R0:W-:Y:S01]  /*314e0*/  STL.64 [R1+0x310], R24 ;  /* 0x0003101801007387 */ /* 0x0001e20000100a00 */
[----:B------:R1:W-:Y:S02]  /*314f0*/  STL.64 [R1+0x318], R26 ;  /* 0x0003181a01007387 */ /* 0x0003e40000100a00 */
[----:B0-----:R-:W-:Y:S01]  /*31500*/  IMAD.MOV.U32 R24, RZ, RZ, R13 ;  /* 0x000000ffff187224 */ /* 0x001fe200078e000d */
[----:B-1----:R-:W2:Y:S01]  /*31510*/  LDL.LU.64 R26, [R1+0x3c78] ;  /* 0x003c7800011a7983 */ /* 0x002ea20000300a00 */
[----:B------:R-:W4:Y:S02]  /*31520*/  LDL.LU.64 R12, [R1+0x780] ;  /* 0x00078000010c7983 */ /* 0x000f240000300a00 */
[----:B------:R-:W4:Y:S02]  /*31530*/  LDL.LU.64 R14, [R1+0x788] ;  /* 0x00078800010e7983 */ /* 0x000f240000300a00 */
[----:B------:R-:W-:Y:S01]  /*31540*/  STL.64 [R1+0x50], R20 ;  /* 0x0000501401007387 */ /* 0x000fe20000100a00 */
[----:B------:R-:W-:Y:S01]  /*31550*/  STL.64 [R1+0x58], R22 ;  /* 0x0000581601007387 */ /* 0x000fe20000100a00 */
[----:B------:R-:W-:Y:S02]  /*31560*/  STL.64 [R1+0x3c58], R20 ;  /* 0x003c581401007387 */ /* 0x000fe40000100a00 */
[----:B------:R-:W0:Y:S01]  /*31570*/  LDSM.16.M88.4 R20, [R28+0xf000] ;  /* 0x00f000001c14783b */ /* 0x000e220000000200 */
[C---:B---3--:R-:W-:Y:S01]  /*31580*/  HMMA.16816.F32.BF16 R8, R4.reuse, R8, R16 ;  /* 0x000000080408723c */ /* 0x048fe20000041810 */
[----:B0-----:R0:W-:Y:S02]  /*31590*/  STL.64 [R1+0x70], R20 ;  /* 0x0000701401007387 */ /* 0x0011e40000100a00 */
[----:B------:R1:W-:Y:S02]  /*315a0*/  STL.64 [R1+0x78], R22 ;  /* 0x0000781601007387 */ /* 0x0003e40000100a00 */
[----:B0-----:R-:W3:Y:S01]  /*315b0*/  LDL.LU.64 R20, [R1+0x5b0] ;  /* 0x0005b00001147983 */ /* 0x001ee20000300a00 */
[----:B-1----:R-:W3:Y:S02]  /*315c0*/  LDL.LU.64 R22, [R1+0x5b8] ;  /* 0x0005b80001167983 */ /* 0x002ee40000300a00 */
[----:B------:R-:W-:Y:S02]  /*315d0*/  STL [R1+0x2c80], R28 ;  /* 0x002c801c01007387 */ /* 0x000fe40000100800 */
[----:B------:R-:W3:Y:S11]  /*315e0*/  LDL.LU.64 R16, [R1+0x3c70] ;  /* 0x003c700001107983 */ /* 0x000ef60000300a00 */
[----:B------:R-:W-:Y:S02]  /*315f0*/  @!UPT UIADD3 URZ, URZ, URZ, URZ ;  /* 0x0000003f3f3ff290 */ /* 0x000fe4000fffe03f */
[----:B------:R-:W-:Y:S01]  /*31600*/  STL.64 [R1+0x300], R8 ;  /* 0x0003000801007387 */ /* 0x000fe20000100a00 */
[----:B------:R0:W-:Y:S03]  /*31610*/  STL.64 [R1+0x308], R10 ;  /* 0x0003080a01007387 */ /* 0x0001e60000100a00 */
[----:B0-----:R-:W4:Y:S01]  /*31620*/  LDL.LU.64 R10, [R1+0x3c68] ;  /* 0x003c6800010a7983 */ /* 0x001f220000300a00 */
[----:B------:R-:W4:Y:S02]  /*31630*/  LDL.LU.64 R8, [R1+0x3c60] ;  /* 0x003c600001087983 */ /* 0x000f240000300a00 */
[----:B--2---:R-:W-:Y:S01]  /*31640*/  IMAD.SHL.U32 R25, R27, 0x2, RZ ;  /* 0x000000021b197824 */ /* 0x004fe200078e00ff */
[----:B------:R-:W-:Y:S04]  /*31650*/  STL.64 [R1+0x3c50], R26 ;  /* 0x003c501a01007387 */ /* 0x000fe80000100a00 */
[----:B------:R-:W-:Y:S01]  /*31660*/  LOP3.LUT R0, R26, 0x10, R25, 0x78, !PT ;  /* 0x000000101a007812 */ /* 0x000fe200078e7819 */
[----:B------:R0:W-:Y:S03]  /*31670*/  STL.64 [R1+0x3c48], R24 ;  /* 0x003c481801007387 */ /* 0x0001e60000100a00 */
[----:B------:R-:W-:Y:S01]  /*31680*/  LOP3.LUT R0, R0, 0x800, R29, 0xf8, !PT ;  /* 0x0000080000007812 */ /* 0x000fe200078ef81d */
[----:B0-----:R-:W2:Y:S01]  /*31690*/  LDL.LU.64 R24, [R1+0x5a0] ;  /* 0x0005a00001187983 */ /* 0x001ea20000300a00 */
[----:B------:R-:W2:Y:S02]  /*316a0*/  LDL.LU.64 R26, [R1+0x5a8] ;  /* 0x0005a800011a7983 */ /* 0x000ea40000300a00 */
[----:B------:R-:W-:Y:S01]  /*316b0*/  STL [R1+0x3aa8], R29 ;  /* 0x003aa81d01007387 */ /* 0x000fe20000100800 */
[----:B------:R-:W-:Y:S01]  /*316c0*/  LOP3.LUT R0, R0, 0x20, RZ, 0x3c, !PT ;  /* 0x0000002000007812 */ /* 0x000fe200078e3cff */
[C---:B---3--:R-:W-:Y:S08]  /*316d0*/  HMMA.16816.F32.BF16 R20, R4.reuse, R16, R20 ;  /* 0x000000100414723c */ /* 0x048ff00000041814 */
[----:B----4-:R-:W-:Y:S01]  /*316e0*/  HMMA.16816.F32.BF16 R12, R4, R8, R12 ;  /* 0x00000008040c723c */ /* 0x010fe2000004180c */
[----:B------:R-:W-:Y:S01]  /*316f0*/  STL.64 [R1+0x3c28], R10 ;  /* 0x003c280a01007387 */ /* 0x000fe20000100a00 */
[----:B------:R0:W-:Y:S02]  /*31700*/  STL.64 [R1+0x3c20], R8 ;  /* 0x003c200801007387 */ /* 0x0001e40000100a00 */
[----:B------:R-:W-:Y:S11]  /*31710*/  IMAD.MOV.U32 R3, RZ, RZ, R16 ;  /* 0x000000ffff037224 */ /* 0x000ff600078e0010 */
[----:B------:R-:W-:Y:S08]  /*31720*/  @!UPT UIADD3 URZ, URZ, URZ, URZ ;  /* 0x0000003f3f3ff290 */ /* 0x000ff0000fffe03f */
[----:B------:R-:W-:Y:S01]  /*31730*/  STL.64 [R1+0x2f0], R12 ;  /* 0x0002f00c01007387 */ /* 0x000fe20000100a00 */
[----:B------:R-:W-:Y:S02]  /*31740*/  STL.64 [R1+0x2f8], R14 ;  /* 0x0002f80e01007387 */ /* 0x000fe40000100a00 */
[----:B0-----:R-:W3:Y:S02]  /*31750*/  LDL.LU.64 R8, [R1+0x600] ;  /* 0x0006000001087983 */ /* 0x001ee40000300a00 */
[----:B------:R-:W3:Y:S01]  /*31760*/  LDL.LU.64 R10, [R1+0x608] ;  /* 0x00060800010a7983 */ /* 0x000ee20000300a00 */
[----:B------:R-:W-:Y:S01]  /*31770*/  STL [R1+0x3aac], R2 ;  /* 0x003aac0201007387 */ /* 0x000fe20000100800 */
[----:B------:R0:W-:Y:S02]  /*31780*/  STL.64 [R1+0x2e0], R20 ;  /* 0x0002e01401007387 */ /* 0x0001e40000100a00 */
[----:B------:R-:W-:Y:S01]  /*31790*/  STL.64 [R1+0x2e8], R22 ;  /* 0x0002e81601007387 */ /* 0x000fe20000100a00 */
[----:B------:R1:W-:Y:S04]  /*317a0*/  LDSM.16.MT88.4 R12, [R2+0x80] ;  /* 0x00008000020c783b */ /* 0x0003e80000004200 */
[----:B0-----:R-:W2:Y:S01]  /*317b0*/  LDL.LU.64 R20, [R1+0x3c58] ;  /* 0x003c580001147983 */ /* 0x001ea20000300a00 */
[----:B-1----:R-:W-:-:S02]  /*317c0*/  IMAD.MOV.U32 R2, RZ, RZ, R17 ;  /* 0x000000ffff027224 */ /* 0x002fc400078e0011 */
[----:B------:R-:W0:Y:S02]  /*317d0*/  LDSM.16.MT88.4 R16, [R0] ;  /* 0x000000000010783b */ /* 0x000e240000004200 */
[----:B0-----:R-:W-:Y:S02]  /*317e0*/  STL.64 [R1+0x3be8], R18 ;  /* 0x003be81201007387 */ /* 0x001fe40000100a00 */
[----:B------:R0:W-:Y:S02]  /*317f0*/  STL.64 [R1+0x3be0], R16 ;  /* 0x003be01001007387 */ /* 0x0001e40000100a00 */
[----:B0-----:R-:W3:Y:S01]  /*31800*/  LDL.64 R16, [R1+0x60] ;  /* 0x0000600001107983 */ /* 0x001ee20000100a00 */
[C---:B--2---:R-:W-:Y:S03]  /*31810*/  HMMA.16816.F32.BF16 R20, R4.reuse, R20, R24 ;  /* 0x000000140414723c */ /* 0x044fe60000041818 */
[----:B------:R-:W2:Y:S01]  /*31820*/  LDL.LU.64 R26, [R1+0x3c50] ;  /* 0x003c5000011a7983 */ /* 0x000ea20000300a00 */
[----:B------:R-:W4:Y:S11]  /*31830*/  LDL.LU.64 R24, [R1+0x3c48] ;  /* 0x003c480001187983 */ /* 0x000f360000300a00 */
[----:B------:R-:W-:Y:S08]  /*31840*/  @!UPT UIADD3 URZ, URZ, URZ, URZ ;  /* 0x0000003f3f3ff290 */ /* 0x000ff0000fffe03f */
[----:B------:R-:W-:Y:S01]  /*31850*/  STL.64 [R1+0x2d0], R20 ;  /* 0x0002d01401007387 */ /* 0x000fe20000100a00 */
[----:B------:R-:W-:Y:S02]  /*31860*/  STL.64 [R1+0x2d8], R22 ;  /* 0x0002d81601007387 */ /* 0x000fe40000100a00 */
[----:B------:R-:W0:Y:S01]  /*31870*/  LDSM.16.MT88.4 R20, [R0+0x80] ;  /* 0x000080000014783b */ /* 0x000e220000004200 */
[----:B---3--:R-:W-:Y:S01]  /*31880*/  HMMA.16816.F32.BF16 R8, R4, R16, R8 ;  /* 0x000000100408723c */ /* 0x008fe20000041808 */
[----:B0-----:R-:W-:Y:S02]  /*31890*/  STL.64 [R1+0x3b68], R22 ;  /* 0x003b681601007387 */ /* 0x001fe40000100a00 */
[----:B------:R0:W-:Y:S02]  /*318a0*/  STL.64 [R1+0x3b60], R20 ;  /* 0x003b601401007387 */ /* 0x0001e40000100a00 */
[----:B0-----:R-:W3:Y:S04]  /*318b0*/  LDL R20, [R1+0x70] ;  /* 0x0000700001147983 */ /* 0x001ee80000100800 */
[----:B------:R-:W3:Y:S01]  /*318c0*/  LDL R21, [R1+0x74] ;  /* 0x0000740001157983 */ /* 0x000ee20000100800 */
[----:B------:R-:W-:Y:S11]  /*318d0*/  STL [R1+0x3ab0], R0 ;  /* 0x003ab00001007387 */ /* 0x000ff60000100800 */
[----:B------:R-:W-:Y:S02]  /*318e0*/  @!UPT UIADD3 URZ, URZ, URZ, URZ ;  /* 0x0000003f3f3ff290 */ /* 0x000fe4000fffe03f */
[----:B------:R-:W-:Y:S02]  /*318f0*/  STL.64 [R1+0x2c0], R8 ;  /* 0x0002c00801007387 */ /* 0x000fe40000100a00 */
[----:B------:R0:W-:Y:S02]  /*31900*/  STL.64 [R1+0x2c8], R10 ;  /* 0x0002c80a01007387 */ /* 0x0001e40000100a00 */
[----:B0-----:R-:W-:Y:S02]  /*31910*/  IMAD.MOV.U32 R10, RZ, RZ, R16 ;  /* 0x000000ffff0a7224 */ /* 0x001fe400078e0010 */
[----:B------:R-:W3:Y:S01]  /*31920*/  LDL R16, [R1+0x10] ;  /* 0x0000100001107983 */ /* 0x000ee20000100800 */
[----:B------:R-:W-:Y:S02]  /*31930*/  IMAD.MOV.U32 R0, RZ, RZ, R17 ;  /* 0x000000ffff007224 */ /* 0x000fe400078e0011 */
[----:B--2---:R-:W-:Y:S01]  /*31940*/  IMAD.SHL.U32 R27, R27, 0x80, RZ ;  /* 0x000000801b1b7824 */ /* 0x004fe200078e00ff */
[----:B----4-:R-:W-:-:S04]  /*31950*/  LOP3.LUT R29, R26, 0x10, R25, 0x78, !PT ;  /* 0x000000101a1d7812 */ /* 0x010fc800078e7819 */
[----:B------:R-:W-:-:S04]  /*31960*/  LOP3.LUT R29, R29, 0x800, R27, 0xf8, !PT ;  /* 0x000008001d1d7812 */ /* 0x000fc800078ef81b */
[----:B------:R-:W-:Y:S01]  /*31970*/  LOP3.LUT R29, R29, 0x40, RZ, 0x3c, !PT ;  /* 0x000000401d1d7812 */ /* 0x000fe200078e3cff */
[----:B------:R-:W-:-:S04]  /*31980*/  IMAD.MOV.U32 R17, RZ, RZ, R24 ;  /* 0x000000ffff117224 */ /* 0x000fc800078e0018 */
[----:B------:R-:W0:Y:S04]  /*31990*/  LDSM.16.MT88.4 R24, [R29] ;  /* 0x000000001d18783b */ /* 0x000e280000004200 */
[----:B---3--:R1:W-:Y:S04]  /*319a0*/  STL.64 [R1+0x3c40], R16 ;  /* 0x003c401001007387 */ /* 0x0083e80000100a00 */
[----:B-1----:R-:W2:Y:S01]  /*319b0*/  LDL.LU.64 R16, [R1+0x5f0] ;  /* 0x0005f00001107983 */ /* 0x002ea20000300a00 */
[----:B------:R-:W2:Y:S02]  /*319c0*/  LDL.LU.64 R18, [R1+0x5f8] ;  /* 0x0005f80001127983 */ /* 0x000ea40000300a00 */
[----:B------:R-:W3:Y:S02]  /*319d0*/  LDL.64 R8, [R1] ;  /* 0x0000000001087983 */ /* 0x000ee40000100a00 */
[----:B0-----:R-:W-:Y:S01]  /*319e0*/  STL.64 [R1+0x3af0], R26 ;  /* 0x003af01a01007387 */ /* 0x001fe20000100a00 */
[----:B------:R0:W-:Y:S02]  /*319f0*/  STL.64 [R1+0x3ae8], R24 ;  /* 0x003ae81801007387 */ /* 0x0001e40000100a00 */
[----:B0-----:R-:W-:-:S02]  /*31a00*/  IMAD.MOV.U32 R24, RZ, RZ, R10 ;  /* 0x000000ffff187224 */ /* 0x001fc400078e000a */
[----:B------:R-:W-:-:S05]  /*31a10*/  IMAD.MOV.U32 R25, RZ, RZ, R0 ;  /* 0x000000ffff197224 */ /* 0x000fca00078e0000 */
[----:B------:R0:W-:Y:S04]  /*31a20*/  STL.64 [R1+0x3bf0], R24 ;  /* 0x003bf01801007387 */ /* 0x0001e80000100a00 */
[----:B0-----:R-:W4:Y:S01]  /*31a30*/  LDL.64 R24, [R1+0x50] ;  /* 0x0000500001187983 */ /* 0x001f220000100a00 */
[----:B--2---:R-:W-:Y:S11]  /*31a40*/  HMMA.16816.F32.BF16 R4, R4, R20, R16 ;  /* 0x000000140404723c */ /* 0x004ff60000041810 */
[----:B------:R-:W-:Y:S11]  /*31a50*/  @!UPT UIADD3 URZ, URZ, URZ, URZ ;  /* 0x0000003f3f3ff290 */ /* 0x000ff6000fffe03f */
[----:B------:R-:W-:Y:S02]  /*31a60*/  @!UPT UIADD3 URZ, URZ, URZ, URZ ;  /* 0x0000003f3f3ff290 */ /* 0x000fe4000fffe03f */
[----:B------:R-:W-:Y:S01]  /*31a70*/  IMAD.MOV.U32 R28, RZ, RZ, R6 ;  /* 0x000000ffff1c7224 */ /* 0x000fe200078e0006 */
[----:B----4-:R0:W-:Y:S02]  /*31a80*/  STL.64 [R1+0x3c00], R24 ;  /* 0x003c001801007387 */ /* 0x0101e40000100a00 */
[----:B0-----:R-:W-:Y:S02]  /*31a90*/  IMAD.MOV.U32 R24, RZ, RZ, R3 ;  /* 0x000000ffff187224 */ /* 0x001fe400078e0003 */
[----:B------:R-:W-:-:S05]  /*31aa0*/  IMAD.MOV.U32 R25, RZ, RZ, R2 ;  /* 0x000000ffff197224 */ /* 0x000fca00078e0002 */
[----:B------:R0:W-:Y:S01]  /*31ab0*/  STL.64 [R1+0x3c18], R24 ;  /* 0x003c181801007387 */ /* 0x0001e20000100a00 */
[----:B------:R-:W-:Y:S02]  /*31ac0*/  STL.64 [R1+0x210], R4 ;  /* 0x0002100401007387 */ /* 0x000fe40000100a00 */
[----:B------:R-:W2:Y:S02]  /*31ad0*/  LDL.LU.64 R16, [R1+0x6d0] ;  /* 0x0006d00001107983 */ /* 0x000ea40000300a00 */
[----:B------:R-:W2:Y:S01]  /*31ae0*/  LDL.LU.64 R18, [R1+0x6d8] ;  /* 0x0006d80001127983 */ /* 0x000ea20000300a00 */
[----:B------:R-:W-:Y:S01]  /*31af0*/  STL [R1+0x3ab4], R28 ;  /* 0x003ab41c01007387 */ /* 0x000fe20000100800 */
[----:B------:R-:W4:Y:S02]  /*31b00*/  LDL.LU.64 R20, [R1+0x6c0] ;  /* 0x0006c00001147983 */ /* 0x000f240000300a00 */
[----:B------:R-:W4:Y:S01]  /*31b10*/  LDL.LU.64 R22, [R1+0x6c8] ;  /* 0x0006c80001167983 */ /* 0x000f220000300a00 */
[----:B0-----:R-:W2:Y:S01]  /*31b20*/  LDL.LU.64 R24, [R1+0x6a0] ;  /* 0x0006a00001187983 */ /* 0x001ea20000300a00 */
[----:B------:R-:W2:Y:S02]  /*31b30*/  LDL.LU.64 R26, [R1+0x6a8] ;  /* 0x0006a800011a7983 */ /* 0x000ea40000300a00 */
[----:B------:R-:W-:-:S02]  /*31b40*/  IMAD.MOV.U32 R3, RZ, RZ, R7 ;  /* 0x000000ffff037224 */ /* 0x000fc400078e0007 */
[----:B------:R-:W0:Y:S04]  /*31b50*/  LDSM.16.MT88.4 R4, [R29+0x80] ;  /* 0x000080001d04783b */ /* 0x000e280000004200 */
[----:B--2---:R-:W-:Y:S01]  /*31b60*/  STL.64 [R1+0x3c38], R26 ;  /* 0x003c381a01007387 */ /* 0x004fe20000100a00 */
[----:B------:R1:W-:Y:S03]  /*31b70*/  STL.64 [R1+0x3c30], R24 ;  /* 0x003c301801007387 */ /* 0x0003e60000100a00 */
[----:B-1----:R-:W3:Y:S01]  /*31b80*/  LDL.LU.64 R24, [R1+0x6b0] ;  /* 0x0006b00001187983 */ /* 0x002ee20000300a00 */
[----:B------:R-:W3:Y:S02]  /*31b90*/  LDL.LU.64 R26, [R1+0x6b8] ;  /* 0x0006b800011a7983 */ /* 0x000ee40000300a00 */
[----:B0-----:R-:W-:Y:S02]  /*31ba0*/  STL.64 [R1+0x3a78], R6 ;  /* 0x003a780601007387 */ /* 0x001fe40000100a00 */
[----:B------:R0:W-:Y:S02]  /*31bb0*/  STL.64 [R1+0x3a70], R4 ;  /* 0x003a700401007387 */ /* 0x0001e40000100a00 */
[----:B0-----:R-:W2:Y:S04]  /*31bc0*/  LDL.64 R4, [R1+0x70] ;  /* 0x0000700001047983 */ /* 0x001ea80000100a00 */
[----:B--2---:R0:W-:Y:S04]  /*31bd0*/  STL.64 [R1+0x3bf8], R4 ;  /* 0x003bf80401007387 */ /* 0x0041e80000100a00 */
[----:B0-----:R-:W2:Y:S04]  /*31be0*/  LDL R4, [R1+0x20] ;  /* 0x0000200001047983 */ /* 0x001ea80000100800 */
[----:B------:R-:W2:Y:S02]  /*31bf0*/  LDL R5, [R1+0x24] ;  /* 0x0000240001057983 */ /* 0x000ea40000100800 */
[C---:B--2---:R-:W-:Y:S02]  /*31c00*/  HMMA.16816.F32.BF16 R4, R12.reuse, R4, R16 ;  /* 0x000000040c04723c */ /* 0x044fe40000041810 */
[----:B------:R-:W4:Y:S11]  /*31c10*/  LDL.LU.64 R16, [R1+0x3c40] ;  /* 0x003c400001107983 */ /* 0x000f360000300a00 */
[----:B------:R-:W-:Y:S10]  /*31c20*/  @!UPT UIADD3 URZ, URZ, URZ, URZ ;  /* 0x0000003f3f3ff290 */ /* 0x000ff4000fffe03f */
[----:B------:R0:W-:Y:S01]  /*31c30*/  STL.64 [R1+0x180], R4 ;  /* 0x0001800401007387 */ /* 0x0001e20000100a00 */
[----:B------:R1:W-:Y:S03]  /*31c40*/  STL.64 [R1+0x188], R6 ;  /* 0x0001880601007387 */ /* 0x0003e60000100a00 */
[----:B0-----:R-:W2:Y:S01]  /*31c50*/  LDL.LU.64 R4, [R1+0x4b0] ;  /* 0x0004b00001047983 */ /* 0x001ea20000300a00 */
[----:B-1----:R-:W2:Y:S01]  /*31c60*/  LDL.LU.64 R6, [R1+0x4b8] ;  /* 0x0004b80001067983 */ /* 0x002ea20000300a00 */
[----:B---3--:R-:W-:Y:S01]  /*31c70*/  HMMA.16816.F32.BF16 R24, R12, R8, R24 ;  /* 0x000000080c18723c */ /* 0x008fe20000041818 */
[----:B------:R-:W-:Y:S02]  /*31c80*/  IMAD.MOV.U32 R2, RZ, RZ, R8 ;  /* 0x000000ffff027224 */ /* 0x000fe400078e0008 */
[----:B------:R-:W-:-:S05]  /*31c90*/  IMAD.MOV.U32 R0, RZ, RZ, R9 ;  /* 0x000000ffff007224 */ /* 0x000fca00078e0009 */
[C---:B----4-:R-:W-:Y:S01]  /*31ca0*/  HMMA.16816.F32.BF16 R20, R12.reuse, R16, R20 ;  /* 0x000000100c14723c */ /* 0x050fe20000041814 */
[----:B--2---:R-:W-:Y:S01]  /*31cb0*/  STL.64 [R1+0x3c10], R6 ;  /* 0x003c100601007387 */ /* 0x004fe20000100a00 */
[----:B------:R0:W-:Y:S03]  /*31cc0*/  STL.64 [R1+0x3c08], R4 ;  /* 0x003c080401007387 */ /* 0x0001e60000100a00 */
[----:B0-----:R-:W2:Y:S01]  /*31cd0*/  LDL.LU.64 R4, [R1+0x4d0] ;  /* 0x0004d00001047983 */ /* 0x001ea20000300a00 */
[----:B------:R-:W2:Y:S02]  /*31ce0*/  LDL.LU.64 R6, [R1+0x4d8] ;  /* 0x0004d80001067983 */ /* 0x000ea40000300a00 */
[----:B------:R-:W3:Y:S02]  /*31cf0*/  LDL.LU.64 R16, [R1+0x4a0] ;  /* 0x0004a00001107983 */ /* 0x000ee40000300a00 */
[----:B------:R-:W3:Y:S11]  /*31d00*/  LDL.LU.64 R18, [R1+0x4a8] ;  /* 0x0004a80001127983 */ /* 0x000ef60000300a00 */
[----:B------:R-:W-:Y:S02]  /*31d10*/  @!UPT UIADD3 URZ, URZ, URZ, URZ ;  /* 0x0000003f3f3ff290 */ /* 0x000fe4000fffe03f */
[----:B------:R0:W-:Y:S01]  /*31d20*/  STL.64 [R1+0x170], R20 ;  /* 0x0001701401007387 */ /* 0x0001e20000100a00 */
[----:B------:R1:W-:Y:S03]  /*31d30*/  STL.64 [R1+0x178], R22 ;  /* 0x0001781601007387 */ /* 0x0003e60000100a00 */
[----:B0-----:R-:W4:Y:S01]  /*31d40*/  LDL.LU.64 R20, [R1+0x490] ;  /* 0x0004900001147983 */ /* 0x001f220000300a00 */
[----:B-1----:R-:W4:Y:S02]  /*31d50*/  LDL.LU.64 R22, [R1+0x498] ;  /* 0x0004980001167983 */ /* 0x002f240000300a00 */
[----:B------:R-:W-:Y:S02]  /*31d60*/  STL.64 [R1+0x160], R24 ;  /* 0x0001601801007387 */ /* 0x000fe40000100a00 */
[----:B------:R0:W-:Y:S02]  /*31d70*/  STL.64 [R1+0x168], R26 ;  /* 0x0001681a01007387 */ /* 0x0001e40000100a00 */
[----:B0-----:R-:W2:Y:S01]  /*31d80*/  LDL.LU.64 R26, [R1+0x3c38] ;  /* 0x003c3800011a7983 */ /* 0x001ea20000300a00 */
[----:B------:R-:W2:Y:S02]  /*31d90*/  LDL.LU.64 R24, [R1+0x3c30] ;  /* 0x003c300001187983 */ /* 0x000ea40000300a00 */
[----:B------:R-:W2:Y:S02]  /*31da0*/  LDL.LU.64 R10, [R1+0x3c28] ;  /* 0x003c2800010a7983 */ /* 0x000ea40000300a00 */
[----:B------:R-:W2:Y:S02]  /*31db0*/  LDL.LU.64 R8, [R1+0x3c20] ;  /* 0x003c200001087983 */ /* 0x000ea40000300a00 */
[----:B--2---:R-:W-:Y:S11]  /*31dc0*/  HMMA.16816.F32.BF16 R24, R12, R8, R24 ;  /* 0x000000080c18723c */ /* 0x004ff60000041818 */
[----:B------:R-:W-:Y:S11]  /*31dd0*/  @!UPT UIADD3 URZ, URZ, URZ, URZ ;  /* 0x0000003f3f3ff290 */ /* 0x000ff6000fffe03f */
[----:B------:R-:W-:Y:S01]  /*31de0*/  @!UPT UIADD3 URZ, URZ, URZ, URZ ;  /* 0x0000003f3f3ff290 */ /* 0x000fe2000fffe03f */
[----:B------:R0:W-:Y:S01]  /*31df0*/  STL.64 [R1+0x150], R24 ;  /* 0x0001501801007387 */ /* 0x0001e20000100a00 */
[----:B------:R-:W-:Y:S03]  /*31e00*/  STL.64 [R1+0x158], R26 ;  /* 0x0001581a01007387 */ /* 0x000fe60000100a00 */
[----:B0-----:R-:W2:Y:S01]  /*31e10*/  LDL.LU.64 R24, [R1+0x3c18] ;  /* 0x003c180001187983 */ /* 0x001ea20000300a00 */
[----:B------:R-:W-:Y:S02]  /*31e20*/  STL.64 [R1+0x3ba0], R10 ;  /* 0x003ba00a01007387 */ /* 0x000fe40000100a00 */
[----:B------:R0:W-:Y:S02]  /*31e30*/  STL.64 [R1+0x3b98], R8 ;  /* 0x003b980801007387 */ /* 0x0001e40000100a00 */
[----:B0-----:R-:W-:Y:S02]  /*31e40*/  IMAD.MOV.U32 R8, RZ, RZ, R2 ;  /* 0x000000ffff087224 */ /* 0x001fe400078e0002 */
[----:B------:R-:W-:-:S05]  /*31e50*/  IMAD.MOV.U32 R9, RZ, RZ, R0 ;  /* 0x000000ffff097224 */ /* 0x000fca00078e0000 */
[----:B------:R0:W-:Y:S04]  /*31e60*/  STL.64 [R1+0x3bb8], R8 ;  /* 0x003bb80801007387 */ /* 0x0001e80000100a00 */
[----:B0-----:R-:W3:Y:S01]  /*31e70*/  LDL.64 R8, [R1+0x10] ;  /* 0x0000100001087983 */ /* 0x001ee20000100a00 */
[C---:B--2---:R-:W-:Y:S03]  /*31e80*/  HMMA.16816.F32.BF16 R24, R12.reuse, R24, R4 ;  /* 0x000000180c18723c */ /* 0x044fe60000041804 */
[----:B---3--:R0:W-:Y:S04]  /*31e90*/  STL.64 [R1+0x3bd0], R8 ;  /* 0x003bd00801007387 */ /* 0x0081e80000100a00 */
[----:B0-----:R-:W2:Y:S01]  /*31ea0*/  LDL.64 R8, [R1+0x20] ;  /* 0x0000200001087983 */ /* 0x001ea20000100a00 */
[----:B------:R-:W3:Y:S02]  /*31eb0*/  LDL.LU.64 R6, [R1+0x3c10] ;  /* 0x003c100001067983 */ /* 0x000ee40000300a00 */
[----:B------:R-:W3:Y:S11]  /*31ec0*/  LDL.LU.64 R4, [R1+0x3c08] ;  /* 0x003c080001047983 */ /* 0x000ef60000300a00 */
[----:B------:R-:W-:Y:S02]  /*31ed0*/  @!UPT UIADD3 URZ, URZ, URZ, URZ ;  /* 0x0000003f3f3ff290 */ /* 0x000fe4000fffe03f */
[----:B------:R0:W-:Y:S01]  /*31ee0*/  STL.64 [R1+0x140], R24 ;  /* 0x0001401801007387 */ /* 0x0001e20000100a00 */
[----:B------:R-:W-:Y:S04]  /*31ef0*/  STL.64 [R1+0x148], R26 ;  /* 0x0001481a01007387 */ /* 0x000fe80000100a00 */
[----:B0-----:R-:W3:Y:S02]  /*31f00*/  LDL.LU.64 R24, [R1+0x3c00] ;  /* 0x003c000001187983 */ /* 0x001ee40000300a00 */
[C---:B---3--:R-:W-:Y:S01]  /*31f10*/  HMMA.16816.F32.BF16 R4, R12.reuse, R24, R4 ;  /* 0x000000180c04723c */ /* 0x048fe20000041804 */
[----:B------:R-:W-:Y:S02]  /*31f20*/  IMAD.MOV.U32 R2, RZ, RZ, R24 ;  /* 0x000000ffff027224 */ /* 0x000fe400078e0018 */
[----:B------:R-:W-:Y:S11]  /*31f30*/  IMAD.MOV.U32 R0, RZ, RZ, R25 ;  /* 0x000000ffff007224 */ /* 0x000ff600078e0019 */
[----:B------:R-:W-:Y:S09]  /*31f40*/  @!UPT UIADD3 URZ, URZ, URZ, URZ ;  /* 0x0000003f3f3ff290 */ /* 0x000ff2000fffe03f */
[----:B------:R0:W-:Y:S01]  /*31f50*/  STL.64 [R1+0x130], R4 ;  /* 0x0001300401007387 */ /* 0x0001e20000100a00 */
[----:B------:R-:W-:Y:S03]  /*31f60*/  STL.64 [R1+0x138], R6 ;  /* 0x0001380601007387 */ /* 0x000fe60000100a00 */
[----:B0-----:R-:W4:Y:S01]  /*31f70*/  LDL.LU.64 R4, [R1+0x3bf8] ;  /* 0x003bf80001047983 */ /* 0x001f220000300a00 */
[----:B------:R-:W3:Y:S02]  /*31f80*/  LDL.LU.64 R24, [R1+0x3bf0] ;  /* 0x003bf00001187983 */ /* 0x000ee40000300a00 */
[C---:B---3--:R-:W-:Y:S08]  /*31f90*/  HMMA.16816.F32.BF16 R16, R12.reuse, R24, R16 ;  /* 0x000000180c10723c */ /* 0x048ff00000041810 */
[----:B----4-:R-:W-:Y:S11]  /*31fa0*/  HMMA.16816.F32.BF16 R12, R12, R4, R20 ;  /* 0x000000040c0c723c */ /* 0x010ff60000041814 */
[----:B------:R-:W-:Y:S04]  /*31fb0*/  @!UPT UIADD3 URZ, URZ, URZ, URZ ;  /* 0x0000003f3f3ff290 */ /* 0x000fe8000fffe03f */
[----:B------:R-:W-:Y:S01]  /*31fc0*/  STL.64 [R1+0x120], R16 ;  /* 0x0001201001007387 */ /* 0x000fe20000100a00 */
[----:B------:R0:W-:Y:S03]  /*31fd0*/  STL.64 [R1+0x128], R18 ;  /* 0x0001281201007387 */ /* 0x0001e60000100a00 */
[----:B0-----:R-:W2:Y:S01]  /*31fe0*/  LDL.LU.64 R18, [R1+0x3be8] ;  /* 0x003be80001127983 */ /* 0x001ea20000300a00 */
[----:B------:R-:W2:Y:S02]  /*31ff0*/  LDL.LU.64 R16, [R1+0x3be0] ;  /* 0x003be00001107983 */ /* 0x000ea40000300a00 */
[----:B------:R0:W-:Y:S02]  /*32000*/  STL.64 [R1+0x3bd8], R24 ;  /* 0x003bd81801007387 */ /* 0x0001e40000100a00 */
[----:B0-----:R-:W2:Y:S01]  /*32010*/  LDL.LU.64 R24, [R1+0x7d0] ;  /* 0x0007d00001187983 */ /* 0x001ea20000300a00 */
[----:B------:R-:W2:Y:S02]  /*32020*/  LDL.LU.64 R26, [R1+0x7d8] ;  /* 0x0007d800011a7983 */ /* 0x000ea40000300a00 */
[----:B------:R-:W-:Y:S02]  /*32030*/  STL.64 [R1+0xb0], R12 ;  /* 0x0000b00c01007387 */ /* 0x000fe40000100a00 */
[----:B------:R-:W-:Y:S01]  /*32040*/  STL.64 [R1+0xb8], R14 ;  /* 0x0000b80e01007387 */ /* 0x000fe20000100a00 */
[----:B------:R0:W-:Y:S04]  /*32050*/  STL.64 [R1+0x3b80], R4 ;  /* 0x003b800401007387 */ /* 0x0001e80000100a00 */
[----:B0-----:R-:W3:Y:S01]  /*32060*/  LDL.LU.64 R4, [R1+0x590] ;  /* 0x0005900001047983 */ /* 0x001ee20000300a00 */
[----:B------:R-:W4:Y:S03]  /*32070*/  LDL.LU.64 R6, [R1+0x598] ;  /* 0x0005980001067983 */ /* 0x000f260000300a00 */
[----:B----4-:R-:W-:Y:S01]  /*32080*/  STL.64 [R1+0x3b90], R6 ;  /* 0x003b900601007387 */ /* 0x010fe20000100a00 */
[----:B---3--:R0:W-:Y:S03]  /*32090*/  STL.64 [R1+0x3b88], R4 ;  /* 0x003b880401007387 */ /* 0x0081e60000100a00 */
[----:B0-----:R-:W3:Y:S01]  /*320a0*/  LDL.LU.64 R4, [R1+0x7a0] ;  /* 0x0007a00001047983 */ /* 0x001ee20000300a00 */
[----:B------:R-:W4:Y:S03]  /*320b0*/  LDL.LU.64 R6, [R1+0x7a8] ;  /* 0x0007a80001067983 */ /* 0x000f260000300a00 */
[----:B----4-:R-:W-:Y:S01]  /*320c0*/  STL.64 [R1+0x3bb0], R6 ;  /* 0x003bb00601007387 */ /* 0x010fe20000100a00 */
[----:B---3--:R0:W-:Y:S03]  /*320d0*/  STL.64 [R1+0x3ba8], R4 ;  /* 0x003ba80401007387 */ /* 0x0081e60000100a00 */
[----:B0-----:R-:W3:Y:S01]  /*320e0*/  LDL.LU.64 R4, [R1+0x7b0] ;  /* 0x0007b00001047983 */ /* 0x001ee20000300a00 */
[----:B------:R-:W4:Y:S01]  /*320f0*/  LDL.LU.64 R6, [R1+0x7b8] ;  /* 0x0007b80001067983 */ /* 0x000f220000300a00 */
[----:B--2---:R-:W-:Y:S02]  /*32100*/  HMMA.16816.F32.BF16 R24, R16, R8, R24 ;  /* 0x000000081018723c */ /* 0x004fe40000041818 */
[----:B----4-:R-:W-:Y:S01]  /*32110*/  STL.64 [R1+0x3bc8], R6 ;  /* 0x003bc80601007387 */ /* 0x010fe20000100a00 */
[----:B---3--:R0:W-:Y:S03]  /*32120*/  STL.64 [R1+0x3bc0], R4 ;  /* 0x003bc00401007387 */ /* 0x0081e60000100a00 */
[----:B0-----:R-:W2:Y:S01]  /*32130*/  LDL.LU.64 R4, [R1+0x7c0] ;  /* 0x0007c00001047983 */ /* 0x001ea20000300a00 */
[----:B------:R-:W2:Y:S02]  /*32140*/  LDL.LU.64 R6, [R1+0x7c8] ;  /* 0x0007c80001067983 */ /* 0x000ea40000300a00 */
[----:B------:R-:W3:Y:S02]  /*32150*/  LDL.LU.64 R20, [R1+0x570] ;  /* 0x0005700001147983 */ /* 0x000ee40000300a00 */
[----:B------:R-:W4:Y:S02]  /*32160*/  LDL.LU.64 R22, [R1+0x578] ;  /* 0x0005780001167983 */ /* 0x000f240000300a00 */
[----:B----4-:R-:W-:Y:S01]  /*32170*/  STL.64 [R1+0x3b78], R22 ;  /* 0x003b781601007387 */ /* 0x010fe20000100a00 */
[----:B---3--:R0:W-:Y:S03]  /*32180*/  STL.64 [R1+0x3b70], R20 ;  /* 0x003b701401007387 */ /* 0x0081e60000100a00 */
[----:B0-----:R-:W3:Y:S06]  /*32190*/  LDL.64 R20, [R1+0x30] ;  /* 0x0000300001147983 */ /* 0x001eec0000100a00 */
[----:B------:R0:W-:Y:S02]  /*321a0*/  STL.64 [R1+0x100], R24 ;  /* 0x0001001801007387 */ /* 0x0001e40000100a00 */
[----:B------:R1:W-:Y:S01]  /*321b0*/  STL.64 [R1+0x108], R26 ;  /* 0x0001081a01007387 */ /* 0x0003e20000100a00 */
[----:B0-----:R-:W4:Y:S01]  /*321c0*/  LDL.LU.64 R24, [R1+0x3bd8] ;  /* 0x003bd80001187983 */ /* 0x001f220000300a00 */
[----:B-1----:R-:W-:-:S02]  /*321d0*/  IMAD.MOV.U32 R27, RZ, RZ, R8 ;  /* 0x000000ffff1b7224 */ /* 0x002fc400078e0008 */
[----:B------:R-:W-:Y:S02]  /*321e0*/  IMAD.MOV.U32 R26, RZ, RZ, R9 ;  /* 0x000000ffff1a7224 */ /* 0x000fe400078e0009 */
[----:B------:R-:W2:Y:S01]  /*321f0*/  LDL.LU.64 R8, [R1+0x3bd0] ;  /* 0x003bd00001087983 */ /* 0x000ea20000300a00 */
[----:B------:R-:W-:Y:S02]  /*32200*/  IMAD.MOV.U32 R12, RZ, RZ, R2 ;  /* 0x000000ffff0c7224 */ /* 0x000fe400078e0002 */
[----:B------:R-:W-:Y:S01]  /*32210*/  IMAD.MOV.U32 R13, RZ, RZ, R0 ;  /* 0x000000ffff0d7224 */ /* 0x000fe200078e0000 */
[C---:B--2---:R-:W-:Y:S01]  /*32220*/  HMMA.16816.F32.BF16 R4, R16.reuse, R8, R4 ;  /* 0x000000081004723c */ /* 0x044fe20000041804 */
[----:B------:R-:W-:Y:S02]  /*32230*/  IMAD.MOV.U32 R2, RZ, RZ, R8 ;  /* 0x000000ffff027224 */ /* 0x000fe400078e0008 */
[----:B------:R-:W-:Y:S11]  /*32240*/  IMAD.MOV.U32 R0, RZ, RZ, R9 ;  /* 0x000000ffff007224 */ /* 0x000ff600078e0009 */
[----:B------:R-:W-:Y:S09]  /*32250*/  @!UPT UIADD3 URZ, URZ, URZ, URZ ;  /* 0x0000003f3f3ff290 */ /* 0x000ff2000fffe03f */
[----:B------:R-:W-:Y:S01]  /*32260*/  STL.64 [R1+0xf0], R4 ;  /* 0x0000f00401007387 */ /* 0x000fe20000100a00 */
[----:B------:R0:W-:Y:S03]  /*32270*/  STL.64 [R1+0xf8], R6 ;  /* 0x0000f80601007387 */ /* 0x0001e60000100a00 */
[----:B0-----:R-:W2:Y:S01]  /*32280*/  LDL.LU.64 R6, [R1+0x3bc8] ;  /* 0x003bc80001067983 */ /* 0x001ea20000300a00 */
[----:B------:R-:W2:Y:S02]  /*32290*/  LDL.LU.64 R4, [R1+0x3bc0] ;  /* 0x003bc00001047983 */ /* 0x000ea40000300a00 */
[----:B------:R-:W2:Y:S02]  /*322a0*/  LDL.LU.64 R8, [R1+0x3bb8] ;  /* 0x003bb80001087983 */ /* 0x000ea40000300a00 */
[C---:B--2---:R-:W-:Y:S01]  /*322b0*/  HMMA.16816.F32.BF16 R8, R16.reuse, R8, R4 ;  /* 0x000000081008723c */ /* 0x044fe20000041804 */
[----:B------:R-:W2:Y:S01]  /*322c0*/  LDL.LU.64 R6, [R1+0x3bb0] ;  /* 0x003bb00001067983 */ /* 0x000ea20000300a00 */
[----:B------:R-:W2:Y:S11]  /*322d0*/  LDL.LU.64 R4, [R1+0x3ba8] ;  /* 0x003ba80001047983 */ /* 0x000eb60000300a00 */
[----:B------:R-:W-:Y:S10]  /*322e0*/  @!UPT UIADD3 URZ, URZ, URZ, URZ ;  /* 0x0000003f3f3ff290 */ /* 0x000ff4000fffe03f */
[----:B------:R-:W-:Y:S01]  /*322f0*/  STL.64 [R1+0xe0], R8 ;  /* 0x0000e00801007387 */ /* 0x000fe20000100a00 */
[----:B------:R0:W-:Y:S03]  /*32300*/  STL.64 [R1+0xe8], R10 ;  /* 0x0000e80a01007387 */ /* 0x0001e60000100a00 */
[----:B0-----:R-:W2:Y:S01]  /*32310*/  LDL.LU.64 R10, [R1+0x3ba0] ;  /* 0x003ba000010a7983 */ /* 0x001ea20000300a00 */
[----:B------:R-:W2:Y:S02]  /*32320*/  LDL.LU.64 R8, [R1+0x3b98] ;  /* 0x003b980001087983 */ /* 0x000ea40000300a00 */
[C---:B--2---:R-:W-:Y:S11]  /*32330*/  HMMA.16816.F32.BF16 R4, R16.reuse, R8, R4 ;  /* 0x000000081004723c */ /* 0x044ff60000041804 */
[----:B------:R-:W-:Y:S11]  /*32340*/  @!UPT UIADD3 URZ, URZ, URZ, URZ ;  /* 0x0000003f3f3ff290 */ /* 0x000ff6000fffe03f */
[----:B------:R-:W-:Y:S01]  /*32350*/  @!UPT UIADD3 URZ, URZ, URZ, URZ ;  /* 0x0000003f3f3ff290 */ /* 0x000fe2000fffe03f */
[----:B------:R-:W-:Y:S01]  /*32360*/  STL.64 [R1+0xd0], R4 ;  /* 0x0000d00401007387 */ /* 0x000fe20000100a00 */
[----:B------:R0:W-:Y:S03]  /*32370*/  STL.64 [R1+0xd8], R6 ;  /* 0x0000d80601007387 */ /* 0x0001e60000100a00 */
[----:B0-----:R-:W3:Y:S01]  /*32380*/  LDL.LU.64 R6, [R1+0x3b90] ;  /* 0x003b900001067983 */ /* 0x001ee20000300a00 */
[----:B------:R-:W3:Y:S02]  /*32390*/  LDL.LU.64 R4, [R1+0x3b88] ;  /* 0x003b880001047983 */ /* 0x000ee40000300a00 */
[----:B------:R-:W-:Y:S02]  /*323a0*/  STL.64 [R1+0x3b38], R10 ;  /* 0x003b380a01007387 */ /* 0x000fe40000100a00 */
[----:B------:R0:W-:Y:S02]  /*323b0*/  STL.64 [R1+0x3b30], R8 ;  /* 0x003b300801007387 */ /* 0x0001e40000100a00 */
[----:B0-----:R-:W4:Y:S01]  /*323c0*/  LDL.LU.64 R8, [R1+0x560] ;  /* 0x0005600001087983 */ /* 0x001f220000300a00 */
[----:B------:R-:W4:Y:S01]  /*323d0*/  LDL.LU.64 R10, [R1+0x568] ;  /* 0x00056800010a7983 */ /* 0x000f220000300a00 */
[C---:B---3--:R-:W-:Y:S11]  /*323e0*/  HMMA.16816.F32.BF16 R4, R16.reuse, R20, R4 ;  /* 0x000000141004723c */ /* 0x048ff60000041804 */
[----:B------:R-:W-:Y:S11]  /*323f0*/  @!UPT UIADD3 URZ, URZ, URZ, URZ ;  /* 0x0000003f3f3ff290 */ /* 0x000ff6000fffe03f */
[----:B------:R-:W-:Y:S01]  /*32400*/  @!UPT UIADD3 URZ, URZ, URZ, URZ ;  /* 0x0000003f3f3ff290 */ /* 0x000fe2000fffe03f */
[----:B------:R0:W-:Y:S01]  /*32410*/  STL.64 [R1+0x200], R4 ;  /* 0x0002000401007387 */ /* 0x0001e20000100a00 */
[----:B------:R1:W-:Y:S03]  /*32420*/  STL.64 [R1+0x208], R6 ;  /* 0x0002080601007387 */ /* 0x0003e60000100a00 */
[----:B0-----:R-:W2:Y:S01]  /*32430*/  LDL.LU.64 R4, [R1+0x3b80] ;  /* 0x003b800001047983 */ /* 0x001ea20000300a00 */
[----:B-1----:R-:W-:Y:S02]  /*32440*/  IMAD.MOV.U32 R7, RZ, RZ, R20 ;  /* 0x000000ffff077224 */ /* 0x002fe400078e0014 */
[----:B------:R-:W-:Y:S02]  /*32450*/  IMAD.MOV.U32 R6, RZ, RZ, R21 ;  /* 0x000000ffff067224 */ /* 0x000fe400078e0015 */
[----:B------:R-:W3:Y:S01]  /*32460*/  LDL.LU.64 R22, [R1+0x3b78] ;  /* 0x003b780001167983 */ /* 0x000ee20000300a00 */
[----:B------:R-:W3:Y:S02]  /*32470*/  LDL.LU.64 R20, [R1+0x3b70] ;  /* 0x003b700001147983 */ /* 0x000ee40000300a00 */
[C---:B---3--:R-:W-:Y:S02]  /*32480*/  HMMA.16816.F32.BF16 R12, R16.reuse, R12, R20 ;  /* 0x0000000c100c723c */ /* 0x048fe40000041814 */
[----:B------:R-:W3:Y:S01]  /*32490*/  LDL.LU.64 R22, [R1+0x3b68] ;  /* 0x003b680001167983 */ /* 0x000ee20000300a00 */
[----:B------:R-:W3:Y:S11]  /*324a0*/  LDL.LU.64 R20, [R1+0x3b60] ;  /* 0x003b600001147983 */ /* 0x000ef60000300a00 */
[----:B------:R-:W-:Y:S09]  /*324b0*/  @!UPT UIADD3 URZ, URZ, URZ, URZ ;  /* 0x0000003f3f3ff290 */ /* 0x000ff2000fffe03f */
[----:B------:R0:W-:Y:S01]  /*324c0*/  STL.64 [R1+0x2b0], R12 ;  /* 0x0002b00c01007387 */ /* 0x0001e20000100a00 */
[----:B------:R1:W-:Y:S03]  /*324d0*/  STL.64 [R1+0x2b8], R14 ;  /* 0x0002b80e01007387 */ /* 0x0003e60000100a00 */
[----:B0-----:R-:W2:Y:S01]  /*324e0*/  LDL.LU.64 R12, [R1+0x670] ;  /* 0x00067000010c7983 */ /* 0x001ea20000300a00 */
[----:B-1----:R-:W2:Y:S01]  /*324f0*/  LDL.LU.64 R14, [R1+0x678] ;  /* 0x00067800010e7983 */ /* 0x002ea20000300a00 */
[C---:B----4-:R-:W-:Y:S02]  /*32500*/  HMMA.16816.F32.BF16 R8, R16.reuse, R24, R8 ;  /* 0x000000181008723c */ /* 0x050fe40000041808 */
[----:B--2---:R-:W-:Y:S01]  /*32510*/  STL.64 [R1+0x3b48], R14 ;  /* 0x003b480e01007387 */ /* 0x004fe20000100a00 */
[----:B------:R-:W-:Y:S11]  /*32520*/  STL.64 [R1+0x3b40], R12 ;  /* 0x003b400c01007387 */ /* 0x000ff60000100a00 */
[----:B------:R-:W-:Y:S09]  /*32530*/  @!UPT UIADD3 URZ, URZ, URZ, URZ ;  /* 0x0000003f3f3ff290 */ /* 0x000ff2000fffe03f */
[----:B------:R0:W-:Y:S02]  /*32540*/  STL.64 [R1+0x3d0], R8 ;  /* 0x0003d00801007387 */ /* 0x0001e40000100a00 */
[----:B------:R1:W-:Y:S01]  /*32550*/  STL.64 [R1+0x3d8], R10 ;  /* 0x0003d80a01007387 */ /* 0x0003e20000100a00 */
[----:B0-----:R-:W2:Y:S01]  /*32560*/  LDL.LU.64 R8, [R1+0x680] ;  /* 0x0006800001087983 */ /* 0x001ea20000300a00 */
[----:B-1----:R-:W4:Y:S02]  /*32570*/  LDL.LU.64 R10, [R1+0x688] ;  /* 0x00068800010a7983 */ /* 0x002f240000300a00 */
[----:B------:R-:W-:Y:S02]  /*32580*/  IMAD.MOV.U32 R12, RZ, RZ, R27 ;  /* 0x000000ffff0c7224 */ /* 0x000fe400078e001b */
[----:B------:R-:W-:Y:S01]  /*32590*/  IMAD.MOV.U32 R13, RZ, RZ, R26 ;  /* 0x000000ffff0d7224 */ /* 0x000fe200078e001a */
[----:B----4-:R-:W-:Y:S01]  /*325a0*/  STL.64 [R1+0x3b58], R10 ;  /* 0x003b580a01007387 */ /* 0x010fe20000100a00 */
[----:B--2---:R0:W-:Y:S03]  /*325b0*/  STL.64 [R1+0x3b50], R8 ;  /* 0x003b500801007387 */ /* 0x0041e60000100a00 */
[----:B0-----:R-:W3:Y:S01]  /*325c0*/  LDL.LU.64 R8, [R1+0x690] ;  /* 0x0006900001087983 */ /* 0x001ee20000300a00 */
[----:B------:R-:W3:Y:S02]  /*325d0*/  LDL.LU.64 R10, [R1+0x698] ;  /* 0x00069800010a7983 */ /* 0x000ee40000300a00 */
[----:B------:R0:W-:Y:S02]  /*325e0*/  STL.64 [R1+0x3b00], R24 ;  /* 0x003b001801007387 */ /* 0x0001e40000100a00 */
[----:B0-----:R-:W2:Y:S01]  /*325f0*/  LDL.LU.64 R24, [R1+0x400] ;  /* 0x0004000001187983 */ /* 0x001ea20000300a00 */
[----:B------:R-:W2:Y:S02]  /*32600*/  LDL.LU.64 R26, [R1+0x408] ;  /* 0x00040800011a7983 */ /* 0x000ea40000300a00 */
[----:B--2---:R-:W-:Y:S01]  /*32610*/  HMMA.16816.F32.BF16 R16, R16, R4, R24 ;  /* 0x000000041010723c */ /* 0x004fe20000041818 */
[----:B------:R-:W2:Y:S01]  /*32620*/  LDL.LU.64 R24, [R1+0x360] ;  /* 0x0003600001187983 */ /* 0x000ea20000300a00 */
[----:B------:R-:W4:Y:S06]  /*32630*/  LDL.LU.64 R26, [R1+0x368] ;  /* 0x00036800011a7983 */ /* 0x000f2c0000300a00 */
[----:B---3--:R-:W-:Y:S11]  /*32640*/  HMMA.16816.F32.BF16 R12, R20, R12, R8 ;  /* 0x0000000c140c723c */ /* 0x008ff60000041808 */
[----:B------:R-:W-:Y:S04]  /*32650*/  @!UPT UIADD3 URZ, URZ, URZ, URZ ;  /* 0x0000003f3f3ff290 */ /* 0x000fe8000fffe03f */
[----:B------:R-:W-:Y:S01]  /*32660*/  STL.64 [R1+0x3c0], R16 ;  /* 0x0003c01001007387 */ /* 0x000fe20000100a00 */
[----:B------:R-:W-:Y:S03]  /*32670*/  STL.64 [R1+0x3c8], R18 ;  /* 0x0003c81201007387 */ /* 0x000fe60000100a00 */
[----:B----4-:R-:W-:Y:S01]  /*32680*/  STL.64 [R1+0x3b10], R26 ;  /* 0x003b101a01007387 */ /* 0x010fe20000100a00 */
[----:B--2---:R0:W-:Y:S02]  /*32690*/  STL.64 [R1+0x3b08], R24 ;  /* 0x003b081801007387 */ /* 0x0041e40000100a00 */
[----:B0-----:R-:W-:Y:S02]  /*326a0*/  IMAD.MOV.U32 R24, RZ, RZ, R7 ;  /* 0x000000ffff187224 */ /* 0x001fe400078e0007 */
[----:B------:R-:W-:-:S05]  /*326b0*/  IMAD.MOV.U32 R25, RZ, RZ, R6 ;  /* 0x000000ffff197224 */ /* 0x000fca00078e0006 */
[----:B------:R0:W-:Y:S04]  /*326c0*/  STL.64 [R1+0x3b28], R24 ;  /* 0x003b281801007387 */ /* 0x0001e80000100a00 */
[----:B0-----:R-:W2:Y:S01]  /*326d0*/  LDL.LU.64 R24, [R1+0x660] ;  /* 0x0006600001187983 */ /* 0x001ea20000300a00 */
[----:B------:R-:W2:Y:S02]  /*326e0*/  LDL.LU.64 R26, [R1+0x668] ;  /* 0x00066800011a7983 */ /* 0x000ea40000300a00 */
[----:B------:R0:W-:Y:S02]  /*326f0*/  STL.64 [R1+0x3af8], R4 ;  /* 0x003af80401007387 */ /* 0x0001e40000100a00 */
[----:B------:R-:W3:Y:S01]  /*32700*/  LDL.64 R16, [R1] ;  /* 0x0000000001107983 */ /* 0x000ee20000100a00 */
[----:B------:R-:W4:Y:S01]  /*32710*/  LDL.LU.64 R10, [R1+0x3b58] ;  /* 0x003b5800010a7983 */ /* 0x000f220000300a00 */
[----:B------:R-:W4:Y:S02]  /*32720*/  LDL.LU.64 R8, [R1+0x3b50] ;  /* 0x003b500001087983 */ /* 0x000f240000300a00 */
[----:B------:R-:W-:Y:S02]  /*32730*/  STL.64 [R1+0x440], R12 ;  /* 0x0004400c01007387 */ /* 0x000fe40000100a00 */
[----:B------:R1:W-:Y:S02]  /*32740*/  STL.64 [R1+0x448], R14 ;  /* 0x0004480e01007387 */ /* 0x0003e40000100a00 */
[----:B0-----:R-:W-:-:S02]  /*32750*/  IMAD.MOV.U32 R4, RZ, RZ, R2 ;  /* 0x000000ffff047224 */ /* 0x001fc400078e0002 */
[----:B------:R-:W-:Y:S01]  /*32760*/  IMAD.MOV.U32 R5, RZ, RZ, R0 ;  /* 0x000000ffff057224 */ /* 0x000fe200078e0000 */
[----:B-1----:R-:W3:Y:S01]  /*32770*/  LDL.LU.64 R14, [R1+0x3b48] ;  /* 0x003b4800010e7983 */ /* 0x002ee20000300a00 */
[----:B------:R-:W3:Y:S05]  /*32780*/  LDL.LU.64 R12, [R1+0x3b40] ;  /* 0x003b4000010c7983 */ /* 0x000eea0000300a00 */
[C---:B----4-:R-:W-:Y:S01]  /*32790*/  HMMA.16816.F32.BF16 R4, R20.reuse, R4, R8 ;  /* 0x000000041404723c */ /* 0x050fe20000041808 */
[----:B------:R-:W4:Y:S01]  /*327a0*/  LDL.LU.64 R10, [R1+0x3b38] ;  /* 0x003b3800010a7983 */ /* 0x000f220000300a00 */
[----:B------:R-:W2:Y:S11]  /*327b0*/  LDL.LU.64 R8, [R1+0x3b30] ;  /* 0x003b300001087983 */ /* 0x000eb60000300a00 */
[----:B------:R-:W-:Y:S10]  /*327c0*/  @!UPT UIADD3 URZ, URZ, URZ, URZ ;  /* 0x0000003f3f3ff290 */ /* 0x000ff4000fffe03f */
[----:B------:R0:W-:Y:S01]  /*327d0*/  STL.64 [R1+0x430], R4 ;  /* 0x0004300401007387 */ /* 0x0001e20000100a00 */
[----:B------:R1:W-:Y:S03]  /*327e0*/  STL.64 [R1+0x438], R6 ;  /* 0x0004380601007387 */ /* 0x0003e60000100a00 */
[----:B0-----:R-:W2:Y:S01]  /*327f0*/  LDL.LU.64 R4, [R1+0x350] ;  /* 0x0003500001047983 */ /* 0x001ea20000300a00 */
[----:B-1----:R-:W2:Y:S01]  /*32800*/  LDL.LU.64 R6, [R1+0x358] ;  /* 0x0003580001067983 */ /* 0x002ea20000300a00 */
[C---:B---3--:R-:W-:Y:S11]  /*32810*/  HMMA.16816.F32.BF16 R12, R20.reuse, R16, R12 ;  /* 0x00000010140c723c */ /* 0x048ff6000004180c */
[----:B------:R-:W-:Y:S11]  /*32820*/  @!UPT UIADD3 URZ, URZ, URZ, URZ ;  /* 0x0000003f3f3ff290 */ /* 0x000ff6000fffe03f */
[----:B------:R-:W-:Y:S01]  /*32830*/  @!UPT UIADD3 URZ, URZ, URZ, URZ ;  /* 0x0000003f3f3ff290 */ /* 0x000fe2000fffe03f */
[----:B------:R-:W-:Y:S01]  /*32840*/  STL.64 [R1+0x420], R12 ;  /* 0x0004200c01007387 */ /* 0x000fe20000100a00 */
[----:B------:R-:W-:Y:S03]  /*32850*/  STL.64 [R1+0x428], R14 ;  /* 0x0004280e01007387 */ /* 0x000fe60000100a00 */
[----:B--2---:R-:W-:Y:S01]  /*32860*/  STL.64 [R1+0x3b20], R6 ;  /* 0x003b200601007387 */ /* 0x004fe20000100a00 */
[----:B------:R0:W-:Y:S03]  /*32870*/  STL.64 [R1+0x3b18], R4 ;  /* 0x003b180401007387 */ /* 0x0001e60000100a00 */
[----:B0-----:R-:W2:Y:S01]  /*32880*/  LDL.LU.64 R4, [R1+0x3f0] ;  /* 0x0003f00001047983 */ /* 0x001ea20000300a00 */
[----:B------:R-:W2:Y:S02]  /*32890*/  LDL.LU.64 R6, [R1+0x3f8] ;  /* 0x0003f80001067983 */ /* 0x000ea40000300a00 */
[----:B------:R-:W3:Y:S02]  /*328a0*/  LDL.LU.64 R12, [R1+0x340] ;  /* 0x00034000010c7983 */ /* 0x000ee40000300a00 */
[----:B------:R-:W3:Y:S01]  /*328b0*/  LDL.LU.64 R14, [R1+0x348] ;  /* 0x00034800010e7983 */ /* 0x000ee20000300a00 */
[----:B------:R0:W-:Y:S04]  /*328c0*/  STL.64 [R1+0x3ab8], R16 ;  /* 0x003ab81001007387 */ /* 0x0001e80000100a00 */
[----:B0-----:R-:W2:Y:S01]  /*328d0*/  LDL.64 R16, [R1+0x10] ;  /* 0x0000100001107983 */ /* 0x001ea20000100a00 */
[C---:B------:R-:W-:Y:S03]  /*328e0*/  HMMA.16816.F32.BF16 R24, R20.reuse, R8, R24 ;  /* 0x000000081418723c */ /* 0x040fe60000041818 */
[----:B--2---:R0:W-:Y:S04]  /*328f0*/  STL.64 [R1+0x3ad0], R16 ;  /* 0x003ad01001007387 */ /* 0x0041e80000100a00 */
[----:B0-----:R-:W2:Y:S11]  /*32900*/  LDL.64 R16, [R1+0x20] ;  /* 0x0000200001107983 */ /* 0x001eb60000100a00 */
[----:B------:R-:W-:Y:S05]  /*32910*/  @!UPT UIADD3 URZ, URZ, URZ, URZ ;  /* 0x0000003f3f3ff290 */ /* 0x000fea000fffe03f */
[----:B------:R0:W-:Y:S02]  /*32920*/  STL.64 [R1+0x410], R24 ;  /* 0x0004101801007387 */ /* 0x0001e40000100a00 */
[----:B------:R-:W-:Y:S01]  /*32930*/  STL.64 [R1+0x418], R26 ;  /* 0x0004181a01007387 */ /* 0x000fe20000100a00 */
[----:B0-----:R-:W2:Y:S01]  /*32940*/  LDL.LU.64 R24, [R1+0x3b28] ;  /* 0x003b280001187983 */ /* 0x001ea20000300a00 */
[----:B----4-:R-:W-:Y:S02]  /*32950*/  STL.64 [R1+0x3ac8], R10 ;  /* 0x003ac80a01007387 */ /* 0x010fe40000100a00 */
[----:B------:R0:W-:Y:S02]  /*32960*/  STL.64 [R1+0x3ac0], R8 ;  /* 0x003ac00801007387 */ /* 0x0001e40000100a00 */
[----:B0-----:R-:W4:Y:S01]  /*32970*/  LDL.64 R8, [R1+0x50] ;  /* 0x0000500001087983 */ /* 0x001f220000100a00 */
[C---:B--2---:R-:W-:Y:S03]  /*32980*/  HMMA.16816.F32.BF16 R24, R20.reuse, R24, R4 ;  /* 0x000000181418723c */ /* 0x044fe60000041804 */
[----:B------:R-:W2:Y:S01]  /*32990*/  LDL.LU.64 R6, [R1+0x3b20] ;  /* 0x003b200001067983 */ /* 0x000ea20000300a00 */
[----:B------:R-:W2:Y:S11]  /*329a0*/  LDL.LU.64 R4, [R1+0x3b18] ;  /* 0x003b180001047983 */ /* 0x000eb60000300a00 */
[----:B------:R-:W-:Y:S08]  /*329b0*/  @!UPT UIADD3 URZ, URZ, URZ, URZ ;  /* 0x0000003f3f3ff290 */ /* 0x000ff0000fffe03f */
[----:B------:R-:W-:Y:S01]  /*329c0*/  STL.64 [R1+0x400], R24 ;  /* 0x0004001801007387 */ /* 0x000fe20000100a00 */
[----:B------:R0:W-:Y:S03]  /*329d0*/  STL.64 [R1+0x408], R26 ;  /* 0x0004081a01007387 */ /* 0x0001e60000100a00 */
[----:B0-----:R-:W2:Y:S01]  /*329e0*/  LDL.LU.64 R26, [R1+0x3b10] ;  /* 0x003b1000011a7983 */ /* 0x001ea20000300a00 */
[----:B------:R-:W2:Y:S02]  /*329f0*/  LDL.LU.64 R24, [R1+0x3b08] ;  /* 0x003b080001187983 */ /* 0x000ea40000300a00 */
[----:B----4-:R-:W-:Y:S02]  /*32a00*/  IMAD.MOV.U32 R2, RZ, RZ, R8 ;  /* 0x000000ffff027224 */ /* 0x010fe400078e0008 */
[----:B------:R-:W-:Y:S01]  /*32a10*/  IMAD.MOV.U32 R0, RZ, RZ, R9 ;  /* 0x000000ffff007224 */ /* 0x000fe200078e0009 */
[C---:B--2---:R-:W-:Y:S11]  /*32a20*/  HMMA.16816.F32.BF16 R24, R20.reuse, R8, R24 ;  /* 0x000000081418723c */ /* 0x044ff60000041818 */
[----:B------:R-:W-:Y:S11]  /*32a30*/  @!UPT UIADD3 URZ, URZ, URZ, URZ ;  /* 0x0000003f3f3ff290 */ /* 0x000ff6000fffe03f */
[----:B------:R-:W-:Y:S01]  /*32a40*/  @!UPT UIADD3 URZ, URZ, URZ, URZ ;  /* 0x0000003f3f3ff290 */ /* 0x000fe2000fffe03f */
[----:B------:R0:W-:Y:S01]  /*32a50*/  STL.64 [R1+0x3f0], R24 ;  /* 0x0003f01801007387 */ /* 0x0001e20000100a00 */
[----:B------:R1:W-:Y:S03]  /*32a60*/  STL.64 [R1+0x3f8], R26 ;  /* 0x0003f81a01007387 */ /* 0x0003e60000100a00 */
[----:B0-----:R-:W1:Y:S01]  /*32a70*/  LDL.LU.64 R24, [R1+0x3b00] ;  /* 0x003b000001187983 */ /* 0x001e620000300a00 */
[----:B------:R-:W2:Y:S02]  /*32a80*/  LDL.LU.64 R8, [R1+0x700] ;  /* 0x0007000001087983 */ /* 0x000ea40000300a00 */
[----:B------:R-:W4:Y:S02]  /*32a90*/  LDL.LU.64 R10, [R1+0x708] ;  /* 0x00070800010a7983 */ /* 0x000f240000300a00 */
[----:B----4-:R-:W-:Y:S01]  /*32aa0*/  STL.64 [R1+0x3ae0], R10 ;  /* 0x003ae00a01007387 */ /* 0x010fe20000100a00 */
[----:B--2---:R0:W-:Y:S01]  /*32ab0*/  STL.64 [R1+0x3ad8], R8 ;  /* 0x003ad80801007387 */ /* 0x0041e20000100a00 */
[C---:B-1----:R-:W-:Y:S02]  /*32ac0*/  HMMA.16816.F32.BF16 R24, R20.reuse, R24, R4 ;  /* 0x000000181418723c */ /* 0x042fe40000041804 */
[----:B0-----:R-:W2:Y:S01]  /*32ad0*/  LDL.LU.64 R8, [R1+0x740] ;  /* 0x0007400001087983 */ /* 0x001ea20000300a00 */
[----:B------:R-:W2:Y:S02]  /*32ae0*/  LDL.LU.64 R10, [R1+0x748] ;  /* 0x00074800010a7983 */ /* 0x000ea40000300a00 */
[----:B------:R-:W3:Y:S11]  /*32af0*/  LDL.LU.64 R4, [R1+0x3af8] ;  /* 0x003af80001047983 */ /* 0x000ef60000300a00 */
[----:B------:R-:W-:Y:S07]  /*32b00*/  @!UPT UIADD3 URZ, URZ, URZ, URZ ;  /* 0x0000003f3f3ff290 */ /* 0x000fee000fffe03f */
[----:B------:R-:W-:Y:S01]  /*32b10*/  STL.64 [R1+0x3e0], R24 ;  /* 0x0003e01801007387 */ /* 0x000fe20000100a00 */
[----:B------:R0:W-:Y:S03]  /*32b20*/  STL.64 [R1+0x3e8], R26 ;  /* 0x0003e81a01007387 */ /* 0x0001e60000100a00 */
[----:B0-----:R-:W2:Y:S01]  /*32b30*/  LDL.LU.64 R26, [R1+0x3af0] ;  /* 0x003af000011a7983 */ /* 0x001ea20000300a00 */
[----:B------:R-:W2:Y:S01]  /*32b40*/  LDL.LU.64 R24, [R1+0x3ae8] ;  /* 0x003ae80001187983 */ /* 0x000ea20000300a00 */
[----:B---3--:R-:W-:Y:S02]  /*32b50*/  HMMA.16816.F32.BF16 R20, R20, R4, R12 ;  /* 0x000000041414723c */ /* 0x008fe4000004180c */
[----:B------:R-:W3:Y:S01]  /*32b60*/  LDL.LU.64 R12, [R1+0x6e0] ;  /* 0x0006e000010c7983 */ /* 0x000ee20000300a00 */
[----:B------:R-:W3:Y:S11]  /*32b70*/  LDL.LU.64 R14, [R1+0x6e8] ;  /* 0x0006e800010e7983 */ /* 0x000ef60000300a00 */
[----:B------:R-:W-:Y:S09]  /*32b80*/  @!UPT UIADD3 URZ, URZ, URZ, URZ ;  /* 0x0000003f3f3ff290 */ /* 0x000ff2000fffe03f */
[----:B------:R-:W-:Y:S01]  /*32b90*/  STL.64 [R1+0x340], R20 ;  /* 0x0003401401007387 */ /* 0x000fe20000100a00 */
[----:B------:R-:W-:Y:S02]  /*32ba0*/  STL.64 [R1+0x348], R22 ;  /* 0x0003481601007387 */ /* 0x000fe40000100a00 */
[----:B------:R0:W-:Y:S02]  /*32bb0*/  STL.64 [R1+0x3a80], R4 ;  /* 0x003a800401007387 */ /* 0x0001e40000100a00 */
[----:B0-----:R-:W4:Y:S01]  /*32bc0*/  LDL.64 R4, [R1+0x60] ;  /* 0x0000600001047983 */ /* 0x001f220000100a00 */
[----:B--2---:R-:W-:Y:S01]  /*32bd0*/  HMMA.16816.F32.BF16 R8, R24, R16, R8 ;  /* 0x000000101808723c */ /* 0x004fe20000041808 */
[----:B------:R-:W-:Y:S02]  /*32be0*/  IMAD.MOV.U32 R20, RZ, RZ, R2 ;  /* 0x000000ffff147224 */ /* 0x000fe400078e0002 */
[----:B------:R-:W-:Y:S02]  /*32bf0*/  IMAD.MOV.U32 R21, RZ, RZ, R0 ;  /* 0x000000ffff157224 */ /* 0x000fe400078e0000 */
[----:B------:R-:W-:-:S02]  /*32c00*/  IMAD.MOV.U32 R23, RZ, RZ, R16 ;  /* 0x000000ffff177224 */ /* 0x000fc400078e0010 */
[----:B------:R-:W-:Y:S01]  /*32c10*/  IMAD.MOV.U32 R22, RZ, RZ, R17 ;  /* 0x000000ffff167224 */ /* 0x000fe200078e0011 */
[----:B----4-:R0:W-:Y:S04]  /*32c20*/  STL.64 [R1+0x3a98], R4 ;  /* 0x003a980401007387 */ /* 0x0101e80000100a00 */
[----:B0-----:R-:W2:Y:S01]  /*32c30*/  LDL.LU.64 R4, [R1+0x6f0] ;  /* 0x0006f00001047983 */ /* 0x001ea20000300a00 */
[----:B------:R-:W2:Y:S02]  /*32c40*/  LDL.LU.64 R6, [R1+0x6f8] ;  /* 0x0006f80001067983 */ /* 0x000ea40000300a00 */
[----:B------:R0:W-:Y:S02]  /*32c50*/  STL.64 [R1+0x3aa0], R20 ;  /* 0x003aa01401007387 */ /* 0x0001e40000100a00 */
[----:B0-----:R-:W4:Y:S06]  /*32c60*/  LDL.64 R20, [R1+0x30] ;  /* 0x0000300001147983 */ /* 0x001f2c0000100a00 */
[----:B------:R-:W-:Y:S02]  /*32c70*/  STL.64 [R1+0x3b0], R8 ;  /* 0x0003b00801007387 */ /* 0x000fe40000100a00 */
[----:B------:R0:W-:Y:S02]  /*32c80*/  STL.64 [R1+0x3b8], R10 ;  /* 0x0003b80a01007387 */ /* 0x0001e40000100a00 */
[----:B0-----:R-:W2:Y:S01]  /*32c90*/  LDL.LU.64 R10, [R1+0x3ae0] ;  /* 0x003ae000010a7983 */ /* 0x001ea20000300a00 */
[----:B------:R-:W2:Y:S02]  /*32ca0*/  LDL.LU.64 R8, [R1+0x3ad8] ;  /* 0x003ad80001087983 */ /* 0x000ea40000300a00 */
[----:B------:R-:W2:Y:S02]  /*32cb0*/  LDL.LU.64 R16, [R1+0x3ad0] ;  /* 0x003ad00001107983 */ /* 0x000ea40000300a00 */
[----:B--2---:R-:W-:Y:S01]  /*32cc0*/  HMMA.16816.F32.BF16 R8, R24, R16, R8 ;  /* 0x000000101808723c */ /* 0x004fe20000041808 */
[----:B------:R-:W-:-:S02]  /*32cd0*/  IMAD.MOV.U32 R2, RZ, RZ, R16 ;  /* 0x000000ffff027224 */ /* 0x000fc400078e0010 */
[----:B------:R-:W-:Y:S11]  /*32ce0*/  IMAD.MOV.U32 R29, RZ, RZ, R17 ;  /* 0x000000ffff1d7224 */ /* 0x000ff600078e0011 */
[----:B------:R-:W-:Y:S09]  /*32cf0*/  @!UPT UIADD3 URZ, URZ, URZ, URZ ;  /* 0x0000003f3f3ff290 */ /* 0x000ff2000fffe03f */
[----:B------:R-:W-:Y:S01]  /*32d00*/  STL.64 [R1+0x3a0], R8 ;  /* 0x0003a00801007387 */ /* 0x000fe20000100a00 */
[----:B------:R0:W-:Y:S03]  /*32d10*/  STL.64 [R1+0x3a8], R10 ;  /* 0x0003a80a01007387 */ /* 0x0001e60000100a00 */
[----:B0-----:R-:W2:Y:S01]  /*32d20*/  LDL.LU.64 R10, [R1+0x3ac8] ;  /* 0x003ac800010a7983 */ /* 0x001ea20000300a00 */
[----:B------:R-:W3:Y:S02]  /*32d30*/  LDL.LU.64 R8, [R1+0x3ac0] ;  /* 0x003ac00001087983 */ /* 0x000ee40000300a00 */
[----:B------:R-:W2:Y:S02]  /*32d40*/  LDL.LU.64 R16, [R1+0x3ab8] ;  /* 0x003ab80001107983 */ /* 0x000ea40000300a00 */
[C---:B--2---:R-:W-:Y:S11]  /*32d50*/  HMMA.16816.F32.BF16 R4, R24.reuse, R16, R4 ;  /* 0x000000101804723c */ /* 0x044ff60000041804 */
[----:B------:R-:W-:Y:S11]  /*32d60*/  @!UPT UIADD3 URZ, URZ, URZ, URZ ;  /* 0x0000003f3f3ff290 */ /* 0x000ff6000fffe03f */
[----:B------:R-:W-:Y:S01]  /*32d70*/  @!UPT UIADD3 URZ, URZ, URZ, URZ ;  /* 0x0000003f3f3ff290 */ /* 0x000fe2000fffe03f */
[----:B------:R-:W-:Y:S01]  /*32d80*/  STL.64 [R1+0x390], R4 ;  /* 0x0003900401007387 */ /* 0x000fe20000100a00 */
[----:B------:R3:W-:Y:S02]  /*32d90*/  STL.64 [R1+0x398], R6 ;  /* 0x0003980601007387 */ /* 0x0007e40000100a00 */
[C---:B---3--:R-:W-:Y:S01]  /*32da0*/  HMMA.16816.F32.BF16 R4, R24.reuse, R8, R12 ;  /* 0x000000081804723c */ /* 0x048fe2000004180c */
[----:B------:R-:W4:Y:S01]  /*32db0*/  LDL.LU.64 R12, [R1+0x370] ;  /* 0x00037000010c7983 */ /* 0x000f220000300a00 */
[----:B------:R-:W4:Y:S02]  /*32dc0*/  LDL.LU.64 R14, [R1+0x378] ;  /* 0x00037800010e7983 */ /* 0x000f240000300a00 */
[----:B------:R-:W-:Y:S02]  /*32dd0*/  IMAD.MOV.U32 R28, RZ, RZ, R16 ;  /* 0x000000ffff1c7224 */ /* 0x000fe400078e0010 */
[----:B------:R-:W-:Y:S11]  /*32de0*/  IMAD.MOV.U32 R0, RZ, RZ, R17 ;  /* 0x000000ffff007224 */ /* 0x000ff600078e0011 */
[----:B------:R-:W-:Y:S06]  /*32df0*/  @!UPT UIADD3 URZ, URZ, URZ, URZ ;  /* 0x0000003f3f3ff290 */ /* 0x000fec000fffe03f */
[----:B------:R0:W-:Y:S01]  /*32e00*/  STL.64 [R1+0x380], R4 ;  /* 0x0003800401007387 */ /* 0x0001e20000100a00 */
[----:B------:R1:W-:Y:S03]  /*32e10*/  STL.64 [R1+0x388], R6 ;  /* 0x0003880601007387 */ /* 0x0003e60000100a00 */
[----:B0-----:R-:W2:Y:S01]  /*32e20*/  LDL.LU.64 R4, [R1+0x500] ;  /* 0x0005000001047983 */ /* 0x001ea20000300a00 */
[----:B-1----:R-:W2:Y:S02]  /*32e30*/  LDL.LU.64 R6, [R1+0x508] ;  /* 0x0005080001067983 */ /* 0x002ea40000300a00 */
[----:B------:R-:W3:Y:S02]  /*32e40*/  LDL.LU.64 R16, [R1+0x4c0] ;  /* 0x0004c00001107983 */ /* 0x000ee40000300a00 */
[----:B------:R-:W2:Y:S01]  /*32e50*/  LDL.LU.64 R18, [R1+0x4c8] ;  /* 0x0004c80001127983 */ /* 0x000ea20000300a00 */
[----:B----4-:R-:W-:Y:S01]  /*32e60*/  HMMA.16816.F32.BF16 R12, R24, R20, R12 ;  /* 0x00000014180c723c */ /* 0x010fe2000004180c */
[----:B--2---:R-:W-:Y:S01]  /*32e70*/  STL.64 [R1+0x3a90], R18 ;  /* 0x003a901201007387 */ /* 0x004fe20000100a00 */
[----:B---3--:R0:W-:Y:S03]  /*32e80*/  STL.64 [R1+0x3a88], R16 ;  /* 0x003a881001007387 */ /* 0x0081e60000100a00 */
[----:B0-----:R-:W2:Y:S01]  /*32e90*/  LDL.LU.64 R16, [R1+0x4f0] ;  /* 0x0004f00001107983 */ /* 0x001ea20000300a00 */
[----:B------:R-:W2:Y:S02]  /*32ea0*/  LDL.LU.64 R18, [R1+0x4f8] ;  /* 0x0004f80001127983 */ /* 0x000ea40000300a00 */
[----:B------:R-:W-:Y:S02]  /*32eb0*/  STL.64 [R1+0x3a28], R10 ;  /* 0x003a280a01007387 */ /* 0x000fe40000100a00 */
[----:B------:R0:W-:Y:S02]  /*32ec0*/  STL.64 [R1+0x3a20], R8 ;  /* 0x003a200801007387 */ /* 0x0001e40000100a00 */
[----:B0-----:R-:W-:-:S02]  /*32ed0*/  IMAD.MOV.U32 R8, RZ, RZ, R28 ;  /* 0x000000ffff087224 */ /* 0x001fc400078e001c */
[----:B------:R-:W-:Y:S01]  /*32ee0*/  IMAD.MOV.U32 R9, RZ, RZ, R0 ;  /* 0x000000ffff097224 */ /* 0x000fe200078e0000 */
[----:B------:R-:W3:Y:S01]  /*32ef0*/  LDL.LU R28, [R1+0x3ab4] ;  /* 0x003ab400011c7983 */ /* 0x000ee20000300800 */
[----:B------:R-:W4:Y:S03]  /*32f00*/  LDL.LU R0, [R1+0x3ab0] ;  /* 0x003ab00001007983 */ /* 0x000f260000300800 */
[----:B------:R0:W-:Y:S02]  /*32f10*/  STL.64 [R1+0x3a40], R8 ;  /* 0x003a400801007387 */ /* 0x0001e40000100a00 */
[----:B0-----:R-:W-:Y:S02]  /*32f20*/  IMAD.MOV.U32 R8, RZ, RZ, R2 ;  /* 0x000000ffff087224 */ /* 0x001fe400078e0002 */
[----:B------:R-:W-:Y:S01]  /*32f30*/  IMAD.MOV.U32 R9, RZ, RZ, R29 ;  /* 0x000000ffff097224 */ /* 0x000fe200078e001d */
[----:B------:R-:W2:Y:S01]  /*32f40*/  LDL.LU R2, [R1+0x3aac] ;  /* 0x003aac0001027983 */ /* 0x000ea20000300800 */
[----:B------:R-:W2:Y:S03]  /*32f50*/  LDL.LU R29, [R1+0x3aa8] ;  /* 0x003aa800011d7983 */ /* 0x000ea60000300800 */
[----:B------:R-:W-:Y:S01]  /*32f60*/  STL.64 [R1+0x3a58], R8 ;  /* 0x003a580801007387 */ /* 0x000fe20000100a00 */
[----:B------:R0:W-:Y:S02]  /*32f70*/  STL.64 [R1+0x370], R12 ;  /* 0x0003700c01007387 */ /* 0x0001e40000100a00 */
[----:B------:R-:W-:Y:S02]  /*32f80*/  STL.64 [R1+0x378], R14 ;  /* 0x0003780e01007387 */ /* 0x000fe40000100a00 */
[----:B0-----:R-:W-:-:S02]  /*32f90*/  IMAD.MOV.U32 R13, RZ, RZ, R20 ;  /* 0x000000ffff0d7224 */ /* 0x001fc400078e0014 */
[----:B------:R-:W-:Y:S02]  /*32fa0*/  IMAD.MOV.U32 R12, RZ, RZ, R21 ;  /* 0x000000ffff0c7224 */ /* 0x000fe400078e0015 */
[----:B------:R-:W2:Y:S02]  /*32fb0*/  LDL.LU.64 R20, [R1+0x3aa0] ;  /* 0x003aa00001147983 */ /* 0x000ea40000300a00 */
[C---:B--2---:R-:W-:Y:S11]  /*32fc0*/  HMMA.16816.F32.BF16 R4, R24.reuse, R20, R4 ;  /* 0x000000141804723c */ /* 0x044ff60000041804 */
[----:B------:R-:W-:Y:S11]  /*32fd0*/  @!UPT UIADD3 URZ, URZ, URZ, URZ ;  /* 0x0000003f3f3ff290 */ /* 0x000ff6000fffe03f */
[----:B------:R-:W-:Y:S01]  /*32fe0*/  @!UPT UIADD3 URZ, URZ, URZ, URZ ;  /* 0x0000003f3f3ff290 */ /* 0x000fe2000fffe03f */
[----:B------:R0:W-:Y:S01]  /*32ff0*/  STL.64 [R1+0x360], R4 ;  /* 0x0003600401007387 */ /* 0x0001e20000100a00 */
[----:B------:R-:W-:Y:S03]  /*33000*/  STL.64 [R1+0x368], R6 ;  /* 0x0003680601007387 */ /* 0x000fe60000100a00 */
[----:B0-----:R-:W2:Y:S02]  /*33010*/  LDL.LU.64 R4, [R1+0x3a98] ;  /* 0x003a980001047983 */ /* 0x001ea40000300a00 */
        /* <DEDUP_REMOVED lines=9> */
[----:B------:R-:W-:Y:S02]  /*330b0*/  IMAD.MOV.U32 R8, RZ, RZ, R23 ;  /* 0x000000ffff087224 */ /* 0x000fe400078e0017 */
[----:B------:R-:W-:Y:S01]  /*330c0*/  IMAD.MOV.U32 R9, RZ, RZ, R22 ;  /* 0x000000ffff097224 */ /* 0x000fe200078e0016 */
[----:B--2---:R-:W-:Y:S01]  /*330d0*/  HMMA.16816.F32.BF16 R16, R24, R4, R16 ;  /* 0x000000041810723c */ /* 0x004fe20000041810 */
[----:B------:R-:W-:-:S02]  /*330e0*/  IMAD.MOV.U32 R23, RZ, RZ, R4 ;  /* 0x000000ffff177224 */ /* 0x000fc400078e0004 */
[----:B------:R-:W-:Y:S11]  /*330f0*/  IMAD.MOV.U32 R22, RZ, RZ, R5 ;  /* 0x000000ffff167224 */ /* 0x000ff600078e0005 */
[----:B------:R-:W-:Y:S09]  /*33100*/  @!UPT UIADD3 URZ, URZ, URZ, URZ ;  /* 0x0000003f3f3ff290 */ /* 0x000ff2000fffe03f */
[----:B------:R0:W-:Y:S01]  /*33110*/  STL.64 [R1+0x2a0], R16 ;  /* 0x0002a01001007387 */ /* 0x0001e20000100a00 */
[----:B------:R1:W-:Y:S02]  /*33120*/  STL.64 [R1+0x2a8], R18 ;  /* 0x0002a81201007387 */ /* 0x0003e40000100a00 */
[----:B------:R-:W2:Y:S02]  /*33130*/  LDL.LU.64 R6, [R1+0x3a78] ;  /* 0x003a780001067983 */ /* 0x000ea40000300a00 */
[----:B------:R-:W2:Y:S01]  /*33140*/  LDL.LU.64 R4, [R1+0x3a70] ;  /* 0x003a700001047983 */ /* 0x000ea20000300a00 */
[----:B0-----:R-:W2:Y:S01]  /*33150*/  LDL.LU.64 R16, [R1+0x610] ;  /* 0x0006100001107983 */ /* 0x001ea20000300a00 */
[----:B-1----:R-:W2:Y:S03]  /*33160*/  LDL.LU.64 R18, [R1+0x618] ;  /* 0x0006180001127983 */ /* 0x002ea60000300a00 */
[----:B--2---:R-:W-:Y:S01]  /*33170*/  STL.64 [R1+0x3a38], R18 ;  /* 0x003a381201007387 */ /* 0x004fe20000100a00 */
[----:B------:R0:W-:Y:S03]  /*33180*/  STL.64 [R1+0x3a30], R16 ;  /* 0x003a301001007387 */ /* 0x0001e60000100a00 */
[----:B0-----:R-:W2:Y:S01]  /*33190*/  LDL.LU.64 R16, [R1+0x620] ;  /* 0x0006200001107983 */ /* 0x001ea20000300a00 */
[----:B------:R-:W2:Y:S03]  /*331a0*/  LDL.LU.64 R18, [R1+0x628] ;  /* 0x0006280001127983 */ /* 0x000ea60000300a00 */
[----:B--2---:R-:W-:Y:S01]  /*331b0*/  STL.64 [R1+0x3a50], R18 ;  /* 0x003a501201007387 */ /* 0x004fe20000100a00 */
[----:B------:R0:W-:Y:S03]  /*331c0*/  STL.64 [R1+0x3a48], R16 ;  /* 0x003a481001007387 */ /* 0x0001e60000100a00 */
[----:B0-----:R-:W2:Y:S01]  /*331d0*/  LDL.LU.64 R16, [R1+0x630] ;  /* 0x0006300001107983 */ /* 0x001ea20000300a00 */
[----:B------:R-:W2:Y:S03]  /*331e0*/  LDL.LU.64 R18, [R1+0x638] ;  /* 0x0006380001127983 */ /* 0x000ea60000300a00 */
[----:B--2---:R-:W-:Y:S01]  /*331f0*/  STL.64 [R1+0x3a68], R18 ;  /* 0x003a681201007387 */ /* 0x004fe20000100a00 */
[----:B------:R0:W-:Y:S03]  /*33200*/  STL.64 [R1+0x3a60], R16 ;  /* 0x003a601001007387 */ /* 0x0001e60000100a00 */
[----:B0-----:R-:W2:Y:S01]  /*33210*/  LDL.LU.64 R16, [R1+0x650] ;  /* 0x0006500001107983 */ /* 0x001ea20000300a00 */
[----:B------:R-:W2:Y:S02]  /*33220*/  LDL.LU.64 R18, [R1+0x658] ;  /* 0x0006580001127983 */ /* 0x000ea40000300a00 */
[----:B------:R-:W-:-:S02]  /*33230*/  IMAD.MOV.U32 R24, RZ, RZ, R11 ;  /* 0x000000ffff187224 */ /* 0x000fc400078e000b */
[----:B------:R-:W-:Y:S01]  /*33240*/  IMAD.MOV.U32 R25, RZ, RZ, R10 ;  /* 0x000000ffff197224 */ /* 0x000fe200078e000a */
[----:B------:R-:W-:Y:S01]  /*33250*/  STL.64 [R1+0x3a10], R22 ;  /* 0x003a101601007387 */ /* 0x000fe20000100a00 */
[----:B------:R-:W-:Y:S03]  /*33260*/  STL.64 [R1+0x3a08], R20 ;  /* 0x003a081401007387 */ /* 0x000fe60000100a00 */
[----:B------:R0:W-:Y:S04]  /*33270*/  STL.64 [R1+0x3a18], R24 ;  /* 0x003a181801007387 */ /* 0x0001e80000100a00 */
[----:B0-----:R-:W3:Y:S01]  /*33280*/  LDL.LU.64 R24, [R1+0x250] ;  /* 0x0002500001187983 */ /* 0x001ee20000300a00 */
[----:B------:R-:W3:Y:S01]  /*33290*/  LDL.LU.64 R26, [R1+0x258] ;  /* 0x00025800011a7983 */ /* 0x000ee20000300a00 */
[C---:B--2---:R-:W-:Y:S02]  /*332a0*/  HMMA.16816.F32.BF16 R8, R4.reuse, R8, R16 ;  /* 0x000000080408723c */ /* 0x044fe40000041810 */
[----:B------:R-:W2:Y:S01]  /*332b0*/  LDL.LU.64 R18, [R1+0x3a68] ;  /* 0x003a680001127983 */ /* 0x000ea20000300a00 */
[----:B------:R-:W2:Y:S11]  /*332c0*/  LDL.LU.64 R16, [R1+0x3a60] ;  /* 0x003a600001107983 */ /* 0x000eb60000300a00 */
[----:B------:R-:W-:Y:S09]  /*332d0*/  @!UPT UIADD3 URZ, URZ, URZ, URZ ;  /* 0x0000003f3f3ff290 */ /* 0x000ff2000fffe03f */
[----:B------:R0:W-:Y:S01]  /*332e0*/  STL.64 [R1+0x290], R8 ;  /* 0x0002900801007387 */ /* 0x0001e20000100a00 */
[----:B------:R2:W-:Y:S03]  /*332f0*/  STL.64 [R1+0x298], R10 ;  /* 0x0002980a01007387 */ /* 0x0005e60000100a00 */
[----:B0-----:R-:W2:Y:S02]  /*33300*/  LDL.LU.64 R8, [R1+0x3a58] ;  /* 0x003a580001087983 */ /* 0x001ea40000300a00 */
[C---:B--2---:R-:W-:Y:S02]  /*33310*/  HMMA.16816.F32.BF16 R8, R4.reuse, R8, R16 ;  /* 0x000000080408723c */ /* 0x044fe40000041810 */
[----:B------:R-:W2:Y:S01]  /*33320*/  LDL.LU.64 R18, [R1+0x3a50] ;  /* 0x003a500001127983 */ /* 0x000ea20000300a00 */
[----:B------:R-:W2:Y:S11]  /*33330*/  LDL.LU.64 R16, [R1+0x3a48] ;  /* 0x003a480001107983 */ /* 0x000eb60000300a00 */
[----:B------:R-:W-:Y:S09]  /*33340*/  @!UPT UIADD3 URZ, URZ, URZ, URZ ;  /* 0x0000003f3f3ff290 */ /* 0x000ff2000fffe03f */
[----:B------:R0:W-:Y:S01]  /*33350*/  STL.64 [R1+0x280], R8 ;  /* 0x0002800801007387 */ /* 0x0001e20000100a00 */
[----:B------:R2:W-:Y:S03]  /*33360*/  STL.64 [R1+0x288], R10 ;  /* 0x0002880a01007387 */ /* 0x0005e60000100a00 */
[----:B0-----:R-:W2:Y:S02]  /*33370*/  LDL.LU.64 R8, [R1+0x3a40] ;  /* 0x003a400001087983 */ /* 0x001ea40000300a00 */
[----:B--2---:R-:W-:Y:S02]  /*33380*/  HMMA.16816.F32.BF16 R8, R4, R8, R16 ;  /* 0x000000080408723c */ /* 0x004fe40000041810 */
[----:B------:R-:W2:Y:S01]  /*33390*/  LDL.LU.64 R18, [R1+0x3a38] ;  /* 0x003a380001127983 */ /* 0x000ea20000300a00 */
[----:B------:R-:W2:Y:S11]  /*333a0*/  LDL.LU.64 R16, [R1+0x3a30] ;  /* 0x003a300001107983 */ /* 0x000eb60000300a00 */
[----:B------:R-:W-:Y:S09]  /*333b0*/  @!UPT UIADD3 URZ, URZ, URZ, URZ ;  /* 0x0000003f3f3ff290 */ /* 0x000ff2000fffe03f */
[----:B------:R-:W-:Y:S01]  /*333c0*/  STL.64 [R1+0x270], R8 ;  /* 0x0002700801007387 */ /* 0x000fe20000100a00 */
[----:B------:R0:W-:Y:S03]  /*333d0*/  STL.64 [R1+0x278], R10 ;  /* 0x0002780a01007387 */ /* 0x0001e60000100a00 */
[----:B0-----:R-:W2:Y:S01]  /*333e0*/  LDL.LU.64 R10, [R1+0x3a28] ;  /* 0x003a2800010a7983 */ /* 0x001ea20000300a00 */
[----:B------:R-:W2:Y:S03]  /*333f0*/  LDL.LU.64 R8, [R1+0x3a20] ;  /* 0x003a200001087983 */ /* 0x000ea60000300a00 */
[----:B------:R-:W0:Y:S01]  /*33400*/  S2R R14, SR_TID.X ;  /* 0x00000000000e7919 */ /* 0x000e220000002100 */
[----:B------:R-:W-:Y:S02]  /*33410*/  IMAD.MOV.U32 R20, RZ, RZ, R13 ;  /* 0x000000ffff147224 */ /* 0x000fe400078e000d */
[----:B------:R-:W-:Y:S01]  /*33420*/  IMAD.MOV.U32 R21, RZ, RZ, R12 ;  /* 0x000000ffff157224 */ /* 0x000fe200078e000c */
[C---:B0-----:R-:W-:Y:S01]  /*33430*/  LOP3.LUT R15, R14.reuse, 0x7, RZ, 0xc0, !PT ;  /* 0x000000070e0f7812 */ /* 0x041fe200078ec0ff */
[----:B------:R-:W-:-:S04]  /*33440*/  IMAD.SHL.U32 R14, R14, 0x2, RZ ;  /* 0x000000020e0e7824 */ /* 0x000fc800078e00ff */
[----:B------:R-:W-:Y:S01]  /*33450*/  IMAD R15, R15, 0x110, RZ ;  /* 0x000001100f0f7824 */ /* 0x000fe200078e02ff */
[C---:B---3--:R-:W-:Y:S08]  /*33460*/  HMMA.16816.F32.BF16 R20, R4.reuse, R20, R24 ;  /* 0x000000140414723c */ /* 0x048ff00000041818 */
[----:B--2---:R-:W-:Y:S01]  /*33470*/  HMMA.16816.F32.BF16 R16, R4, R8, R16 ;  /* 0x000000080410723c */ /* 0x004fe20000041810 */
[----:B------:R-:W-:Y:S11]  /*33480*/  STL.64 [R1+0x39d0], R10 ;  /* 0x0039d00a01007387 */ /* 0x000ff60000100a00 */
[----:B------:R-:W-:Y:S11]  /*33490*/  @!UPT UIADD3 URZ, URZ, URZ, URZ ;  /* 0x0000003f3f3ff290 */ /* 0x000ff6000fffe03f */
[----:B------:R0:W-:Y:S02]  /*334a0*/  STL.64 [R1+0x260], R16 ;  /* 0x0002601001007387 */ /* 0x0001e40000100a00 */
[----:B0-----:R-:W-:-:S04]  /*334b0*/  LOP3.LUT R16, R15, 0x10, R14, 0x78, !PT ;  /* 0x000000100f107812 */ /* 0x001fc800078e780e */
[----:B------:R-:W-:-:S04]  /*334c0*/  LOP3.LUT R16, R16, 0x800, R29, 0xf8, !PT ;  /* 0x0000080010107812 */ /* 0x000fc800078ef81d */
[----:B------:R-:W-:-:S05]  /*334d0*/  LOP3.LUT R16, R16, 0x60, RZ, 0x3c, !PT ;  /* 0x0000006010107812 */ /* 0x000fca00078e3cff */
[----:B------:R-:W0:Y:S04]  /*334e0*/  LDSM.16.MT88.4 R12, [R16] ;  /* 0x00000000100c783b */ /* 0x000e280000004200 */
[----:B------:R-:W-:Y:S01]  /*334f0*/  STL.64 [R1+0x268], R18 ;  /* 0x0002681201007387 */ /* 0x000fe20000100a00 */
[----:B------:R1:W-:Y:S02]  /*33500*/  STL.64 [R1+0x39c8], R8 ;  /* 0x0039c80801007387 */ /* 0x0003e40000100a00 */
[----:B------:R-:W2:Y:S01]  /*33510*/  LDSM.16.MT88.4 R16, [R16+0x80] ;  /* 0x000080001010783b */ /* 0x000ea20000004200 */
[----:B-1----:R-:W3:Y:S03]  /*33520*/  LDL.LU.64 R8, [R1+0x240] ;  /* 0x0002400001087983 */ /* 0x002ee60000300a00 */
[----:B------:R-:W3:Y:S01]  /*33530*/  LDL.LU.64 R10, [R1+0x248] ;  /* 0x00024800010a7983 */ /* 0x000ee20000300a00 */
[----:B0-----:R-:W-:Y:S01]  /*33540*/  STL.64 [R1+0x3a00], R14 ;  /* 0x003a000e01007387 */ /* 0x001fe20000100a00 */
[----:B------:R0:W-:Y:S03]  /*33550*/  STL.64 [R1+0x39f8], R12 ;  /* 0x0039f80c01007387 */ /* 0x0001e60000100a00 */
[----:B0-----:R-:W3:Y:S01]  /*33560*/  LDL.LU.64 R12, [R1+0x480] ;  /* 0x00048000010c7983 */ /* 0x001ee20000300a00 */
[----:B------:R-:W3:Y:S02]  /*33570*/  LDL.LU.64 R14, [R1+0x488] ;  /* 0x00048800010e7983 */ /* 0x000ee40000300a00 */
[----:B------:R-:W3:Y:S02]  /*33580*/  LDL.LU.64 R24, [R1+0x3a18] ;  /* 0x003a180001187983 */ /* 0x000ee40000300a00 */
[----:B------:R-:W-:Y:S01]  /*33590*/  STL.64 [R1+0x250], R20 ;  /* 0x0002501401007387 */ /* 0x000fe20000100a00 */
[----:B------:R0:W-:Y:S04]  /*335a0*/  STL.64 [R1+0x258], R22 ;  /* 0x0002581601007387 */ /* 0x0001e80000100a00 */
[----:B0-----:R-:W3:Y:S01]  /*335b0*/  LDL.LU.64 R22, [R1+0x3a10] ;  /* 0x003a100001167983 */ /* 0x001ee20000300a00 */
[----:B------:R-:W4:Y:S02]  /*335c0*/  LDL.LU.64 R20, [R1+0x3a08] ;  /* 0x003a080001147983 */ /* 0x000f240000300a00 */
[----:B--2---:R-:W-:Y:S02]  /*335d0*/  STL.64 [R1+0x3998], R18 ;  /* 0x0039981201007387 */ /* 0x004fe40000100a00 */
[----:B------:R3:W-:Y:S02]  /*335e0*/  STL.64 [R1+0x3990], R16 ;  /* 0x0039901001007387 */ /* 0x0007e40000100a00 */
[----:B---3--:R-:W-:-:S02]  /*335f0*/  IMAD.MOV.U32 R16, RZ, RZ, R23 ;  /* 0x000000ffff107224 */ /* 0x008fc400078e0017 */
[----:B------:R-:W-:Y:S02]  /*33600*/  IMAD.MOV.U32 R17, RZ, RZ, R22 ;  /* 0x000000ffff117224 */ /* 0x000fe400078e0016 */
[C---:B----4-:R-:W-:Y:S01]  /*33610*/  HMMA.16816.F32.BF16 R20, R4.reuse, R20, R8 ;  /* 0x000000140414723c */ /* 0x050fe20000041808 */
[----:B------:R-:W2:Y:S07]  /*33620*/  LDL.LU.64 R8, [R1] ;  /* 0x0000000001087983 */ /* 0x000eae0000300a00 */
[C---:B------:R-:W-:Y:S01]  /*33630*/  HMMA.16816.F32.BF16 R24, R4.reuse, R24, R12 ;  /* 0x000000180418723c */ /* 0x040fe2000004180c */
[----:B--2---:R0:W-:Y:S11]  /*33640*/  STL.64 [R1+0x39e0], R8 ;  /* 0x0039e00801007387 */ /* 0x0041f60000100a00 */
[----:B------:R-:W-:Y:S03]  /*33650*/  @!UPT UIADD3 URZ, URZ, URZ, URZ ;  /* 0x0000003f3f3ff290 */ /* 0x000fe6000fffe03f */
[----:B------:R-:W-:Y:S02]  /*33660*/  STL.64 [R1+0x240], R20 ;  /* 0x0002401401007387 */ /* 0x000fe40000100a00 */
[----:B------:R-:W-:Y:S02]  /*33670*/  STL.64 [R1+0x248], R22 ;  /* 0x0002481601007387 */ /* 0x000fe40000100a00 */
[----:B------:R-:W1:Y:S04]  /*33680*/  LDSM.16.MT88.4 R20, [R2+0x1000] ;  /* 0x001000000214783b */ /* 0x000e680000004200 */
[----:B0-----:R-:W2:Y:S04]  /*33690*/  LDL.LU.64 R8, [R1+0x10] ;  /* 0x0000100001087983 */ /* 0x001ea80000300a00 */
[----:B-1----:R-:W-:Y:S01]  /*336a0*/  STL.64 [R1+0x3900], R22 ;  /* 0x0039001601007387 */ /* 0x002fe20000100a00 */
[----:B------:R0:W-:Y:S03]  /*336b0*/  STL.64 [R1+0x38f8], R20 ;  /* 0x0038f81401007387 */ /* 0x0001e60000100a00 */
[----:B0-----:R-:W3:Y:S01]  /*336c0*/  LDL.LU.64 R20, [R1+0x470] ;  /* 0x0004700001147983 */ /* 0x001ee20000300a00 */
[----:B------:R-:W3:Y:S02]  /*336d0*/  LDL.LU.64 R22, [R1+0x478] ;  /* 0x0004780001167983 */ /* 0x000ee40000300a00 */
[----:B------:R-:W2:Y:S02]  /*336e0*/  LDL.LU.64 R14, [R1+0x3a00] ;  /* 0x003a0000010e7983 */ /* 0x000ea40000300a00 */
[----:B------:R-:W2:Y:S01]  /*336f0*/  LDL.LU.64 R12, [R1+0x39f8] ;  /* 0x0039f800010c7983 */ /* 0x000ea20000300a00 */
[----:B------:R-:W-:Y:S01]  /*33700*/  STL.64 [R1+0x230], R24 ;  /* 0x0002301801007387 */ /* 0x000fe20000100a00 */
[----:B------:R-:W-:Y:S02]  /*33710*/  STL.64 [R1+0x238], R26 ;  /* 0x0002381a01007387 */ /* 0x000fe40000100a00 */
[----:B------:R-:W0:Y:S02]  /*33720*/  LDSM.16.MT88.4 R24, [R2+0x1080] ;  /* 0x001080000218783b */ /* 0x000e240000004200 */
[----:B0-----:R-:W-:Y:S02]  /*33730*/  STL.64 [R1+0x3870], R26 ;  /* 0x0038701a01007387 */ /* 0x001fe40000100a00 */
[----:B------:R0:W-:Y:S02]  /*33740*/  STL.64 [R1+0x3868], R24 ;  /* 0x0038681801007387 */ /* 0x0001e40000100a00 */
[----:B0-----:R-:W4:Y:S01]  /*33750*/  LDL.LU.64 R24, [R1+0x60] ;  /* 0x0000600001187983 */ /* 0x001f220000300a00 */
[----:B------:R-:W2:Y:S03]  /*33760*/  LDL.64 R26, [R1+0x68] ;  /* 0x00006800011a7983 */ /* 0x000ea60000100a00 */
[----:B--2---:R-:W-:Y:S01]  /*33770*/  STL.64 [R1+0x39a8], R26 ;  /* 0x0039a81a01007387 */ /* 0x004fe20000100a00 */
[----:B----4-:R0:W-:Y:S03]  /*33780*/  STL.64 [R1+0x39a0], R24 ;  /* 0x0039a01801007387 */ /* 0x0101e60000100a00 */
[----:B0-----:R-:W2:Y:S01]  /*33790*/  LDL.LU.64 R24, [R1+0x50] ;  /* 0x0000500001187983 */ /* 0x001ea20000300a00 */
[----:B---3--:R-:W-:Y:S03]  /*337a0*/  HMMA.16816.F32.BF16 R4, R4, R16, R20 ;  /* 0x000000100404723c */ /* 0x008fe60000041814 */
[----:B--2---:R0:W-:Y:S04]  /*337b0*/  STL.64 [R1+0x39c0], R24 ;  /* 0x0039c01801007387 */ /* 0x0041e80000100a00 */
[----:B0-----:R-:W2:Y:S04]  /*337c0*/  LDL.LU.64 R24, [R1+0x30] ;  /* 0x0000300001187983 */ /* 0x001ea80000300a00 */
[----:B--2---:R0:W-:Y:S01]  /*337d0*/  STL.64 [R1+0x39d8], R24 ;  /* 0x0039d81801007387 */ /* 0x0041e20000100a00 */
[----:B------:R-:W2:Y:S02]  /*337e0*/  LDL.LU.64 R20, [R1+0x750] ;  /* 0x0007500001147983 */ /* 0x000ea40000300a00 */
[----:B------:R-:W2:Y:S09]  /*337f0*/  LDL.LU.64 R22, [R1+0x758] ;  /* 0x0007580001167983 */ /* 0x000eb20000300a00 */
[----:B------:R-:W-:Y:S01]  /*33800*/  STL.64 [R1+0x110], R4 ;  /* 0x0001100401007387 */ /* 0x000fe20000100a00 */
[----:B------:R-:W-:Y:S02]  /*33810*/  STL.64 [R1+0x118], R6 ;  /* 0x0001180601007387 */ /* 0x000fe40000100a00 */
[----:B------:R-:W1:Y:S02]  /*33820*/  LDSM.16.MT88.4 R4, [R0+0x1000] ;  /* 0x001000000004783b */ /* 0x000e640000004200 */
[----:B0-----:R-:W3:Y:S02]  /*33830*/  LDL.LU.64 R24, [R1+0x720] ;  /* 0x0007200001187983 */ /* 0x001ee40000300a00 */
[----:B------:R-:W4:Y:S02]  /*33840*/  LDL.LU.64 R26, [R1+0x728] ;  /* 0x00072800011a7983 */ /* 0x000f240000300a00 */
[----:B----4-:R-:W-:Y:S01]  /*33850*/  STL.64 [R1+0x39f0], R26 ;  /* 0x0039f01a01007387 */ /* 0x010fe20000100a00 */
[----:B---3--:R0:W-:Y:S03]  /*33860*/  STL.64 [R1+0x39e8], R24 ;  /* 0x0039e81801007387 */ /* 0x0081e60000100a00 */
[----:B0-----:R-:W3:Y:S01]  /*33870*/  LDL.LU.64 R24, [R1+0x730] ;  /* 0x0007300001187983 */ /* 0x001ee20000300a00 */
[----:B------:R-:W3:Y:S02]  /*33880*/  LDL.LU.64 R26, [R1+0x738] ;  /* 0x00073800011a7983 */ /* 0x000ee40000300a00 */
[----:B------:R-:W4:Y:S02]  /*33890*/  LDL.LU.64 R16, [R1+0x710] ;  /* 0x0007100001107983 */ /* 0x000f240000300a00 */
[----:B------:R-:W4:Y:S01]  /*338a0*/  LDL.LU.64 R18, [R1+0x718] ;  /* 0x0007180001127983 */ /* 0x000f220000300a00 */
[----:B-1----:R-:W-:Y:S01]  /*338b0*/  STL.64 [R1+0x37e0], R6 ;  /* 0x0037e00601007387 */ /* 0x002fe20000100a00 */
[----:B------:R0:W-:Y:S03]  /*338c0*/  STL.64 [R1+0x37d8], R4 ;  /* 0x0037d80401007387 */ /* 0x0001e60000100a00 */
[----:B0-----:R-:W2:Y:S01]  /*338d0*/  LDL.LU.64 R4, [R1+0x70] ;  /* 0x0000700001047983 */ /* 0x001ea20000300a00 */
[----:B------:R-:W2:Y:S03]  /*338e0*/  LDL.64 R6, [R1+0x78] ;  /* 0x0000780001067983 */ /* 0x000ea60000100a00 */
[----:B--2---:R-:W-:Y:S01]  /*338f0*/  STL.64 [R1+0x39b8], R6 ;  /* 0x0039b80601007387 */ /* 0x004fe20000100a00 */
[----:B------:R0:W-:Y:S03]  /*33900*/  STL.64 [R1+0x39b0], R4 ;  /* 0x0039b00401007387 */ /* 0x0001e60000100a00 */
[----:B0-----:R-:W2:Y:S01]  /*33910*/  LDL.LU.64 R4, [R1+0x20] ;  /* 0x0000200001047983 */ /* 0x001ea20000300a00 */
[C---:B---3--:R-:W-:Y:S08]  /*33920*/  HMMA.16816.F32.BF16 R24, R12.reuse, R8, R24 ;  /* 0x000000080c18723c */ /* 0x048ff00000041818 */
[----:B--2---:R-:W-:Y:S11]  /*33930*/  HMMA.16816.F32.BF16 R20, R12, R4, R20 ;  /* 0x000000040c14723c */ /* 0x004ff60000041814 */
[----:B------:R-:W-:Y:S11]  /*33940*/  @!UPT UIADD3 URZ, URZ, URZ, URZ ;  /* 0x0000003f3f3ff290 */ /* 0x000ff6000fffe03f */
[----:B------:R-:W-:Y:S01]  /*33950*/  @!UPT UIADD3 URZ, URZ, URZ, URZ ;  /* 0x0000003f3f3ff290 */ /* 0x000fe2000fffe03f */
[----:B------:R0:W-:Y:S01]  /*33960*/  STL.64 [R1+0x1f0], R20 ;  /* 0x0001f01401007387 */ /* 0x0001e20000100a00 */
[----:B------:R1:W-:Y:S02]  /*33970*/  STL.64 [R1+0x1f8], R22 ;  /* 0x0001f81601007387 */ /* 0x0003e40000100a00 */
[----:B0-----:R-:W-:Y:S02]  /*33980*/  IMAD.MOV.U32 R21, RZ, RZ, R4 ;  /* 0x000000ffff157224 */ /* 0x001fe400078e0004 */
[----:B------:R-:W-:Y:S02]  /*33990*/  IMAD.MOV.U32 R20, RZ, RZ, R5 ;  /* 0x000000ffff147224 */ /* 0x000fe400078e0005 */
[----:B------:R-:W2:Y:S01]  /*339a0*/  LDL.LU.64 R4, [R1+0x520] ;  /* 0x0005200001047983 */ /* 0x000ea20000300a00 */
[----:B------:R-:W2:Y:S02]  /*339b0*/  LDL.LU.64 R6, [R1+0x528] ;  /* 0x0005280001067983 */ /* 0x000ea40000300a00 */
[----:B------:R-:W-:Y:S02]  /*339c0*/  STL.64 [R1+0x1e0], R24 ;  /* 0x0001e01801007387 */ /* 0x000fe40000100a00 */
[----:B------:R0:W-:Y:S02]  /*339d0*/  STL.64 [R1+0x1e8], R26 ;  /* 0x0001e81a01007387 */ /* 0x0001e40000100a00 */
[----:B-1----:R-:W-:-:S02]  /*339e0*/  IMAD.MOV.U32 R23, RZ, RZ, R8 ;  /* 0x000000ffff177224 */ /* 0x002fc400078e0008 */
[----:B------:R-:W-:Y:S01]  /*339f0*/  IMAD.MOV.U32 R22, RZ, RZ, R9 ;  /* 0x000000ffff167224 */ /* 0x000fe200078e0009 */
[----:B0-----:R-:W3:Y:S01]  /*33a00*/  LDL.LU.64 R26, [R1+0x39f0] ;  /* 0x0039f000011a7983 */ /* 0x001ee20000300a00 */
[----:B------:R-:W3:Y:S02]  /*33a10*/  LDL.LU.64 R24, [R1+0x39e8] ;  /* 0x0039e80001187983 */ /* 0x000ee40000300a00 */
[----:B------:R-:W3:Y:S02]  /*33a20*/  LDL.LU.64 R8, [R1+0x39e0] ;  /* 0x0039e00001087983 */ /* 0x000ee40000300a00 */
[C---:B---3--:R-:W-:Y:S01]  /*33a30*/  HMMA.16816.F32.BF16 R24, R12.reuse, R8, R24 ;  /* 0x000000080c18723c */ /* 0x048fe20000041818 */
[----:B------:R-:W-:Y:S02]  /*33a40*/  IMAD.MOV.U32 R2, RZ, RZ, R8 ;  /* 0x000000ffff027224 */ /* 0x000fe400078e0008 */
[----:B------:R-:W-:Y:S11]  /*33a50*/  IMAD.MOV.U32 R0, RZ, RZ, R9 ;  /* 0x000000ffff007224 */ /* 0x000ff600078e0009 */
[----:B------:R-:W-:Y:S09]  /*33a60*/  @!UPT UIADD3 URZ, URZ, URZ, URZ ;  /* 0x0000003f3f3ff290 */ /* 0x000ff2000fffe03f */
[----:B------:R0:W-:Y:S01]  /*33a70*/  STL.64 [R1+0x1d0], R24 ;  /* 0x0001d01801007387 */ /* 0x0001e20000100a00 */
[----:B------:R-:W-:Y:S03]  /*33a80*/  STL.64 [R1+0x1d8], R26 ;  /* 0x0001d81a01007387 */ /* 0x000fe60000100a00 */
[----:B0-----:R-:W3:Y:S01]  /*33a90*/  LDL.LU.64 R24, [R1+0x39d8] ;  /* 0x0039d80001187983 */ /* 0x001ee20000300a00 */
[----:B------:R-:W2:Y:S02]  /*33aa0*/  LDL.LU.64 R10, [R1+0x39d0] ;  /* 0x0039d000010a7983 */ /* 0x000ea40000300a00 */
[----:B------:R-:W4:Y:S02]  /*33ab0*/  LDL.LU.64 R8, [R1+0x39c8] ;  /* 0x0039c80001087983 */ /* 0x000f240000300a00 */
[----:B----4-:R-:W-:Y:S01]  /*33ac0*/  HMMA.16816.F32.BF16 R16, R12, R8, R16 ;  /* 0x000000080c10723c */ /* 0x010fe20000041810 */
[----:B--2---:R-:W-:Y:S01]  /*33ad0*/  STL.64 [R1+0x3948], R10 ;  /* 0x0039480a01007387 */ /* 0x004fe20000100a00 */
[----:B------:R0:W-:Y:S05]  /*33ae0*/  STL.64 [R1+0x3940], R8 ;  /* 0x0039400801007387 */ /* 0x0001ea0000100a00 */
[----:B0-----:R-:W-:-:S02]  /*33af0*/  IMAD.MOV.U32 R8, RZ, RZ, R2 ;  /* 0x000000ffff087224 */ /* 0x001fc400078e0002 */
[----:B------:R-:W-:Y:S11]  /*33b00*/  IMAD.MOV.U32 R9, RZ, RZ, R0 ;  /* 0x000000ffff097224 */ /* 0x000ff600078e0000 */
[----:B------:R-:W-:Y:S03]  /*33b10*/  @!UPT UIADD3 URZ, URZ, URZ, URZ ;  /* 0x0000003f3f3ff290 */ /* 0x000fe6000fffe03f */
[----:B------:R0:W-:Y:S01]  /*33b20*/  STL.64 [R1+0x1c0], R16 ;  /* 0x0001c01001007387 */ /* 0x0001e20000100a00 */
[----:B------:R1:W-:Y:S03]  /*33b30*/  STL.64 [R1+0x1c8], R18 ;  /* 0x0001c81201007387 */ /* 0x0003e60000100a00 */
[----:B0-----:R-:W2:Y:S01]  /*33b40*/  LDL.LU.64 R16, [R1+0x510] ;  /* 0x0005100001107983 */ /* 0x001ea20000300a00 */
[----:B-1----:R-:W2:Y:S02]  /*33b50*/  LDL.LU.64 R18, [R1+0x518] ;  /* 0x0005180001127983 */ /* 0x002ea40000300a00 */
[----:B------:R0:W-:Y:S02]  /*33b60*/  STL.64 [R1+0x3960], R8 ;  /* 0x0039600801007387 */ /* 0x0001e40000100a00 */
[----:B0-----:R-:W3:Y:S01]  /*33b70*/  LDL.LU.64 R8, [R1+0x540] ;  /* 0x0005400001087983 */ /* 0x001ee20000300a00 */
[----:B------:R-:W3:Y:S02]  /*33b80*/  LDL.LU.64 R10, [R1+0x548] ;  /* 0x00054800010a7983 */ /* 0x000ee40000300a00 */
[C---:B---3--:R-:W-:Y:S11]  /*33b90*/  HMMA.16816.F32.BF16 R8, R12.reuse, R24, R8 ;  /* 0x000000180c08723c */ /* 0x048ff60000041808 */
[----:B------:R-:W-:Y:S11]  /*33ba0*/  @!UPT UIADD3 URZ, URZ, URZ, URZ ;  /* 0x0000003f3f3ff290 */ /* 0x000ff6000fffe03f */
[----:B------:R-:W-:Y:S01]  /*33bb0*/  @!UPT UIADD3 URZ, URZ, URZ, URZ ;  /* 0x0000003f3f3ff290 */ /* 0x000fe2000fffe03f */
[----:B------:R-:W-:Y:S01]  /*33bc0*/  STL.64 [R1+0x1b0], R8 ;  /* 0x0001b00801007387 */ /* 0x000fe20000100a00 */
[----:B------:R0:W-:Y:S02]  /*33bd0*/  STL.64 [R1+0x1b8], R10 ;  /* 0x0001b80a01007387 */ /* 0x0001e40000100a00 */
[----:B0-----:R-:W-:Y:S02]  /*33be0*/  IMAD.MOV.U32 R11, RZ, RZ, R24 ;  /* 0x000000ffff0b7224 */ /* 0x001fe400078e0018 */
[----:B------:R-:W-:Y:S02]  /*33bf0*/  IMAD.MOV.U32 R10, RZ, RZ, R25 ;  /* 0x000000ffff0a7224 */ /* 0x000fe400078e0019 */
[----:B------:R-:W3:Y:S01]  /*33c00*/  LDL.LU.64 R24, [R1+0x39c0] ;  /* 0x0039c00001187983 */ /* 0x000ee20000300a00 */
[----:B------:R-:W-:Y:S02]  /*33c10*/  IMAD.MOV.U32 R8, RZ, RZ, R23 ;  /* 0x000000ffff087224 */ /* 0x000fe400078e0017 */
[----:B------:R-:W-:Y:S01]  /*33c20*/  IMAD.MOV.U32 R9, RZ, RZ, R22 ;  /* 0x000000ffff097224 */ /* 0x000fe200078e0016 */
[----:B---3--:R-:W-:Y:S01]  /*33c30*/  HMMA.16816.F32.BF16 R4, R12, R24, R4 ;  /* 0x000000180c04723c */ /* 0x008fe20000041804 */
[----:B------:R-:W-:-:S02]  /*33c40*/  IMAD.MOV.U32 R2, RZ, RZ, R24 ;  /* 0x000000ffff027224 */ /* 0x000fc400078e0018 */
[----:B------:R-:W-:Y:S11]  /*33c50*/  IMAD.MOV.U32 R0, RZ, RZ, R25 ;  /* 0x000000ffff007224 */ /* 0x000ff600078e0019 */
[----:B------:R-:W-:Y:S09]  /*33c60*/  @!UPT UIADD3 URZ, URZ, URZ, URZ ;  /* 0x0000003f3f3ff290 */ /* 0x000ff2000fffe03f */
[----:B------:R-:W-:Y:S01]  /*33c70*/  STL.64 [R1+0x1a0], R4 ;  /* 0x0001a00401007387 */ /* 0x000fe20000100a00 */
[----:B------:R0:W-:Y:S03]  /*33c80*/  STL.64 [R1+0x1a8], R6 ;  /* 0x0001a80601007387 */ /* 0x0001e60000100a00 */
[----:B0-----:R-:W3:Y:S01]  /*33c90*/  LDL.LU.64 R6, [R1+0x39b8] ;  /* 0x0039b80001067983 */ /* 0x001ee20000300a00 */
[----:B------:R-:W4:Y:S02]  /*33ca0*/  LDL.LU.64 R4, [R1+0x39b0] ;  /* 0x0039b00001047983 */ /* 0x000f240000300a00 */
[----:B------:R-:W2:Y:S02]  /*33cb0*/  LDL.LU.64 R26, [R1+0x39a8] ;  /* 0x0039a800011a7983 */ /* 0x000ea40000300a00 */
[----:B------:R-:W2:Y:S01]  /*33cc0*/  LDL.LU.64 R24, [R1+0x39a0] ;  /* 0x0039a00001187983 */ /* 0x000ea20000300a00 */
[----:B------:R0:W-:Y:S02]  /*33cd0*/  STL.64 [R1+0x3978], R8 ;  /* 0x0039780801007387 */ /* 0x0001e40000100a00 */
[----:B0-----:R-:W-:-:S02]  /*33ce0*/  IMAD.MOV.U32 R8, RZ, RZ, R21 ;  /* 0x000000ffff087224 */ /* 0x001fc400078e0015 */
[----:B------:R-:W-:Y:S02]  /*33cf0*/  IMAD.MOV.U32 R9, RZ, RZ, R20 ;  /* 0x000000ffff097224 */ /* 0x000fe400078e0014 */
[----:B------:R-:W2:Y:S01]  /*33d00*/  LDL.LU.64 R20, [R1+0x450] ;  /* 0x0004500001147983 */ /* 0x000ea20000300a00 */
[----:B------:R-:W2:Y:S03]  /*33d10*/  LDL.LU.64 R22, [R1+0x458] ;  /* 0x0004580001167983 */ /* 0x000ea60000300a00 */
[----:B--2---:R-:W-:Y:S01]  /*33d20*/  STL.64 [R1+0x3910], R22 ;  /* 0x0039101601007387 */ /* 0x004fe20000100a00 */
[----:B------:R0:W-:Y:S02]  /*33d30*/  STL.64 [R1+0x3908], R20 ;  /* 0x0039081401007387 */ /* 0x0001e40000100a00 */
[----:B0-----:R-:W-:Y:S01]  /*33d40*/  HMMA.16816.F32.BF16 R20, R12, R24, R16 ;  /* 0x000000180c14723c */ /* 0x001fe20000041810 */
[----:B------:R-:W4:Y:S01]  /*33d50*/  LDL.LU.64 R16, [R1+0x4e0] ;  /* 0x0004e00001107983 */ /* 0x000f220000300a00 */
[----:B------:R-:W4:Y:S11]  /*33d60*/  LDL.LU.64 R18, [R1+0x4e8] ;  /* 0x0004e80001127983 */ /* 0x000f360000300a00 */
[----:B------:R-:W-:Y:S10]  /*33d70*/  @!UPT UIADD3 URZ, URZ, URZ, URZ ;  /* 0x0000003f3f3ff290 */ /* 0x000ff4000fffe03f */
[----:B------:R-:W-:Y:S01]  /*33d80*/  STL.64 [R1+0x190], R20 ;  /* 0x0001901401007387 */ /* 0x000fe20000100a00 */
[----:B------:R-:W-:Y:S02]  /*33d90*/  STL.64 [R1+0x198], R22 ;  /* 0x0001981601007387 */ /* 0x000fe40000100a00 */
[----:B------:R-:W-:Y:S02]  /*33da0*/  STL.64 [R1+0x3920], R26 ;  /* 0x0039201a01007387 */ /* 0x000fe40000100a00 */
[----:B------:R0:W-:Y:S02]  /*33db0*/  STL.64 [R1+0x3918], R24 ;  /* 0x0039181801007387 */ /* 0x0001e40000100a00 */
[----:B0-----:R-:W-:Y:S02]  /*33dc0*/  IMAD.MOV.U32 R24, RZ, RZ, R11 ;  /* 0x000000ffff187224 */ /* 0x001fe400078e000b */
[----:B------:R-:W-:-:S05]  /*33dd0*/  IMAD.MOV.U32 R25, RZ, RZ, R10 ;  /* 0x000000ffff197224 */ /* 0x000fca00078e000a */
[----:B------:R0:W-:Y:S04]  /*33de0*/  STL.64 [R1+0x3938], R24 ;  /* 0x0039381801007387 */ /* 0x0001e80000100a00 */
        /* <DEDUP_REMOVED lines=14> */
[----:B------:R-:W2:Y:S02]  /*33ed0*/  LDL.LU.64 R20, [R1+0x330] ;  /* 0x0003300001147983 */ /* 0x000ea40000300a00 */
[----:B------:R-:W2:Y:S01]  /*33ee0*/  LDL.LU.64 R22, [R1+0x338] ;  /* 0x0003380001167983 */ /* 0x000ea20000300a00 */
[----:B----4-:R-:W-:Y:S01]  /*33ef0*/  HMMA.16816.F32.BF16 R12, R12, R4, R16 ;  /* 0x000000040c0c723c */ /* 0x010fe20000041810 */
[----:B--2---:R-:W-:Y:S01]  /*33f00*/  STL.64 [R1+0x3930], R22 ;  /* 0x0039301601007387 */ /* 0x004fe20000100a00 */
[----:B------:R0:W-:Y:S03]  /*33f10*/  STL.64 [R1+0x3928], R20 ;  /* 0x0039281401007387 */ /* 0x0001e60000100a00 */
[----:B0-----:R-:W2:Y:S01]  /*33f20*/  LDL.LU.64 R20, [R1+0x220] ;  /* 0x0002200001147983 */ /* 0x001ea20000300a00 */
[----:B------:R-:W2:Y:S02]  /*33f30*/  LDL.LU.64 R22, [R1+0x228] ;  /* 0x0002280001167983 */ /* 0x000ea40000300a00 */
[----:B------:R-:W4:Y:S02]  /*33f40*/  LDL.LU.64 R18, [R1+0x3998] ;  /* 0x0039980001127983 */ /* 0x000f240000300a00 */
[----:B------:R-:W4:Y:S11]  /*33f50*/  LDL.LU.64 R16, [R1+0x3990] ;  /* 0x0039900001107983 */ /* 0x000f360000300a00 */
[----:B------:R-:W-:Y:S02]  /*33f60*/  @!UPT UIADD3 URZ, URZ, URZ, URZ ;  /* 0x0000003f3f3ff290 */ /* 0x000fe4000fffe03f */
[----:B------:R-:W-:Y:S01]  /*33f70*/  STL.64 [R1+0xc0], R12 ;  /* 0x0000c00c01007387 */ /* 0x000fe20000100a00 */
[----:B------:R-:W-:Y:S01]  /*33f80*/  STL.64 [R1+0xc8], R14 ;  /* 0x0000c80e01007387 */ /* 0x000fe20000100a00 */
[----:B----4-:R-:W-:Y:S02]  /*33f90*/  HMMA.16816.F32.BF16 R8, R16, R8, R24 ;  /* 0x000000081008723c */ /* 0x010fe40000041818 */
[----:B------:R-:W4:Y:S01]  /*33fa0*/  LDL.LU.64 R26, [R1+0x3988] ;  /* 0x00398800011a7983 */ /* 0x000f220000300a00 */
[----:B------:R-:W4:Y:S11]  /*33fb0*/  LDL.LU.64 R24, [R1+0x3980] ;  /* 0x0039800001187983 */ /* 0x000f360000300a00 */
[----:B------:R-:W-:Y:S09]  /*33fc0*/  @!UPT UIADD3 URZ, URZ, URZ, URZ ;  /* 0x0000003f3f3ff290 */ /* 0x000ff2000fffe03f */
[----:B------:R0:W-:Y:S04]  /*33fd0*/  STL.64 [R1+0xa0], R8 ;  /* 0x0000a00801007387 */ /* 0x0001e80000100a00 */
[----:B0-----:R-:W4:Y:S01]  /*33fe0*/  LDL.LU.64 R8, [R1+0x3978] ;  /* 0x0039780001087983 */ /* 0x001f220000300a00 */
[----:B------:R-:W-:Y:S02]  /*33ff0*/  IMAD.MOV.U32 R12, RZ, RZ, R2 ;  /* 0x000000ffff0c7224 */ /* 0x000fe400078e0002 */
[----:B------:R-:W-:Y:S02]  /*34000*/  IMAD.MOV.U32 R13, RZ, RZ, R0 ;  /* 0x000000ffff0d7224 */ /* 0x000fe400078e0000 */
[----:B------:R-:W-:Y:S02]  /*34010*/  IMAD.MOV.U32 R2, RZ, RZ, R10 ;  /* 0x000000ffff027224 */ /* 0x000fe400078e000a */
[----:B------:R-:W-:-:S05]  /*34020*/  IMAD.MOV.U32 R0, RZ, RZ, R11 ;  /* 0x000000ffff007224 */ /* 0x000fca00078e000b */
[----:B------:R-:W-:Y:S01]  /*34030*/  STL [R1+0x3764], R0 ;  /* 0x0037640001007387 */ /* 0x000fe20000100800 */
[----:B------:R-:W-:Y:S01]  /*34040*/  STL [R1+0x3760], R2 ;  /* 0x0037600201007387 */ /* 0x000fe20000100800 */
[C---:B----4-:R-:W-:Y:S02]  /*34050*/  HMMA.16816.F32.BF16 R8, R16.reuse, R8, R24 ;  /* 0x000000081008723c */ /* 0x050fe40000041818 */
[----:B------:R-:W4:Y:S01]  /*34060*/  LDL.LU.64 R26, [R1+0x3970] ;  /* 0x00397000011a7983 */ /* 0x000f220000300a00 */
[----:B------:R-:W4:Y:S11]  /*34070*/  LDL.LU.64 R24, [R1+0x3968] ;  /* 0x0039680001187983 */ /* 0x000f360000300a00 */
[----:B------:R-:W-:Y:S09]  /*34080*/  @!UPT UIADD3 URZ, URZ, URZ, URZ ;  /* 0x0000003f3f3ff290 */ /* 0x000ff2000fffe03f */
[----:B------:R0:W-:Y:S01]  /*34090*/  STL.64 [R1+0x90], R8 ;  /* 0x0000900801007387 */ /* 0x0001e20000100a00 */
[----:B------:R4:W-:Y:S03]  /*340a0*/  STL.64 [R1+0x98], R10 ;  /* 0x0000980a01007387 */ /* 0x0009e60000100a00 */
[----:B0-----:R-:W4:Y:S02]  /*340b0*/  LDL.LU.64 R8, [R1+0x3960] ;  /* 0x0039600001087983 */ /* 0x001f240000300a00 */
[C---:B----4-:R-:W-:Y:S02]  /*340c0*/  HMMA.16816.F32.BF16 R8, R16.reuse, R8, R24 ;  /* 0x000000081008723c */ /* 0x050fe40000041818 */
[----:B------:R-:W4:Y:S01]  /*340d0*/  LDL.LU.64 R26, [R1+0x3958] ;  /* 0x00395800011a7983 */ /* 0x000f220000300a00 */
[----:B------:R-:W4:Y:S11]  /*340e0*/  LDL.LU.64 R24, [R1+0x3950] ;  /* 0x0039500001187983 */ /* 0x000f360000300a00 */
[----:B------:R-:W-:Y:S09]  /*340f0*/  @!UPT UIADD3 URZ, URZ, URZ, URZ ;  /* 0x0000003f3f3ff290 */ /* 0x000ff2000fffe03f */
[----:B------:R-:W-:Y:S01]  /*34100*/  STL.64 [R1+0x80], R8 ;  /* 0x0000800801007387 */ /* 0x000fe20000100a00 */
[----:B------:R0:W-:Y:S03]  /*34110*/  STL.64 [R1+0x88], R10 ;  /* 0x0000880a01007387 */ /* 0x0001e60000100a00 */
[----:B0-----:R-:W2:Y:S01]  /*34120*/  LDL.LU.64 R10, [R1+0x3948] ;  /* 0x00394800010a7983 */ /* 0x001ea20000300a00 */
[----:B------:R-:W4:Y:S02]  /*34130*/  LDL.LU.64 R8, [R1+0x3940] ;  /* 0x0039400001087983 */ /* 0x000f240000300a00 */
[----:B----4-:R-:W-:Y:S11]  /*34140*/  HMMA.16816.F32.BF16 R24, R16, R8, R24 ;  /* 0x000000081018723c */ /* 0x010ff60000041818 */
[----:B------:R-:W-:Y:S11]  /*34150*/  @!UPT UIADD3 URZ, URZ, URZ, URZ ;  /* 0x0000003f3f3ff290 */ /* 0x000ff6000fffe03f */
[----:B------:R-:W-:Y:S01]  /*34160*/  @!UPT UIADD3 URZ, URZ, URZ, URZ ;  /* 0x0000003f3f3ff290 */ /* 0x000fe2000fffe03f */
[----:B------:R0:W-:Y:S01]  /*34170*/  STL.64 [R1+0x40], R24 ;  /* 0x0000401801007387 */ /* 0x0001e20000100a00 */
[----:B------:R2:W-:Y:S03]  /*34180*/  STL [R1+0x48], R26 ;  /* 0x0000481a01007387 */ /* 0x0005e60000100800 */
[----:B0-----:R-:W2:Y:S01]  /*34190*/  LDL.LU.64 R24, [R1+0x3938] ;  /* 0x0039380001187983 */ /* 0x001ea20000300a00 */
[----:B------:R-:W-:-:S05]  /*341a0*/  IMAD.MOV.U32 R29, RZ, RZ, R27 ;  /* 0x000000ffff1d7224 */ /* 0x000fca00078e001b */
[----:B------:R-:W-:Y:S01]  /*341b0*/  STL [R1+0x3768], R29 ;  /* 0x0037681d01007387 */ /* 0x000fe20000100800 */
[C---:B--2---:R-:W-:Y:S03]  /*341c0*/  HMMA.16816.F32.BF16 R24, R16.reuse, R24, R20 ;  /* 0x000000181018723c */ /* 0x044fe60000041814 */
[----:B------:R-:W2:Y:S01]  /*341d0*/  LDL.LU.64 R22, [R1+0x3930] ;  /* 0x0039300001167983 */ /* 0x000ea20000300a00 */
[----:B------:R-:W2:Y:S11]  /*341e0*/  LDL.LU.64 R20, [R1+0x3928] ;  /* 0x0039280001147983 */ /* 0x000eb60000300a00 */
[----:B------:R-:W-:Y:S08]  /*341f0*/  @!UPT UIADD3 URZ, URZ, URZ, URZ ;  /* 0x0000003f3f3ff290 */ /* 0x000ff0000fffe03f */
[----:B------:R-:W-:Y:S01]  /*34200*/  STL.64 [R1+0x220], R24 ;  /* 0x0002201801007387 */ /* 0x000fe20000100a00 */
[----:B------:R-:W-:Y:S02]  /*34210*/  IMAD.MOV.U32 R8, RZ, RZ, R27 ;  /* 0x000000ffff087224 */ /* 0x000fe400078e001b */
[----:B------:R0:W-:Y:S02]  /*34220*/  STL [R1+0x228], R26 ;  /* 0x0002281a01007387 */ /* 0x0001e40000100800 */
[----:B0-----:R-:W4:Y:S01]  /*34230*/  LDL.LU.64 R26, [R1+0x3920] ;  /* 0x00392000011a7983 */ /* 0x001f220000300a00 */
[----:B------:R-:W3:Y:S02]  /*34240*/  LDL.LU.64 R24, [R1+0x3918] ;  /* 0x0039180001187983 */ /* 0x000ee40000300a00 */
[----:B------:R-:W-:Y:S01]  /*34250*/  STL [R1+0x3510], R8 ;  /* 0x0035100801007387 */ /* 0x000fe20000100800 */
[C---:B--2---:R-:W-:Y:S01]  /*34260*/  HMMA.16816.F32.BF16 R12, R16.reuse, R12, R20 ;  /* 0x0000000c100c723c */ /* 0x044fe20000041814 */
[----:B------:R-:W3:Y:S01]  /*34270*/  LDL.LU.64 R22, [R1+0x3910] ;  /* 0x0039100001167983 */ /* 0x000ee20000300a00 */
[----:B------:R-:W3:Y:S11]  /*34280*/  LDL.LU.64 R20, [R1+0x3908] ;  /* 0x0039080001147983 */ /* 0x000ef60000300a00 */
[----:B------:R-:W-:Y:S10]  /*34290*/  @!UPT UIADD3 URZ, URZ, URZ, URZ ;  /* 0x0000003f3f3ff290 */ /* 0x000ff4000fffe03f */
[----:B------:R-:W-:Y:S01]  /*342a0*/  STL.64 [R1+0x330], R12 ;  /* 0x0003300c01007387 */ /* 0x000fe20000100a00 */
[----:B------:R3:W-:Y:S02]  /*342b0*/  STL.64 [R1+0x338], R14 ;  /* 0x0003380e01007387 */ /* 0x0007e40000100a00 */
[C---:B---3--:R-:W-:Y:S11]  /*342c0*/  HMMA.16816.F32.BF16 R12, R16.reuse, R24, R20 ;  /* 0x00000018100c723c */ /* 0x048ff60000041814 */
[----:B------:R-:W-:Y:S11]  /*342d0*/  @!UPT UIADD3 URZ, URZ, URZ, URZ ;  /* 0x0000003f3f3ff290 */ /* 0x000ff6000fffe03f */
[----:B------:R-:W-:Y:S02]  /*342e0*/  @!UPT UIADD3 URZ, URZ, URZ, URZ ;  /* 0x0000003f3f3ff290 */ /* 0x000fe4000fffe03f */
[----:B------:R-:W-:Y:S01]  /*342f0*/  IMAD.MOV.U32 R8, RZ, RZ, R14 ;  /* 0x000000ffff087224 */ /* 0x000fe200078e000e */
[----:B------:R-:W-:Y:S01]  /*34300*/  STL.64 [R1+0x450], R12 ;  /* 0x0004500c01007387 */ /* 0x000fe20000100a00 */
[----:B------:R-:W-:Y:S02]  /*34310*/  STL [R1+0x45c], R15 ;  /* 0x00045c0f01007387 */ /* 0x000fe40000100800 */
[----:B------:R-:W-:Y:S01]  /*34320*/  STL.64 [R1+0x38c0], R10 ;  /* 0x0038c00a01007387 */ /* 0x000fe20000100a00 */
[----:B------:R-:W-:Y:S01]  /*34330*/  STL [R1+0x38b8], R8 ;  /* 0x0038b80801007387 */ /* 0x000fe20000100800 */
[----:B----4-:R0:W-:Y:S03]  /*34340*/  STL.64 [R1+0x3888], R26 ;  /* 0x0038881a01007387 */ /* 0x0101e60000100a00 */
[----:B0-----:R-:W2:Y:S04]  /*34350*/  LDL R26, [R1+0x58] ;  /* 0x00005800011a7983 */ /* 0x001ea80000100800 */
[----:B------:R-:W2:Y:S01]  /*34360*/  LDL R27, [R1+0x5c] ;  /* 0x00005c00011b7983 */ /* 0x000ea20000100800 */
[----:B------:R-:W3:Y:S02]  /*34370*/  LDL.LU.64 R20, [R1+0x460] ;  /* 0x0004600001147983 */ /* 0x000ee40000300a00 */
[----:B------:R-:W3:Y:S02]  /*34380*/  LDL.LU.64 R22, [R1+0x468] ;  /* 0x0004680001167983 */ /* 0x000ee40000300a00 */
[----:B------:R-:W4:Y:S01]  /*34390*/  LDL.LU R12, [R1+0x310] ;  /* 0x00031000010c7983 */ /* 0x000f220000300800 */
[----:B------:R-:W4:Y:S01]  /*343a0*/  LDL.LU R13, [R1+0x314] ;  /* 0x00031400010d7983 */ /* 0x000f220000300800 */
[----:B------:R-:W2:Y:S02]  /*343b0*/  LDL.LU R14, [R1+0x318] ;  /* 0x00031800010e7983 */ /* 0x000ea40000300800 */
[----:B------:R-:W2:Y:S02]  /*343c0*/  LDL.LU R15, [R1+0x31c] ;  /* 0x00031c00010f7983 */ /* 0x000ea40000300800 */
[----:B--2---:R0:W-:Y:S01]  /*343d0*/  STL.64 [R1+0x38e8], R14 ;  /* 0x0038e80e01007387 */ /* 0x0041e20000100a00 */
[----:B----4-:R-:W-:Y:S02]  /*343e0*/  STL.64 [R1+0x38e0], R12 ;  /* 0x0038e00c01007387 */ /* 0x010fe40000100a00 */
[----:B------:R-:W2:Y:S01]  /*343f0*/  LDL.64 R10, [R1+0x8] ;  /* 0x00000800010a7983 */ /* 0x000ea20000100a00 */
[----:B0-----:R-:W4:Y:S04]  /*34400*/  LDL.64 R14, [R1+0x28] ;  /* 0x00002800010e7983 */ /* 0x001f280000100a00 */
[----:B--2---:R0:W-:Y:S04]  /*34410*/  STL.64 [R1+0x38d8], R10 ;  /* 0x0038d80a01007387 */ /* 0x0041e80000100a00 */
[----:B0-----:R-:W2:Y:S04]  /*34420*/  LDL.64 R10, [R1+0x18] ;  /* 0x00001800010a7983 */ /* 0x001ea80000100a00 */
[----:B--2---:R0:W-:Y:S01]  /*34430*/  STL.64 [R1+0x38f0], R10 ;  /* 0x0038f00a01007387 */ /* 0x0041e20000100a00 */
[----:B------:R-:W2:Y:S02]  /*34440*/  LDL.LU R8, [R1+0x320] ;  /* 0x0003200001087983 */ /* 0x000ea40000300800 */
[----:B------:R-:W2:Y:S01]  /*34450*/  LDL.LU R9, [R1+0x324] ;  /* 0x0003240001097983 */ /* 0x000ea20000300800 */
[----:B0-----:R-:W2:Y:S01]  /*34460*/  LDL.LU R10, [R1+0x328] ;  /* 0x00032800010a7983 */ /* 0x001ea20000300800 */
[----:B------:R-:W2:Y:S02]  /*34470*/  LDL.LU R11, [R1+0x32c] ;  /* 0x00032c00010b7983 */ /* 0x000ea40000300800 */
[----:B------:R0:W-:Y:S02]  /*34480*/  STL.64 [R1+0x38a0], R26 ;  /* 0x0038a01a01007387 */ /* 0x0001e40000100a00 */
[----:B------:R-:W2:Y:S01]  /*34490*/  LDL.LU R24, [R1+0x2e0] ;  /* 0x0002e00001187983 */ /* 0x000ea20000300800 */
[----:B------:R-:W2:Y:S04]  /*344a0*/  LDL.LU R25, [R1+0x2e4] ;  /* 0x0002e40001197983 */ /* 0x000ea80000300800 */
[----:B0-----:R-:W2:Y:S01]  /*344b0*/  LDL.LU R26, [R1+0x2e8] ;  /* 0x0002e800011a7983 */ /* 0x001ea20000300800 */
[----:B------:R-:W2:Y:S03]  /*344c0*/  LDL.LU R27, [R1+0x2ec] ;  /* 0x0002ec00011b7983 */ /* 0x000ea60000300800 */
[----:B--2---:R-:W-:Y:S01]  /*344d0*/  STL.64 [R1+0x38b0], R26 ;  /* 0x0038b01a01007387 */ /* 0x004fe20000100a00 */
[----:B------:R0:W-:Y:S03]  /*344e0*/  STL.64 [R1+0x38a8], R24 ;  /* 0x0038a81801007387 */ /* 0x0001e60000100a00 */
[----:B0-----:R-:W2:Y:S01]  /*344f0*/  LDL.LU R24, [R1+0x2f0] ;  /* 0x0002f00001187983 */ /* 0x001ea20000300800 */
[----:B------:R-:W2:Y:S02]  /*34500*/  LDL.LU R25, [R1+0x2f4] ;  /* 0x0002f40001197983 */ /* 0x000ea40000300800 */
[----:B------:R-:W2:Y:S02]  /*34510*/  LDL.LU R26, [R1+0x2f8] ;  /* 0x0002f800011a7983 */ /* 0x000ea40000300800 */
[----:B------:R-:W2:Y:S01]  /*34520*/  LDL.LU R27, [R1+0x2fc] ;  /* 0x0002fc00011b7983 */ /* 0x000ea20000300800 */
[----:B---3--:R-:W-:Y:S01]  /*34530*/  HMMA.16816.F32.BF16 R16, R16, R4, R20 ;  /* 0x000000041010723c */ /* 0x008fe20000041814 */
[----:B--2---:R-:W-:Y:S01]  /*34540*/  STL.64 [R1+0x38d0], R26 ;  /* 0x0038d01a01007387 */ /* 0x004fe20000100a00 */
[----:B------:R0:W-:Y:S03]  /*34550*/  STL.64 [R1+0x38c8], R24 ;  /* 0x0038c81801007387 */ /* 0x0001e60000100a00 */
[----:B0-----:R-:W2:Y:S01]  /*34560*/  LDL.LU R24, [R1+0x300] ;  /* 0x0003000001187983 */ /* 0x001ea20000300800 */
[----:B------:R-:W2:Y:S02]  /*34570*/  LDL.LU R25, [R1+0x304] ;  /* 0x0003040001197983 */ /* 0x000ea40000300800 */
[----:B------:R-:W2:Y:S02]  /*34580*/  LDL.LU R26, [R1+0x308] ;  /* 0x00030800011a7983 */ /* 0x000ea40000300800 */
[----:B------:R-:W2:Y:S01]  /*34590*/  LDL.LU R27, [R1+0x30c] ;  /* 0x00030c00011b7983 */ /* 0x000ea20000300800 */
[----:B------:R-:W3:Y:S01]  /*345a0*/  LDL.LU.64 R22, [R1+0x3900] ;  /* 0x0039000001167983 */ /* 0x000ee20000300a00 */
[----:B------:R-:W3:Y:S11]  /*345b0*/  LDL.LU.64 R20, [R1+0x38f8] ;  /* 0x0038f80001147983 */ /* 0x000ef60000300a00 */
[----:B------:R-:W-:Y:S02]  /*345c0*/  STL.64 [R1+0x460], R16 ;  /* 0x0004601001007387 */ /* 0x000fe40000100a00 */
[----:B------:R0:W-:Y:S02]  /*345d0*/  STL.64 [R1+0x468], R18 ;  /* 0x0004681201007387 */ /* 0x0001e40000100a00 */
[----:B----4-:R-:W-:-:S02]  /*345e0*/  IMAD.MOV.U32 R5, RZ, RZ, R14 ;  /* 0x000000ffff057224 */ /* 0x010fc400078e000e */
[----:B------:R-:W-:Y:S01]  /*345f0*/  IMAD.MOV.U32 R4, RZ, RZ, R15 ;  /* 0x000000ffff047224 */ /* 0x000fe200078e000f */
[----:B0-----:R-:W4:Y:S01]  /*34600*/  LDL.64 R18, [R1+0x38] ;  /* 0x0000380001127983 */ /* 0x001f220000100a00 */
[C---:B---3--:R-:W-:Y:S11]  /*34610*/  HMMA.16816.F32.BF16 R8, R20.reuse, R14, R8 ;  /* 0x0000000e1408723c */ /* 0x048ff60000041808 */
[----:B------:R-:W-:Y:S11]  /*34620*/  @!UPT UIADD3 URZ, URZ, URZ, URZ ;  /* 0x0000003f3f3ff290 */ /* 0x000ff6000fffe03f */
[----:B------:R-:W-:Y:S01]  /*34630*/  @!UPT UIADD3 URZ, URZ, URZ, URZ ;  /* 0x0000003f3f3ff290 */ /* 0x000fe2000fffe03f */
[----:B------:R-:W-:Y:S01]  /*34640*/  STL.64 [R1+0x320], R8 ;  /* 0x0003200801007387 */ /* 0x000fe20000100a00 */
[----:B------:R0:W-:Y:S03]  /*34650*/  STL.64 [R1+0x328], R10 ;  /* 0x0003280a01007387 */ /* 0x0001e60000100a00 */
[----:B0-----:R-:W3:Y:S01]  /*34660*/  LDL.LU.64 R10, [R1+0x38f0] ;  /* 0x0038f000010a7983 */ /* 0x001ee20000300a00 */
[----:B------:R-:W3:Y:S02]  /*34670*/  LDL.LU.64 R14, [R1+0x38e8] ;  /* 0x0038e800010e7983 */ /* 0x000ee40000300a00 */
[----:B------:R-:W3:Y:S02]  /*34680*/  LDL.LU.64 R12, [R1+0x38e0] ;  /* 0x0038e000010c7983 */ /* 0x000ee40000300a00 */
[----:B------:R-:W-:Y:S01]  /*34690*/  STL.64 [R1+0x3880], R6 ;  /* 0x0038800601007387 */ /* 0x000fe20000100a00 */
[----:B------:R0:W-:Y:S04]  /*346a0*/  STL.64 [R1+0x3878], R4 ;  /* 0x0038780401007387 */ /* 0x0001e80000100a00 */
[----:B0-----:R-:W2:Y:S01]  /*346b0*/  LDL.LU R4, [R1+0x2c0] ;  /* 0x0002c00001047983 */ /* 0x001ea20000300800 */
[----:B------:R-:W2:Y:S02]  /*346c0*/  LDL.LU R5, [R1+0x2c4] ;  /* 0x0002c40001057983 */ /* 0x000ea40000300800 */
[----:B------:R-:W2:Y:S02]  /*346d0*/  LDL.LU R6, [R1+0x2c8] ;  /* 0x0002c80001067983 */ /* 0x000ea40000300800 */
[----:B------:R-:W2:Y:S01]  /*346e0*/  LDL.LU R7, [R1+0x2cc] ;  /* 0x0002cc0001077983 */ /* 0x000ea20000300800 */
[C---:B---3--:R-:W-:Y:S01]  /*346f0*/  HMMA.16816.F32.BF16 R12, R20.reuse, R10, R12 ;  /* 0x0000000a140c723c */ /* 0x048fe2000004180c */
[----:B--2---:R-:W-:Y:S01]  /*34700*/  STL.64 [R1+0x3898], R6 ;  /* 0x0038980601007387 */ /* 0x004fe20000100a00 */
[----:B------:R0:W-:Y:S03]  /*34710*/  STL.64 [R1+0x3890], R4 ;  /* 0x0038900401007387 */ /* 0x0001e60000100a00 */
[----:B0-----:R-:W2:Y:S01]  /*34720*/  LDL.LU R4, [R1+0x2d0] ;  /* 0x0002d00001047983 */ /* 0x001ea20000300800 */
[----:B------:R-:W2:Y:S02]  /*34730*/  LDL.LU R5, [R1+0x2d4] ;  /* 0x0002d40001057983 */ /* 0x000ea40000300800 */
[----:B------:R-:W2:Y:S02]  /*34740*/  LDL.LU R6, [R1+0x2d8] ;  /* 0x0002d80001067983 */ /* 0x000ea40000300800 */
[----:B------:R-:W2:Y:S11]  /*34750*/  LDL.LU R7, [R1+0x2dc] ;  /* 0x0002dc0001077983 */ /* 0x000eb60000300800 */
[----:B------:R-:W-:Y:S02]  /*34760*/  @!UPT UIADD3 URZ, URZ, URZ, URZ ;  /* 0x0000003f3f3ff290 */ /* 0x000fe4000fffe03f */
[----:B------:R0:W-:Y:S01]  /*34770*/  STL.64 [R1+0x310], R12 ;  /* 0x0003100c01007387 */ /* 0x0001e20000100a00 */
[----:B------:R1:W-:Y:S02]  /*34780*/  STL.64 [R1+0x318], R14 ;  /* 0x0003180e01007387 */ /* 0x0003e40000100a00 */
[----:B0-----:R-:W-:Y:S02]  /*34790*/  IMAD.MOV.U32 R13, RZ, RZ, R10 ;  /* 0x000000ffff0d7224 */ /* 0x001fe400078e000a */
[----:B------:R-:W-:Y:S02]  /*347a0*/  IMAD.MOV.U32 R12, RZ, RZ, R11 ;  /* 0x000000ffff0c7224 */ /* 0x000fe400078e000b */
[----:B------:R-:W3:Y:S02]  /*347b0*/  LDL.LU.64 R10, [R1+0x38d8] ;  /* 0x0038d800010a7983 */ /* 0x000ee40000300a00 */
[----:B---3--:R-:W-:Y:S01]  /*347c0*/  HMMA.16816.F32.BF16 R24, R20, R10, R24 ;  /* 0x0000000a1418723c */ /* 0x008fe20000041818 */
[----:B-1----:R-:W-:-:S02]  /*347d0*/  IMAD.MOV.U32 R14, RZ, RZ, R10 ;  /* 0x000000ffff0e7224 */ /* 0x002fc400078e000a */
[----:B------:R-:W-:Y:S11]  /*347e0*/  IMAD.MOV.U32 R9, RZ, RZ, R11 ;  /* 0x000000ffff097224 */ /* 0x000ff600078e000b */
[----:B------:R-:W-:Y:S09]  /*347f0*/  @!UPT UIADD3 URZ, URZ, URZ, URZ ;  /* 0x0000003f3f3ff290 */ /* 0x000ff2000fffe03f */
[----:B------:R-:W-:Y:S01]  /*34800*/  STL.64 [R1+0x300], R24 ;  /* 0x0003001801007387 */ /* 0x000fe20000100a00 */
[----:B------:R0:W-:Y:S03]  /*34810*/  STL.64 [R1+0x308], R26 ;  /* 0x0003081a01007387 */ /* 0x0001e60000100a00 */
[----:B0-----:R-:W3:Y:S01]  /*34820*/  LDL.LU.64 R26, [R1+0x38d0] ;  /* 0x0038d000011a7983 */ /* 0x001ee20000300a00 */
[----:B------:R-:W3:Y:S02]  /*34830*/  LDL.LU.64 R24, [R1+0x38c8] ;  /* 0x0038c80001187983 */ /* 0x000ee40000300a00 */
[----:B------:R-:W3:Y:S02]  /*34840*/  LDL.LU.64 R10, [R1+0x38c0] ;  /* 0x0038c000010a7983 */ /* 0x000ee40000300a00 */
[----:B------:R-:W2:Y:S01]  /*34850*/  LDL.LU R8, [R1+0x38b8] ;  /* 0x0038b80001087983 */ /* 0x000ea20000300800 */
[C---:B---3--:R-:W-:Y:S11]  /*34860*/  HMMA.16816.F32.BF16 R24, R20.reuse, R10, R24 ;  /* 0x0000000a1418723c */ /* 0x048ff60000041818 */
[----:B------:R-:W-:Y:S11]  /*34870*/  @!UPT UIADD3 URZ, URZ, URZ, URZ ;  /* 0x0000003f3f3ff290 */ /* 0x000ff6000fffe03f */
[----:B------:R-:W-:Y:S01]  /*34880*/  @!UPT UIADD3 URZ, URZ, URZ, URZ ;  /* 0x0000003f3f3ff290 */ /* 0x000fe2000fffe03f */
[----:B------:R-:W-:Y:S01]  /*34890*/  STL.64 [R1+0x2f0], R24 ;  /* 0x0002f01801007387 */ /* 0x000fe20000100a00 */
[----:B------:R0:W-:Y:S03]  /*348a0*/  STL.64 [R1+0x2f8], R26 ;  /* 0x0002f81a01007387 */ /* 0x0001e60000100a00 */
[----:B0-----:R-:W4:Y:S01]  /*348b0*/  LDL.LU.64 R26, [R1+0x38b0] ;  /* 0x0038b000011a7983 */ /* 0x001f220000300a00 */
[----:B------:R-:W4:Y:S02]  /*348c0*/  LDL.LU.64 R24, [R1+0x38a8] ;  /* 0x0038a80001187983 */ /* 0x000f240000300a00 */
[----:B------:R-:W-:Y:S02]  /*348d0*/  STL.64 [R1+0x3830], R10 ;  /* 0x0038300a01007387 */ /* 0x000fe40000100a00 */
[----:B--2---:R-:W-:Y:S01]  /*348e0*/  STL [R1+0x3828], R8 ;  /* 0x0038280801007387 */ /* 0x004fe20000100800 */
[C---:B----4-:R-:W-:Y:S11]  /*348f0*/  HMMA.16816.F32.BF16 R24, R20.reuse, R18, R24 ;  /* 0x000000121418723c */ /* 0x050ff60000041818 */
[----:B------:R-:W-:Y:S11]  /*34900*/  @!UPT UIADD3 URZ, URZ, URZ, URZ ;  /* 0x0000003f3f3ff290 */ /* 0x000ff6000fffe03f */
[----:B------:R-:W-:Y:S01]  /*34910*/  @!UPT UIADD3 URZ, URZ, URZ, URZ ;  /* 0x0000003f3f3ff290 */ /* 0x000fe2000fffe03f */
[----:B------:R-:W-:Y:S01]  /*34920*/  STL.64 [R1+0x2e0], R24 ;  /* 0x0002e01801007387 */ /* 0x000fe20000100a00 */
[----:B------:R0:W-:Y:S03]  /*34930*/  STL.64 [R1+0x2e8], R26 ;  /* 0x0002e81a01007387 */ /* 0x0001e60000100a00 */
[----:B0-----:R-:W2:Y:S01]  /*34940*/  LDL.LU.64 R26, [R1+0x38a0] ;  /* 0x0038a000011a7983 */ /* 0x001ea20000300a00 */
[----:B------:R0:W-:Y:S02]  /*34950*/  STL.64 [R1+0x3820], R18 ;  /* 0x0038201201007387 */ /* 0x0001e40000100a00 */
[----:B------:R-:W3:Y:S02]  /*34960*/  LDL.LU R16, [R1+0x210] ;  /* 0x0002100001107983 */ /* 0x000ee40000300800 */
[----:B------:R-:W3:Y:S02]  /*34970*/  LDL.LU R17, [R1+0x214] ;  /* 0x0002140001117983 */ /* 0x000ee40000300800 */
[----:B0-----:R-:W-:Y:S01]  /*34980*/  IMAD.MOV.U32 R18, RZ, RZ, R28 ;  /* 0x000000ffff127224 */ /* 0x001fe200078e001c */
[C---:B--2---:R-:W-:Y:S01]  /*34990*/  HMMA.16816.F32.BF16 R24, R20.reuse, R26, R4 ;  /* 0x0000001a1418723c */ /* 0x044fe20000041804 */
[----:B------:R-:W2:Y:S01]  /*349a0*/  LDL.LU.64 R6, [R1+0x3898] ;  /* 0x0038980001067983 */ /* 0x000ea20000300a00 */
[----:B------:R-:W2:Y:S11]  /*349b0*/  LDL.LU.64 R4, [R1+0x3890] ;  /* 0x0038900001047983 */ /* 0x000eb60000300a00 */
[----:B------:R-:W-:Y:S10]  /*349c0*/  @!UPT UIADD3 URZ, URZ, URZ, URZ ;  /* 0x0000003f3f3ff290 */ /* 0x000ff4000fffe03f */
[----:B------:R-:W-:Y:S01]  /*349d0*/  STL.64 [R1+0x2d0], R24 ;  /* 0x0002d01801007387 */ /* 0x000fe20000100a00 */
[----:B------:R0:W-:Y:S02]  /*349e0*/  STL [R1+0x2d8], R26 ;  /* 0x0002d81a01007387 */ /* 0x0001e40000100800 */
[----:B------:R-:W-:Y:S02]  /*349f0*/  IMAD.MOV.U32 R28, RZ, RZ, R27 ;  /* 0x000000ffff1c7224 */ /* 0x000fe400078e001b */
[----:B0-----:R-:W2:Y:S03]  /*34a00*/  LDL.LU.64 R26, [R1+0x3888] ;  /* 0x00388800011a7983 */ /* 0x001ea60000300a00 */
[----:B------:R-:W-:Y:S01]  /*34a10*/  STL [R1+0x34d0], R28 ;  /* 0x0034d01c01007387 */ /* 0x000fe20000100800 */
[----:B--2---:R-:W-:Y:S11]  /*34a20*/  HMMA.16816.F32.BF16 R4, R20, R26, R4 ;  /* 0x0000001a1404723c */ /* 0x004ff60000041804 */
[----:B------:R-:W-:Y:S11]  /*34a30*/  @!UPT UIADD3 URZ, URZ, URZ, URZ ;  /* 0x0000003f3f3ff290 */ /* 0x000ff6000fffe03f */
[----:B------:R-:W-:Y:S01]  /*34a40*/  @!UPT UIADD3 URZ, URZ, URZ, URZ ;  /* 0x0000003f3f3ff290 */ /* 0x000fe2000fffe03f */
[----:B------:R-:W-:Y:S01]  /*34a50*/  STL.64 [R1+0x2c0], R4 ;  /* 0x0002c00401007387 */ /* 0x000fe20000100a00 */
[----:B------:R0:W-:Y:S03]  /*34a60*/  STL.64 [R1+0x2c8], R6 ;  /* 0x0002c80601007387 */ /* 0x0001e60000100a00 */
[----:B0-----:R-:W3:Y:S01]  /*34a70*/  LDL.LU.64 R6, [R1+0x3880] ;  /* 0x0038800001067983 */ /* 0x001ee20000300a00 */
[----:B------:R-:W-:Y:S02]  /*34a80*/  IMAD.MOV.U32 R19, RZ, RZ, R3 ;  /* 0x000000ffff137224 */ /* 0x000fe400078e0003 */
[----:B------:R-:W2:Y:S02]  /*34a90*/  LDL.LU.64 R4, [R1+0x3878] ;  /* 0x0038780001047983 */ /* 0x000ea40000300a00 */
[----:B------:R-:W-:Y:S02]  /*34aa0*/  IMAD.MOV.U32 R2, RZ, RZ, R26 ;  /* 0x000000ffff027224 */ /* 0x000fe400078e001a */
[----:B------:R-:W-:-:S02]  /*34ab0*/  IMAD.MOV.U32 R0, RZ, RZ, R27 ;  /* 0x000000ffff007224 */ /* 0x000fc400078e001b */
[----:B------:R-:W4:Y:S01]  /*34ac0*/  LDL.LU.64 R26, [R1+0x3870] ;  /* 0x00387000011a7983 */ /* 0x000f220000300a00 */
[----:B------:R-:W4:Y:S01]  /*34ad0*/  LDL.LU.64 R24, [R1+0x3868] ;  /* 0x0038680001187983 */ /* 0x000f220000300a00 */
[----:B---3--:R-:W-:Y:S11]  /*34ae0*/  HMMA.16816.F32.BF16 R16, R20, R6, R16 ;  /* 0x000000061410723c */ /* 0x008ff60000041810 */
[----:B------:R-:W-:Y:S11]  /*34af0*/  @!UPT UIADD3 URZ, URZ, URZ, URZ ;  /* 0x0000003f3f3ff290 */ /* 0x000ff6000fffe03f */
[----:B------:R-:W-:Y:S01]  /*34b00*/  @!UPT UIADD3 URZ, URZ, URZ, URZ ;  /* 0x0000003f3f3ff290 */ /* 0x000fe2000fffe03f */
[----:B------:R-:W-:Y:S01]  /*34b10*/  STL.64 [R1+0x210], R16 ;  /* 0x0002101001007387 */ /* 0x000fe20000100a00 */
[----:B------:R-:W-:Y:S02]  /*34b20*/  STL [R1+0x21c], R19 ;  /* 0x00021c1301007387 */ /* 0x000fe40000100800 */
[----:B------:R-:W-:Y:S02]  /*34b30*/  STL.64 [R1+0x37e8], R6 ;  /* 0x0037e80601007387 */ /* 0x000fe40000100a00 */
[----:B------:R-:W3:Y:S01]  /*34b40*/  LDL.LU R20, [R1+0xd0] ;  /* 0x0000d00001147983 */ /* 0x000ee20000300800 */
[----:B------:R-:W3:Y:S01]  /*34b50*/  LDL.LU R21, [R1+0xd4] ;  /* 0x0000d40001157983 */ /* 0x000ee20000300800 */
[----:B------:R-:W2:Y:S02]  /*34b60*/  LDL.LU R22, [R1+0xd8] ;  /* 0x0000d80001167983 */ /* 0x000ea40000300800 */
[----:B------:R-:W2:Y:S02]  /*34b70*/  LDL.LU R23, [R1+0xdc] ;  /* 0x0000dc0001177983 */ /* 0x000ea40000300800 */
[----:B--2---:R0:W-:Y:S01]  /*34b80*/  STL.64 [R1+0x3798], R22 ;  /* 0x0037981601007387 */ /* 0x0041e20000100a00 */
[----:B---3--:R-:W-:Y:S02]  /*34b90*/  STL.64 [R1+0x3790], R20 ;  /* 0x0037901401007387 */ /* 0x008fe40000100a00 */
[----:B0-----:R-:W-:-:S02]  /*34ba0*/  IMAD.MOV.U32 R22, RZ, RZ, R14 ;  /* 0x000000ffff167224 */ /* 0x001fc400078e000e */
[----:B------:R-:W-:-:S05]  /*34bb0*/  IMAD.MOV.U32 R23, RZ, RZ, R9 ;  /* 0x000000ffff177224 */ /* 0x000fca00078e0009 */
[----:B------:R0:W-:Y:S01]  /*34bc0*/  STL.64 [R1+0x3838], R22 ;  /* 0x0038381601007387 */ /* 0x0001e20000100a00 */
[----:B------:R-:W2:Y:S02]  /*34bd0*/  LDL.LU R8, [R1+0x160] ;  /* 0x0001600001087983 */ /* 0x000ea40000300800 */
[----:B------:R-:W2:Y:S02]  /*34be0*/  LDL.LU R9, [R1+0x164] ;  /* 0x0001640001097983 */ /* 0x000ea40000300800 */
[----:B------:R-:W3:Y:S01]  /*34bf0*/  LDL.LU R10, [R1+0x168] ;  /* 0x00016800010a7983 */ /* 0x000ee20000300800 */
[----:B------:R-:W3:Y:S01]  /*34c00*/  LDL.LU R11, [R1+0x16c] ;  /* 0x00016c00010b7983 */ /* 0x000ee20000300800 */
[----:B0-----:R-:W-:Y:S02]  /*34c10*/  IMAD.MOV.U32 R22, RZ, RZ, R13 ;  /* 0x000000ffff167224 */ /* 0x001fe400078e000d */
[----:B------:R-:W-:Y:S01]  /*34c20*/  IMAD.MOV.U32 R23, RZ, RZ, R12 ;  /* 0x000000ffff177224 */ /* 0x000fe200078e000c */
[----:B---3--:R-:W-:Y:S01]  /*34c30*/  STL.64 [R1+0x3848], R10 ;  /* 0x0038480a01007387 */ /* 0x008fe20000100a00 */
[----:B--2---:R0:W-:Y:S03]  /*34c40*/  STL.64 [R1+0x3840], R8 ;  /* 0x0038400801007387 */ /* 0x0041e60000100a00 */
[----:B------:R-:W-:Y:S01]  /*34c50*/  STL.64 [R1+0x3850], R22 ;  /* 0x0038501601007387 */ /* 0x000fe20000100a00 */
[----:B0-----:R-:W2:Y:S01]  /*34c60*/  LDL.LU R8, [R1+0x170] ;  /* 0x0001700001087983 */ /* 0x001ea20000300800 */
[----:B------:R-:W2:Y:S02]  /*34c70*/  LDL.LU R9, [R1+0x174] ;  /* 0x0001740001097983 */ /* 0x000ea40000300800 */
[----:B------:R-:W3:Y:S02]  /*34c80*/  LDL.LU R10, [R1+0x178] ;  /* 0x00017800010a7983 */ /* 0x000ee40000300800 */
[----:B------:R-:W3:Y:S02]  /*34c90*/  LDL.LU R11, [R1+0x17c] ;  /* 0x00017c00010b7983 */ /* 0x000ee40000300800 */
[----:B------:R-:W-:Y:S01]  /*34ca0*/  IMAD.MOV.U32 R3, RZ, RZ, R18 ;  /* 0x000000ffff037224 */ /* 0x000fe200078e0012 */
[----:B---3--:R-:W-:Y:S01]  /*34cb0*/  STL.64 [R1+0x3860], R10 ;  /* 0x0038600a01007387 */ /* 0x008fe20000100a00 */
[----:B--2---:R0:W-:Y:S03]  /*34cc0*/  STL.64 [R1+0x3858], R8 ;  /* 0x0038580801007387 */ /* 0x0041e60000100a00 */
[----:B0-----:R-:W4:Y:S01]  /*34cd0*/  LDL.LU R8, [R1+0x180] ;  /* 0x0001800001087983 */ /* 0x001f220000300800 */
[----:B------:R-:W4:Y:S02]  /*34ce0*/  LDL.LU R9, [R1+0x184] ;  /* 0x0001840001097983 */ /* 0x000f240000300800 */
[----:B------:R-:W4:Y:S02]  /*34cf0*/  LDL.LU R10, [R1+0x188] ;  /* 0x00018800010a7983 */ /* 0x000f240000300800 */
[----:B------:R-:W4:Y:S01]  /*34d00*/  LDL.LU R11, [R1+0x18c] ;  /* 0x00018c00010b7983 */ /* 0x000f220000300800 */
[----:B------:R-:W2:Y:S01]  /*34d10*/  LDL.LU R16, [R1+0x150] ;  /* 0x0001500001107983 */ /* 0x000ea20000300800 */
[----:B------:R-:W2:Y:S02]  /*34d20*/  LDL.LU R17, [R1+0x154] ;  /* 0x0001540001117983 */ /* 0x000ea40000300800 */
[----:B------:R-:W2:Y:S02]  /*34d30*/  LDL.LU R18, [R1+0x158] ;  /* 0x0001580001127983 */ /* 0x000ea40000300800 */
[----:B------:R-:W2:Y:S01]  /*34d40*/  LDL.LU R19, [R1+0x15c] ;  /* 0x00015c0001137983 */ /* 0x000ea20000300800 */
[----:B------:R-:W3:Y:S01]  /*34d50*/  LDL.LU R12, [R1+0xb0] ;  /* 0x0000b000010c7983 */ /* 0x000ee20000300800 */
[----:B------:R-:W3:Y:S02]  /*34d60*/  LDL.LU R13, [R1+0xb4] ;  /* 0x0000b400010d7983 */ /* 0x000ee40000300800 */
[----:B------:R-:W2:Y:S02]  /*34d70*/  LDL.LU R14, [R1+0xb8] ;  /* 0x0000b800010e7983 */ /* 0x000ea40000300800 */
[----:B------:R-:W2:Y:S02]  /*34d80*/  LDL.LU R15, [R1+0xbc] ;  /* 0x0000bc00010f7983 */ /* 0x000ea40000300800 */
[----:B------:R-:W-:-:S02]  /*34d90*/  IMAD.MOV.U32 R6, RZ, RZ, R2 ;  /* 0x000000ffff067224 */ /* 0x000fc400078e0002 */
[----:B------:R-:W-:Y:S01]  /*34da0*/  IMAD.MOV.U32 R7, RZ, RZ, R0 ;  /* 0x000000ffff077224 */ /* 0x000fe200078e0000 */
[----:B--2---:R-:W-:Y:S01]  /*34db0*/  STL.64 [R1+0x37f8], R14 ;  /* 0x0037f80e01007387 */ /* 0x004fe20000100a00 */
[----:B---3--:R-:W-:Y:S03]  /*34dc0*/  STL.64 [R1+0x37f0], R12 ;  /* 0x0037f00c01007387 */ /* 0x008fe60000100a00 */
[----:B------:R0:W-:Y:S02]  /*34dd0*/  STL.64 [R1+0x3800], R6 ;  /* 0x0038000601007387 */ /* 0x0001e40000100a00 */
[----:B0-----:R-:W2:Y:S01]  /*34de0*/  LDL.64 R6, [R1+0x58] ;  /* 0x0000580001067983 */ /* 0x001ea20000100a00 */
[----:B------:R-:W-:Y:S02]  /*34df0*/  IMAD.MOV.U32 R23, RZ, RZ, R4 ;  /* 0x000000ffff177224 */ /* 0x000fe400078e0004 */
[----:B------:R-:W-:Y:S01]  /*34e00*/  IMAD.MOV.U32 R22, RZ, RZ, R5 ;  /* 0x000000ffff167224 */ /* 0x000fe200078e0005 */
[----:B--2---:R0:W-:Y:S01]  /*34e10*/  STL.64 [R1+0x3818], R6 ;  /* 0x0038180601007387 */ /* 0x0041e20000100a00 */
[----:B------:R-:W2:Y:S02]  /*34e20*/  LDL.LU R4, [R1+0x140] ;  /* 0x0001400001047983 */ /* 0x000ea40000300800 */
[----:B------:R-:W2:Y:S01]  /*34e30*/  LDL.LU R5, [R1+0x144] ;  /* 0x0001440001057983 */ /* 0x000ea20000300800 */
[----:B0-----:R-:W2:Y:S01]  /*34e40*/  LDL.LU R6, [R1+0x148] ;  /* 0x0001480001067983 */ /* 0x001ea20000300800 */
[----:B------:R-:W2:Y:S02]  /*34e50*/  LDL.LU R7, [R1+0x14c] ;  /* 0x00014c0001077983 */ /* 0x000ea40000300800 */
[----:B------:R-:W3:Y:S02]  /*34e60*/  LDL.LU R12, [R1+0x120] ;  /* 0x00012000010c7983 */ /* 0x000ee40000300800 */
[----:B------:R-:W3:Y:S01]  /*34e70*/  LDL.LU R13, [R1+0x124] ;  /* 0x00012400010d7983 */ /* 0x000ee20000300800 */
[----:B------:R-:W2:Y:S01]  /*34e80*/  LDL.LU R14, [R1+0x128] ;  /* 0x00012800010e7983 */ /* 0x000ea20000300800 */
[----:B------:R-:W2:Y:S01]  /*34e90*/  LDL.LU R15, [R1+0x12c] ;  /* 0x00012c00010f7983 */ /* 0x000ea20000300800 */
[C---:B----4-:R-:W-:Y:S02]  /*34ea0*/  HMMA.16816.F32.BF16 R20, R24.reuse, R22, R8 ;  /* 0x000000161814723c */ /* 0x050fe40000041808 */
[----:B--2---:R-:W-:Y:S01]  /*34eb0*/  STL.64 [R1+0x3810], R14 ;  /* 0x0038100e01007387 */ /* 0x004fe20000100a00 */
[----:B---3--:R0:W-:Y:S03]  /*34ec0*/  STL.64 [R1+0x3808], R12 ;  /* 0x0038080c01007387 */ /* 0x0081e60000100a00 */
[----:B0-----:R-:W2:Y:S01]  /*34ed0*/  LDL.LU R12, [R1+0x130] ;  /* 0x00013000010c7983 */ /* 0x001ea20000300800 */
[----:B------:R-:W2:Y:S02]  /*34ee0*/  LDL.LU R13, [R1+0x134] ;  /* 0x00013400010d7983 */ /* 0x000ea40000300800 */
[----:B------:R-:W2:Y:S02]  /*34ef0*/  LDL.LU R14, [R1+0x138] ;  /* 0x00013800010e7983 */ /* 0x000ea40000300800 */
[----:B------:R-:W2:Y:S01]  /*34f00*/  LDL.LU R15, [R1+0x13c] ;  /* 0x00013c00010f7983 */ /* 0x000ea20000300800 */
[----:B------:R-:W-:Y:S01]  /*34f10*/  STL [R1+0x376c], R3 ;  /* 0x00376c0301007387 */ /* 0x000fe20000100800 */
[----:B------:R-:W3:Y:S02]  /*34f20*/  LDL.LU.64 R10, [R1+0x3860] ;  /* 0x00386000010a7983 */ /* 0x000ee40000300a00 */
[----:B------:R-:W3:Y:S08]  /*34f30*/  LDL.LU.64 R8, [R1+0x3858] ;  /* 0x0038580001087983 */ /* 0x000ef00000300a00 */
[----:B------:R-:W-:Y:S01]  /*34f40*/  STL.64 [R1+0x180], R20 ;  /* 0x0001801401007387 */ /* 0x000fe20000100a00 */
[----:B------:R0:W-:Y:S04]  /*34f50*/  STL.64 [R1+0x188], R22 ;  /* 0x0001881601007387 */ /* 0x0001e80000100a00 */
[----:B0-----:R-:W3:Y:S02]  /*34f60*/  LDL.LU.64 R22, [R1+0x3850] ;  /* 0x0038500001167983 */ /* 0x001ee40000300a00 */
[C---:B---3--:R-:W-:Y:S02]  /*34f70*/  HMMA.16816.F32.BF16 R20, R24.reuse, R22, R8 ;  /* 0x000000161814723c */ /* 0x048fe40000041808 */
[----:B------:R-:W3:Y:S01]  /*34f80*/  LDL.LU.64 R10, [R1+0x3848] ;  /* 0x00384800010a7983 */ /* 0x000ee20000300a00 */
[----:B------:R-:W3:Y:S11]  /*34f90*/  LDL.LU.64 R8, [R1+0x3840] ;  /* 0x0038400001087983 */ /* 0x000ef60000300a00 */
[----:B------:R-:W-:Y:S09]  /*34fa0*/  @!UPT UIADD3 URZ, URZ, URZ, URZ ;  /* 0x0000003f3f3ff290 */ /* 0x000ff2000fffe03f */
[----:B------:R-:W-:Y:S01]  /*34fb0*/  STL.64 [R1+0x170], R20 ;  /* 0x0001701401007387 */ /* 0x000fe20000100a00 */
[----:B------:R0:W-:Y:S03]  /*34fc0*/  STL.64 [R1+0x178], R22 ;  /* 0x0001781601007387 */ /* 0x0001e60000100a00 */
[----:B0-----:R-:W3:Y:S02]  /*34fd0*/  LDL.LU.64 R22, [R1+0x3838] ;  /* 0x0038380001167983 */ /* 0x001ee40000300a00 */
[C---:B---3--:R-:W-:Y:S11]  /*34fe0*/  HMMA.16816.F32.BF16 R8, R24.reuse, R22, R8 ;  /* 0x000000161808723c */ /* 0x048ff60000041808 */
[----:B------:R-:W-:Y:S11]  /*34ff0*/  @!UPT UIADD3 URZ, URZ, URZ, URZ ;  /* 0x0000003f3f3ff290 */ /* 0x000ff6000fffe03f */
[----:B------:R-:W-:Y:S01]  /*35000*/  @!UPT UIADD3 URZ, URZ, URZ, URZ ;  /* 0x0000003f3f3ff290 */ /* 0x000fe2000fffe03f */
[----:B------:R-:W-:Y:S01]  /*35010*/  STL.64 [R1+0x160], R8 ;  /* 0x0001600801007387 */ /* 0x000fe20000100a00 */
[----:B------:R0:W-:Y:S03]  /*35020*/  STL.64 [R1+0x168], R10 ;  /* 0x0001680a01007387 */ /* 0x0001e60000100a00 */
[----:B0-----:R-:W3:Y:S01]  /*35030*/  LDL.LU.64 R10, [R1+0x3830] ;  /* 0x00383000010a7983 */ /* 0x001ee20000300a00 */
[----:B------:R-:W4:Y:S02]  /*35040*/  LDL.LU R8, [R1+0x3828] ;  /* 0x0038280001087983 */ /* 0x000f240000300800 */
[----:B------:R0:W-:Y:S02]  /*35050*/  STL.64 [R1+0x37a8], R22 ;  /* 0x0037a81601007387 */ /* 0x0001e40000100a00 */
[----:B0-----:R-:W2:Y:S01]  /*35060*/  LDL.64 R22, [R1+0x18] ;  /* 0x0000180001167983 */ /* 0x001ea20000100a00 */
[C---:B---3--:R-:W-:Y:S03]  /*35070*/  HMMA.16816.F32.BF16 R16, R24.reuse, R10, R16 ;  /* 0x0000000a1810723c */ /* 0x048fe60000041810 */
[----:B--2---:R0:W-:Y:S04]  /*35080*/  STL.64 [R1+0x37c0], R22 ;  /* 0x0037c01601007387 */ /* 0x0041e80000100a00 */
[----:B0-----:R-:W2:Y:S11]  /*35090*/  LDL.64 R22, [R1+0x28] ;  /* 0x0000280001167983 */ /* 0x001eb60000100a00 */
[----:B------:R-:W-:Y:S05]  /*350a0*/  @!UPT UIADD3 URZ, URZ, URZ, URZ ;  /* 0x0000003f3f3ff290 */ /* 0x000fea000fffe03f */
[----:B------:R-:W-:Y:S02]  /*350b0*/  STL.64 [R1+0x150], R16 ;  /* 0x0001501001007387 */ /* 0x000fe40000100a00 */
[----:B------:R0:W-:Y:S02]  /*350c0*/  STL.64 [R1+0x158], R18 ;  /* 0x0001581201007387 */ /* 0x0001e40000100a00 */
[----:B0-----:R-:W3:Y:S01]  /*350d0*/  LDL.LU.64 R18, [R1+0x3820] ;  /* 0x0038200001127983 */ /* 0x001ee20000300a00 */
[----:B------:R-:W-:Y:S02]  /*350e0*/  STL.64 [R1+0x37d0], R10 ;  /* 0x0037d00a01007387 */ /* 0x000fe40000100a00 */
[----:B----4-:R0:W-:Y:S02]  /*350f0*/  STL [R1+0x37c8], R8 ;  /* 0x0037c80801007387 */ /* 0x0101e40000100800 */
[----:B0-----:R-:W4:Y:S01]  /*35100*/  LDL.LU R8, [R1+0x100] ;  /* 0x0001000001087983 */ /* 0x001f220000300800 */
[----:B------:R-:W4:Y:S02]  /*35110*/  LDL.LU R9, [R1+0x104] ;  /* 0x0001040001097983 */ /* 0x000f240000300800 */
[----:B------:R-:W4:Y:S02]  /*35120*/  LDL.LU R10, [R1+0x108] ;  /* 0x00010800010a7983 */ /* 0x000f240000300800 */
[----:B------:R-:W4:Y:S01]  /*35130*/  LDL.LU R11, [R1+0x10c] ;  /* 0x00010c00010b7983 */ /* 0x000f220000300800 */
[C---:B---3--:R-:W-:Y:S11]  /*35140*/  HMMA.16816.F32.BF16 R4, R24.reuse, R18, R4 ;  /* 0x000000121804723c */ /* 0x048ff60000041804 */
[----:B------:R-:W-:Y:S11]  /*35150*/  @!UPT UIADD3 URZ, URZ, URZ, URZ ;  /* 0x0000003f3f3ff290 */ /* 0x000ff6000fffe03f */
[----:B------:R-:W-:Y:S01]  /*35160*/  @!UPT UIADD3 URZ, URZ, URZ, URZ ;  /* 0x0000003f3f3ff290 */ /* 0x000fe2000fffe03f */
[----:B------:R-:W-:Y:S01]  /*35170*/  STL.64 [R1+0x140], R4 ;  /* 0x0001400401007387 */ /* 0x000fe20000100a00 */
[----:B------:R0:W-:Y:S03]  /*35180*/  STL.64 [R1+0x148], R6 ;  /* 0x0001480601007387 */ /* 0x0001e60000100a00 */
[----:B0-----:R-:W3:Y:S01]  /*35190*/  LDL.LU.64 R6, [R1+0x3818] ;  /* 0x0038180001067983 */ /* 0x001ee20000300a00 */
[----:B------:R0:W-:Y:S02]  /*351a0*/  STL.64 [R1+0x37a0], R18 ;  /* 0x0037a01201007387 */ /* 0x0001e40000100a00 */
[----:B------:R-:W2:Y:S02]  /*351b0*/  LDL.LU R16, [R1+0xe0] ;  /* 0x0000e00001107983 */ /* 0x000ea40000300800 */
[----:B------:R-:W2:Y:S01]  /*351c0*/  LDL.LU R17, [R1+0xe4] ;  /* 0x0000e40001117983 */ /* 0x000ea20000300800 */
[----:B0-----:R-:W2:Y:S01]  /*351d0*/  LDL.LU R18, [R1+0xe8] ;  /* 0x0000e80001127983 */ /* 0x001ea20000300800 */
[----:B------:R-:W2:Y:S01]  /*351e0*/  LDL.LU R19, [R1+0xec] ;  /* 0x0000ec0001137983 */ /* 0x000ea20000300800 */
[----:B---3--:R-:W-:Y:S01]  /*351f0*/  HMMA.16816.F32.BF16 R12, R24, R6, R12 ;  /* 0x00000006180c723c */ /* 0x008fe2000004180c */
[----:B------:R-:W-:-:S02]  /*35200*/  IMAD.MOV.U32 R2, RZ, RZ, R6 ;  /* 0x000000ffff027224 */ /* 0x000fc400078e0006 */
[----:B------:R-:W-:Y:S01]  /*35210*/  IMAD.MOV.U32 R0, RZ, RZ, R7 ;  /* 0x000000ffff007224 */ /* 0x000fe200078e0007 */
[----:B--2---:R-:W-:Y:S01]  /*35220*/  STL.64 [R1+0x37b8], R18 ;  /* 0x0037b81201007387 */ /* 0x004fe20000100a00 */
[----:B------:R0:W-:Y:S03]  /*35230*/  STL.64 [R1+0x37b0], R16 ;  /* 0x0037b01001007387 */ /* 0x0001e60000100a00 */
[----:B0-----:R-:W2:Y:S01]  /*35240*/  LDL.LU R16, [R1+0xf0] ;  /* 0x0000f00001107983 */ /* 0x001ea20000300800 */
[----:B------:R-:W2:Y:S02]  /*35250*/  LDL.LU R17, [R1+0xf4] ;  /* 0x0000f40001117983 */ /* 0x000ea40000300800 */
[----:B------:R-:W2:Y:S02]  /*35260*/  LDL.LU R18, [R1+0xf8] ;  /* 0x0000f80001127983 */ /* 0x000ea40000300800 */
[----:B------:R-:W2:Y:S10]  /*35270*/  LDL.LU R19, [R1+0xfc] ;  /* 0x0000fc0001137983 */ /* 0x000eb40000300800 */
[----:B------:R-:W-:Y:S01]  /*35280*/  STL.64 [R1+0x130], R12 ;  /* 0x0001300c01007387 */ /* 0x000fe20000100a00 */
[----:B------:R0:W-:Y:S03]  /*35290*/  STL.64 [R1+0x138], R14 ;  /* 0x0001380e01007387 */ /* 0x0001e60000100a00 */
[----:B0-----:R-:W3:Y:S01]  /*352a0*/  LDL.LU.64 R14, [R1+0x3810] ;  /* 0x00381000010e7983 */ /* 0x001ee20000300a00 */
[----:B------:R-:W3:Y:S02]  /*352b0*/  LDL.LU.64 R12, [R1+0x3808] ;  /* 0x00380800010c7983 */ /* 0x000ee40000300a00 */
[----:B------:R-:W3:Y:S02]  /*352c0*/  LDL.LU.64 R6, [R1+0x3800] ;  /* 0x0038000001067983 */ /* 0x000ee40000300a00 */
[C---:B---3--:R-:W-:Y:S01]  /*352d0*/  HMMA.16816.F32.BF16 R4, R24.reuse, R6, R12 ;  /* 0x000000061804723c */ /* 0x048fe2000004180c */
[----:B------:R-:W3:Y:S01]  /*352e0*/  LDL.LU.64 R14, [R1+0x37f8] ;  /* 0x0037f800010e7983 */ /* 0x000ee20000300a00 */
[----:B------:R-:W3:Y:S11]  /*352f0*/  LDL.LU.64 R12, [R1+0x37f0] ;  /* 0x0037f000010c7983 */ /* 0x000ef60000300a00 */
[----:B------:R-:W-:Y:S10]  /*35300*/  @!UPT UIADD3 URZ, URZ, URZ, URZ ;  /* 0x0000003f3f3ff290 */ /* 0x000ff4000fffe03f */
[----:B------:R-:W-:Y:S01]  /*35310*/  STL.64 [R1+0x120], R4 ;  /* 0x0001200401007387 */ /* 0x000fe20000100a00 */
[----:B------:R0:W-:Y:S03]  /*35320*/  STL.64 [R1+0x128], R6 ;  /* 0x0001280601007387 */ /* 0x0001e60000100a00 */
[----:B0-----:R-:W3:Y:S02]  /*35330*/  LDL.LU.64 R6, [R1+0x37e8] ;  /* 0x0037e80001067983 */ /* 0x001ee40000300a00 */
[----:B---3--:R-:W-:Y:S01]  /*35340*/  HMMA.16816.F32.BF16 R12, R24, R6, R12 ;  /* 0x00000006180c723c */ /* 0x008fe2000004180c */
[----:B------:R-:W-:Y:S02]  /*35350*/  IMAD.MOV.U32 R3, RZ, RZ, R6 ;  /* 0x000000ffff037224 */ /* 0x000fe400078e0006 */
[----:B------:R-:W-:Y:S11]  /*35360*/  IMAD.MOV.U32 R29, RZ, RZ, R7 ;  /* 0x000000ffff1d7224 */ /* 0x000ff600078e0007 */
[----:B------:R-:W-:Y:S09]  /*35370*/  @!UPT UIADD3 URZ, URZ, URZ, URZ ;  /* 0x0000003f3f3ff290 */ /* 0x000ff2000fffe03f */
[----:B------:R-:W-:Y:S01]  /*35380*/  STL.64 [R1+0xb0], R12 ;  /* 0x0000b00c01007387 */ /* 0x000fe20000100a00 */
[----:B------:R-:W-:Y:S02]  /*35390*/  STL.64 [R1+0xb8], R14 ;  /* 0x0000b80e01007387 */ /* 0x000fe40000100a00 */
[----:B------:R-:W4:Y:S02]  /*353a0*/  LDL.LU.64 R6, [R1+0x37e0] ;  /* 0x0037e00001067983 */ /* 0x000f240000300a00 */
[----:B------:R-:W4:Y:S01]  /*353b0*/  LDL.LU.64 R4, [R1+0x37d8] ;  /* 0x0037d80001047983 */ /* 0x000f220000300a00 */
[----:B------:R-:W3:Y:S01]  /*353c0*/  LDL.64 R26, [R1+0x68] ;  /* 0x00006800011a7983 */ /* 0x000ee20000100a00 */
[----:B------:R-:W-:Y:S01]  /*353d0*/  IMAD.MOV.U32 R28, RZ, RZ, R22 ;  /* 0x000000ffff1c7224 */ /* 0x000fe200078e0016 */
[----:B----4-:R-:W-:Y:S02]  /*353e0*/  HMMA.16816.F32.BF16 R8, R4, R22, R8 ;  /* 0x000000160408723c */ /* 0x010fe40000041808 */
[----:B---3--:R0:W-:Y:S02]  /*353f0*/  STL.64 [R1+0x3770], R26 ;  /* 0x0037701a01007387 */ /* 0x0081e40000100a00 */
[----:B0-----:R-:W-:-:S02]  /*35400*/  IMAD.MOV.U32 R26, RZ, RZ, R2 ;  /* 0x000000ffff1a7224 */ /* 0x001fc400078e0002 */
[----:B------:R-:W-:-:S05]  /*35410*/  IMAD.MOV.U32 R27, RZ, RZ, R0 ;  /* 0x000000ffff1b7224 */ /* 0x000fca00078e0000 */
[----:B------:R0:W-:Y:S01]  /*35420*/  STL.64 [R1+0x3788], R26 ;  /* 0x0037881a01007387 */ /* 0x0001e20000100a00 */
[----:B------:R-:W3:Y:S02]  /*35430*/  LDL.LU R24, [R1+0x200] ;  /* 0x0002000001187983 */ /* 0x000ee40000300800 */
[----:B------:R-:W3:Y:S01]  /*35440*/  LDL.LU R25, [R1+0x204] ;  /* 0x0002040001197983 */ /* 0x000ee20000300800 */
[----:B0-----:R-:W3:Y:S01]  /*35450*/  LDL.LU R26, [R1+0x208] ;  /* 0x00020800011a7983 */ /* 0x001ee20000300800 */
[----:B------:R-:W3:Y:S07]  /*35460*/  LDL.LU R27, [R1+0x20c] ;  /* 0x00020c00011b7983 */ /* 0x000eee0000300800 */
[----:B------:R0:W-:Y:S02]  /*35470*/  STL.64 [R1+0x100], R8 ;  /* 0x0001000801007387 */ /* 0x0001e40000100a00 */
[----:B------:R1:W-:Y:S02]  /*35480*/  STL.64 [R1+0x108], R10 ;  /* 0x0001080a01007387 */ /* 0x0003e40000100a00 */
[----:B0-----:R-:W-:Y:S01]  /*35490*/  IMAD.MOV.U32 R9, RZ, RZ, R23 ;  /* 0x000000ffff097224 */ /* 0x001fe200078e0017 */
[----:B-1----:R-:W4:Y:S01]  /*354a0*/  LDL.LU.64 R10, [R1+0x37d0] ;  /* 0x0037d000010a7983 */ /* 0x002f220000300a00 */
[----:B------:R-:W2:Y:S02]  /*354b0*/  LDL.LU R8, [R1+0x37c8] ;  /* 0x0037c80001087983 */ /* 0x000ea40000300800 */
        /* <DEDUP_REMOVED lines=8> */
[----:B------:R-:W2:Y:S02]  /*35540*/  LDL.LU.64 R16, [R1+0x37b0] ;  /* 0x0037b00001107983 */ /* 0x000ea40000300a00 */
[----:B------:R-:W2:Y:S01]  /*35550*/  LDL.LU.64 R22, [R1+0x37a8] ;  /* 0x0037a80001167983 */ /* 0x000ea20000300a00 */
[----:B------:R-:W0:Y:S01]  /*35560*/  S2R R13, SR_TID.X ;  /* 0x00000000000d7919 */ /* 0x000e220000002100 */
[----:B--2---:R-:W-:Y:S03]  /*35570*/  HMMA.16816.F32.BF16 R20, R4, R22, R16 ;  /* 0x000000160414723c */ /* 0x004fe60000041810 */
[----:B------:R-:W3:Y:S11]  /*35580*/  LDL.LU.64 R18, [R1+0x37a0] ;  /* 0x0037a00001127983 */ /* 0x000ef60000300a00 */
[----:B------:R-:W-:Y:S09]  /*35590*/  @!UPT UIADD3 URZ, URZ, URZ, URZ ;  /* 0x0000003f3f3ff290 */ /* 0x000ff2000fffe03f */
[----:B------:R-:W-:Y:S01]  /*355a0*/  STL.64 [R1+0xe0], R20 ;  /* 0x0000e01401007387 */ /* 0x000fe20000100a00 */
[----:B------:R1:W-:Y:S03]  /*355b0*/  STL.64 [R1+0xe8], R22 ;  /* 0x0000e81601007387 */ /* 0x0003e60000100a00 */
[----:B-1----:R-:W2:Y:S01]  /*355c0*/  LDL.LU.64 R22, [R1+0x3798] ;  /* 0x0037980001167983 */ /* 0x002ea20000300a00 */
[----:B------:R-:W2:Y:S01]  /*355d0*/  LDL.LU.64 R20, [R1+0x3790] ;  /* 0x0037900001147983 */ /* 0x000ea20000300a00 */
[C---:B0-----:R-:W-:Y:S01]  /*355e0*/  LOP3.LUT R15, R13.reuse, 0x7, RZ, 0xc0, !PT ;  /* 0x000000070d0f7812 */ /* 0x041fe200078ec0ff */
[C---:B------:R-:W-:Y:S02]  /*355f0*/  IMAD.SHL.U32 R14, R13.reuse, 0x80, RZ ;  /* 0x000000800d0e7824 */ /* 0x040fe400078e00ff */
[----:B------:R-:W-:Y:S02]  /*35600*/  IMAD.SHL.U32 R13, R13, 0x2, RZ ;  /* 0x000000020d0d7824 */ /* 0x000fe400078e00ff */
[----:B------:R-:W-:-:S05]  /*35610*/  IMAD R15, R15, 0x110, RZ ;  /* 0x000001100f0f7824 */ /* 0x000fca00078e02ff */
[----:B------:R-:W-:-:S04]  /*35620*/  LOP3.LUT R15, R15, 0x10, R13, 0x78, !PT ;  /* 0x000000100f0f7812 */ /* 0x000fc800078e780d */
[----:B------:R-:W-:-:S04]  /*35630*/  LOP3.LUT R15, R15, 0x800, R14, 0xf8, !PT ;  /* 0x000008000f0f7812 */ /* 0x000fc800078ef80e */
[----:B------:R-:W-:-:S06]  /*35640*/  LOP3.LUT R15, R15, 0x20, RZ, 0x3c, !PT ;  /* 0x000000200f0f7812 */ /* 0x000fcc00078e3cff */
[----:B------:R-:W0:Y:S04]  /*35650*/  LDSM.16.MT88.4 R12, [R15+0x1080] ;  /* 0x001080000f0c783b */ /* 0x000e280000004200 */
[----:B----4-:R-:W-:Y:S01]  /*35660*/  STL.64 [R1+0x3730], R10 ;  /* 0x0037300a01007387 */ /* 0x010fe20000100a00 */
[----:B------:R-:W-:Y:S01]  /*35670*/  STL [R1+0x3728], R8 ;  /* 0x0037280801007387 */ /* 0x000fe20000100800 */
[C---:B---3--:R-:W-:Y:S08]  /*35680*/  HMMA.16816.F32.BF16 R24, R4.reuse, R18, R24 ;  /* 0x000000120418723c */ /* 0x048ff00000041818 */
[----:B--2---:R-:W-:Y:S11]  /*35690*/  HMMA.16816.F32.BF16 R20, R4, R10, R20 ;  /* 0x0000000a0414723c */ /* 0x004ff60000041814 */
[----:B------:R-:W-:Y:S11]  /*356a0*/  @!UPT UIADD3 URZ, URZ, URZ, URZ ;  /* 0x0000003f3f3ff290 */ /* 0x000ff6000fffe03f */
[----:B------:R-:W-:Y:S01]  /*356b0*/  @!UPT UIADD3 URZ, URZ, URZ, URZ ;  /* 0x0000003f3f3ff290 */ /* 0x000fe2000fffe03f */
[----:B------:R-:W-:Y:S01]  /*356c0*/  STL.64 [R1+0xd0], R20 ;  /* 0x0000d01401007387 */ /* 0x000fe20000100a00 */
[----:B------:R-:W-:Y:S02]  /*356d0*/  STL.64 [R1+0xd8], R22 ;  /* 0x0000d81601007387 */ /* 0x000fe40000100a00 */
[----:B0-----:R-:W-:Y:S02]  /*356e0*/  STL.64 [R1+0x3780], R14 ;  /* 0x0037800e01007387 */ /* 0x001fe40000100a00 */
[----:B------:R0:W-:Y:S02]  /*356f0*/  STL.64 [R1+0x3778], R12 ;  /* 0x0037780c01007387 */ /* 0x0001e40000100a00 */
[----:B0-----:R-:W2:Y:S01]  /*35700*/  LDL.LU R12, [R1+0x2b0] ;  /* 0x0002b000010c7983 */ /* 0x001ea20000300800 */
[----:B------:R-:W2:Y:S02]  /*35710*/  LDL.LU R13, [R1+0x2b4] ;  /* 0x0002b400010d7983 */ /* 0x000ea40000300800 */
[----:B------:R-:W2:Y:S02]  /*35720*/  LDL.LU R14, [R1+0x2b8] ;  /* 0x0002b800010e7983 */ /* 0x000ea40000300800 */
[----:B------:R-:W2:Y:S01]  /*35730*/  LDL.LU R15, [R1+0x2bc] ;  /* 0x0002bc00010f7983 */ /* 0x000ea20000300800 */
[----:B------:R-:W-:Y:S01]  /*35740*/  STL.64 [R1+0x200], R24 ;  /* 0x0002001801007387 */ /* 0x000fe20000100a00 */
[----:B------:R0:W-:Y:S03]  /*35750*/  STL.64 [R1+0x208], R26 ;  /* 0x0002081a01007387 */ /* 0x0001e60000100a00 */
[----:B0-----:R-:W2:Y:S04]  /*35760*/  LDL.LU.64 R26, [R1+0x3788] ;  /* 0x00378800011a7983 */ /* 0x001ea80000300a00 */
[----:B------:R-:W0:Y:S01]  /*35770*/  S2R R17, SR_TID.X ;  /* 0x0000000000117919 */ /* 0x000e220000002100 */
[----:B------:R-:W-:-:S02]  /*35780*/  IMAD.MOV.U32 R10, RZ, RZ, R18 ;  /* 0x000000ffff0a7224 */ /* 0x000fc400078e0012 */
[----:B------:R-:W-:Y:S01]  /*35790*/  IMAD.MOV.U32 R8, RZ, RZ, R19 ;  /* 0x000000ffff087224 */ /* 0x000fe200078e0013 */
[C---:B0-----:R-:W-:Y:S01]  /*357a0*/  LOP3.LUT R16, R17.reuse, 0x7, RZ, 0xc0, !PT ;  /* 0x0000000711107812 */ /* 0x041fe200078ec0ff */
[----:B------:R-:W-:-:S04]  /*357b0*/  IMAD.SHL.U32 R23, R17, 0x2, RZ ;  /* 0x0000000211177824 */ /* 0x000fc800078e00ff */
[----:B------:R-:W-:Y:S02]  /*357c0*/  IMAD R16, R16, 0x110, RZ ;  /* 0x0000011010107824 */ /* 0x000fe400078e02ff */
[----:B------:R-:W-:-:S03]  /*357d0*/  IMAD.SHL.U32 R17, R17, 0x80, RZ ;  /* 0x0000008011117824 */ /* 0x000fc600078e00ff */
[----:B------:R-:W-:-:S04]  /*357e0*/  LOP3.LUT R23, R16, 0x10, R23, 0x78, !PT ;  /* 0x0000001010177812 */ /* 0x000fc800078e7817 */
[----:B------:R-:W-:-:S04]  /*357f0*/  LOP3.LUT R23, R23, 0x800, R17, 0xf8, !PT ;  /* 0x0000080017177812 */ /* 0x000fc800078ef811 */
[----:B------:R-:W-:-:S05]  /*35800*/  LOP3.LUT R23, R23, 0x40, RZ, 0x3c, !PT ;  /* 0x0000004017177812 */ /* 0x000fca00078e3cff */
[----:B------:R-:W0:Y:S02]  /*35810*/  LDSM.16.MT88.4 R16, [R23+0x1000] ;  /* 0x001000001710783b */ /* 0x000e240000004200 */
[----:B------:R-:W1:Y:S02]  /*35820*/  LDSM.16.MT88.4 R20, [R23+0x1080] ;  /* 0x001080001714783b */ /* 0x000e640000004200 */
[----:B0-----:R-:W-:Y:S02]  /*35830*/  STL.64 [R1+0x36d0], R18 ;  /* 0x0036d01201007387 */ /* 0x001fe40000100a00 */
[----:B------:R0:W-:Y:S02]  /*35840*/  STL.64 [R1+0x36c8], R16 ;  /* 0x0036c81001007387 */ /* 0x0001e40000100a00 */
[----:B0-----:R-:W3:Y:S01]  /*35850*/  LDL.LU R16, [R1+0x3d0] ;  /* 0x0003d00001107983 */ /* 0x001ee20000300800 */
[----:B------:R-:W3:Y:S02]  /*35860*/  LDL.LU R17, [R1+0x3d4] ;  /* 0x0003d40001117983 */ /* 0x000ee40000300800 */
[----:B------:R-:W3:Y:S02]  /*35870*/  LDL.LU R18, [R1+0x3d8] ;  /* 0x0003d80001127983 */ /* 0x000ee40000300800 */
[----:B------:R-:W3:Y:S01]  /*35880*/  LDL.LU R19, [R1+0x3dc] ;  /* 0x0003dc0001137983 */ /* 0x000ee20000300800 */
[C---:B--2---:R-:W-:Y:S01]  /*35890*/  HMMA.16816.F32.BF16 R24, R4.reuse, R26, R12 ;  /* 0x0000001a0418723c */ /* 0x044fe2000004180c */
[----:B------:R-:W2:Y:S01]  /*358a0*/  LDL.LU.64 R14, [R1+0x3780] ;  /* 0x00378000010e7983 */ /* 0x000ea20000300a00 */
[----:B------:R-:W2:Y:S11]  /*358b0*/  LDL.LU.64 R12, [R1+0x3778] ;  /* 0x00377800010c7983 */ /* 0x000eb60000300a00 */
[----:B------:R-:W-:Y:S10]  /*358c0*/  @!UPT UIADD3 URZ, URZ, URZ, URZ ;  /* 0x0000003f3f3ff290 */ /* 0x000ff4000fffe03f */
[----:B------:R-:W-:Y:S01]  /*358d0*/  STL.64 [R1+0x2b0], R24 ;  /* 0x0002b01801007387 */ /* 0x000fe20000100a00 */
[----:B------:R0:W-:Y:S03]  /*358e0*/  STL.64 [R1+0x2b8], R26 ;  /* 0x0002b81a01007387 */ /* 0x0001e60000100a00 */
[----:B0-----:R-:W3:Y:S01]  /*358f0*/  LDL.LU.64 R26, [R1+0x3770] ;  /* 0x00377000011a7983 */ /* 0x001ee20000300a00 */
[----:B-1----:R0:W-:Y:S02]  /*35900*/  STL.64 [R1+0x3658], R22 ;  /* 0x0036581601007387 */ /* 0x0021e40000100a00 */
[----:B------:R-:W-:Y:S02]  /*35910*/  STL.64 [R1+0x3650], R20 ;  /* 0x0036501401007387 */ /* 0x000fe40000100a00 */
[----:B0-----:R-:W-:Y:S02]  /*35920*/  IMAD.MOV.U32 R22, RZ, RZ, R3 ;  /* 0x000000ffff167224 */ /* 0x001fe400078e0003 */
[----:B------:R-:W-:Y:S01]  /*35930*/  IMAD.MOV.U32 R23, RZ, RZ, R29 ;  /* 0x000000ffff177224 */ /* 0x000fe200078e001d */
[----:B------:R-:W4:Y:S01]  /*35940*/  LDL.LU R3, [R1+0x376c] ;  /* 0x00376c0001037983 */ /* 0x000f220000300800 */
[----:B------:R-:W2:Y:S01]  /*35950*/  LDL.LU R29, [R1+0x3768] ;  /* 0x00376800011d7983 */ /* 0x000ea20000300800 */
[----:B---3--:R-:W-:Y:S11]  /*35960*/  HMMA.16816.F32.BF16 R16, R4, R26, R16 ;  /* 0x0000001a0410723c */ /* 0x008ff60000041810 */
[----:B------:R-:W-:Y:S11]  /*35970*/  @!UPT UIADD3 URZ, URZ, URZ, URZ ;  /* 0x0000003f3f3ff290 */ /* 0x000ff6000fffe03f */
[----:B------:R-:W-:Y:S01]  /*35980*/  @!UPT UIADD3 URZ, URZ, URZ, URZ ;  /* 0x0000003f3f3ff290 */ /* 0x000fe2000fffe03f */
[----:B------:R0:W-:Y:S01]  /*35990*/  STL.64 [R1+0x4c0], R16 ;  /* 0x0004c01001007387 */ /* 0x0001e20000100a00 */
[----:B------:R1:W-:Y:S03]  /*359a0*/  STL.64 [R1+0x4c8], R18 ;  /* 0x0004c81201007387 */ /* 0x0003e60000100a00 */
[----:B0-----:R-:W3:Y:S01]  /*359b0*/  LDL.LU R16, [R1+0x340] ;  /* 0x0003400001107983 */ /* 0x001ee20000300800 */
[----:B------:R-:W3:Y:S02]  /*359c0*/  LDL.LU R17, [R1+0x344] ;  /* 0x0003440001117983 */ /* 0x000ee40000300800 */
[----:B-1----:R-:W2:Y:S02]  /*359d0*/  LDL.LU R18, [R1+0x348] ;  /* 0x0003480001127983 */ /* 0x002ea40000300800 */
[----:B------:R-:W2:Y:S02]  /*359e0*/  LDL.LU R19, [R1+0x34c] ;  /* 0x00034c0001137983 */ /* 0x000ea40000300800 */
[----:B------:R-:W-:-:S02]  /*359f0*/  IMAD.MOV.U32 R20, RZ, RZ, R26 ;  /* 0x000000ffff147224 */ /* 0x000fc400078e001a */
[----:B------:R-:W-:Y:S01]  /*35a00*/  IMAD.MOV.U32 R11, RZ, RZ, R27 ;  /* 0x000000ffff0b7224 */ /* 0x000fe200078e001b */
[----:B--2---:R0:W-:Y:S01]  /*35a10*/  STL.64 [R1+0x36e0], R18 ;  /* 0x0036e01201007387 */ /* 0x0041e20000100a00 */
[----:B---3--:R-:W-:Y:S02]  /*35a20*/  STL.64 [R1+0x36d8], R16 ;  /* 0x0036d81001007387 */ /* 0x008fe40000100a00 */
[----:B0-----:R-:W-:Y:S02]  /*35a30*/  IMAD.MOV.U32 R18, RZ, RZ, R20 ;  /* 0x000000ffff127224 */ /* 0x001fe400078e0014 */
[----:B------:R-:W-:-:S05]  /*35a40*/  IMAD.MOV.U32 R19, RZ, RZ, R11 ;  /* 0x000000ffff137224 */ /* 0x000fca00078e000b */
[----:B------:R0:W-:Y:S04]  /*35a50*/  STL.64 [R1+0x36f0], R18 ;  /* 0x0036f01201007387 */ /* 0x0001e80000100a00 */
[----:B0-----:R-:W2:Y:S04]  /*35a60*/  LDL.64 R18, [R1+0x58] ;  /* 0x0000580001127983 */ /* 0x001ea80000100a00 */
[----:B------:R-:W0:Y:S02]  /*35a70*/  S2R R27, SR_TID.X ;  /* 0x00000000001b7919 */ /* 0x000e240000002100 */
[C---:B0-----:R-:W-:Y:S01]  /*35a80*/  LOP3.LUT R26, R27.reuse, 0x7, RZ, 0xc0, !PT ;  /* 0x000000071b1a7812 */ /* 0x041fe200078ec0ff */
[----:B------:R-:W-:-:S04]  /*35a90*/  IMAD.SHL.U32 R25, R27, 0x2, RZ ;  /* 0x000000021b197824 */ /* 0x000fc800078e00ff */
[----:B------:R-:W-:Y:S01]  /*35aa0*/  IMAD R26, R26, 0x110, RZ ;  /* 0x000001101a1a7824 */ /* 0x000fe200078e02ff */
[----:B--2---:R0:W-:Y:S01]  /*35ab0*/  STL.64 [R1+0x3708], R18 ;  /* 0x0037081201007387 */ /* 0x0041e20000100a00 */
[----:B------:R-:W2:Y:S02]  /*35ac0*/  LDL.LU R16, [R1+0x3c0] ;  /* 0x0003c00001107983 */ /* 0x000ea40000300800 */
[----:B------:R-:W2:Y:S01]  /*35ad0*/  LDL.LU R17, [R1+0x3c4] ;  /* 0x0003c40001117983 */ /* 0x000ea20000300800 */
[----:B0-----:R-:W2:Y:S01]  /*35ae0*/  LDL.LU R18, [R1+0x3c8] ;  /* 0x0003c80001127983 */ /* 0x001ea20000300800 */
[----:B------:R-:W2:Y:S02]  /*35af0*/  LDL.LU R19, [R1+0x3cc] ;  /* 0x0003cc0001137983 */ /* 0x000ea40000300800 */
[----:B------:R-:W-:Y:S01]  /*35b00*/  IMAD.SHL.U32 R27, R27, 0x80, RZ ;  /* 0x000000801b1b7824 */ /* 0x000fe200078e00ff */
[----:B------:R-:W-:-:S04]  /*35b10*/  LOP3.LUT R11, R26, 0x10, R25, 0x78, !PT ;  /* 0x000000101a0b7812 */ /* 0x000fc800078e7819 */
[----:B------:R-:W-:-:S04]  /*35b20*/  LOP3.LUT R11, R11, 0x800, R27, 0xf8, !PT ;  /* 0x000008000b0b7812 */ /* 0x000fc800078ef81b */
[----:B------:R-:W-:-:S05]  /*35b30*/  LOP3.LUT R11, R11, 0x60, RZ, 0x3c, !PT ;  /* 0x000000600b0b7812 */ /* 0x000fca00078e3cff */
[----:B------:R-:W0:Y:S04]  /*35b40*/  LDSM.16.MT88.4 R24, [R11+0x1000] ;  /* 0x001000000b18783b */ /* 0x000e280000004200 */
[----:B0-----:R-:W-:Y:S01]  /*35b50*/  STL.64 [R1+0x35c8], R26 ;  /* 0x0035c81a01007387 */ /* 0x001fe20000100a00 */
[----:B------:R-:W-:Y:S01]  /*35b60*/  STL.64 [R1+0x35c0], R24 ;  /* 0x0035c01801007387 */ /* 0x000fe20000100a00 */
[----:B--2---:R-:W-:Y:S02]  /*35b70*/  HMMA.16816.F32.BF16 R20, R4, R22, R16 ;  /* 0x000000160414723c */ /* 0x004fe40000041810 */
[----:B------:R-:W0:Y:S11]  /*35b80*/  LDSM.16.MT88.4 R4, [R11+0x1080] ;  /* 0x001080000b04783b */ /* 0x000e360000004200 */
[----:B------:R-:W-:Y:S10]  /*35b90*/  @!UPT UIADD3 URZ, URZ, URZ, URZ ;  /* 0x0000003f3f3ff290 */ /* 0x000ff4000fffe03f */
[----:B------:R-:W-:Y:S01]  /*35ba0*/  STL.64 [R1+0x4b0], R20 ;  /* 0x0004b01401007387 */ /* 0x000fe20000100a00 */
[----:B------:R1:W-:Y:S02]  /*35bb0*/  STL.64 [R1+0x4b8], R22 ;  /* 0x0004b81601007387 */ /* 0x0003e40000100a00 */
[----:B-1----:R-:W-:Y:S02]  /*35bc0*/  IMAD.MOV.U32 R22, RZ, RZ, R0 ;  /* 0x000000ffff167224 */ /* 0x002fe400078e0000 */
[----:B------:R-:W-:Y:S01]  /*35bd0*/  IMAD.MOV.U32 R23, RZ, RZ, R2 ;  /* 0x000000ffff177224 */ /* 0x000fe200078e0002 */
[----:B------:R-:W2:Y:S01]  /*35be0*/  LDL.LU R0, [R1+0x3764] ;  /* 0x0037640001007983 */ /* 0x000ea20000300800 */
[----:B------:R-:W3:Y:S03]  /*35bf0*/  LDL.LU R2, [R1+0x3760] ;  /* 0x0037600001027983 */ /* 0x000ee60000300800 */
[----:B------:R-:W-:Y:S01]  /*35c00*/  STL.64 [R1+0x3748], R22 ;  /* 0x0037481601007387 */ /* 0x000fe20000100a00 */
[----:B------:R-:W2:Y:S02]  /*35c10*/  LDL.LU R24, [R1+0x420] ;  /* 0x0004200001187983 */ /* 0x000ea40000300800 */
[----:B------:R-:W2:Y:S02]  /*35c20*/  LDL.LU R25, [R1+0x424] ;  /* 0x0004240001197983 */ /* 0x000ea40000300800 */
[----:B------:R-:W2:Y:S01]  /*35c30*/  LDL.LU R26, [R1+0x428] ;  /* 0x00042800011a7983 */ /* 0x000ea20000300800 */
[----:B------:R-:W2:Y:S04]  /*35c40*/  LDL.LU R27, [R1+0x42c] ;  /* 0x00042c00011b7983 */ /* 0x000ea80000300800 */
[----:B--2---:R-:W-:Y:S01]  /*35c50*/  STL.64 [R1+0x3740], R26 ;  /* 0x0037401a01007387 */ /* 0x004fe20000100a00 */
[----:B------:R1:W-:Y:S03]  /*35c60*/  STL.64 [R1+0x3738], R24 ;  /* 0x0037381801007387 */ /* 0x0003e60000100a00 */
[----:B-1----:R-:W2:Y:S01]  /*35c70*/  LDL.LU R24, [R1+0x430] ;  /* 0x0004300001187983 */ /* 0x002ea20000300800 */
[----:B------:R-:W2:Y:S02]  /*35c80*/  LDL.LU R25, [R1+0x434] ;  /* 0x0004340001197983 */ /* 0x000ea40000300800 */
[----:B------:R-:W2:Y:S02]  /*35c90*/  LDL.LU R26, [R1+0x438] ;  /* 0x00043800011a7983 */ /* 0x000ea40000300800 */
[----:B------:R-:W2:Y:S02]  /*35ca0*/  LDL.LU R27, [R1+0x43c] ;  /* 0x00043c00011b7983 */ /* 0x000ea40000300800 */
[----:B------:R-:W-:-:S02]  /*35cb0*/  IMAD.MOV.U32 R18, RZ, RZ, R10 ;  /* 0x000000ffff127224 */ /* 0x000fc400078e000a */
[----:B------:R-:W-:Y:S01]  /*35cc0*/  IMAD.MOV.U32 R19, RZ, RZ, R8 ;  /* 0x000000ffff137224 */ /* 0x000fe200078e0008 */
[----:B--2---:R-:W-:Y:S01]  /*35cd0*/  STL.64 [R1+0x3758], R26 ;  /* 0x0037581a01007387 */ /* 0x004fe20000100a00 */
[----:B------:R1:W-:Y:S03]  /*35ce0*/  STL.64 [R1+0x3750], R24 ;  /* 0x0037501801007387 */ /* 0x0003e60000100a00 */
[----:B-1----:R-:W2:Y:S01]  /*35cf0*/  LDL.LU R24, [R1+0x440] ;  /* 0x0004400001187983 */ /* 0x002ea20000300800 */
[----:B------:R-:W2:Y:S02]  /*35d00*/  LDL.LU R25, [R1+0x444] ;  /* 0x0004440001197983 */ /* 0x000ea40000300800 */
[----:B------:R-:W2:Y:S02]  /*35d10*/  LDL.LU R26, [R1+0x448] ;  /* 0x00044800011a7983 */ /* 0x000ea40000300800 */
[----:B------:R-:W2:Y:S01]  /*35d20*/  LDL.LU R27, [R1+0x44c] ;  /* 0x00044c00011b7983 */ /* 0x000ea20000300800 */
[----:B------:R-:W2:Y:S01]  /*35d30*/  LDL.LU.64 R10, [R1+0x8] ;  /* 0x00000800010a7983 */ /* 0x000ea20000300a00 */
[----:B------:R1:W-:Y:S02]  /*35d40*/  STL.64 [R1+0x3720], R18 ;  /* 0x0037201201007387 */ /* 0x0003e40000100a00 */
[----:B------:R-:W2:Y:S02]  /*35d50*/  LDL.LU R16, [R1+0x410] ;  /* 0x0004100001107983 */ /* 0x000ea40000300800 */
[----:B------:R-:W2:Y:S01]  /*35d60*/  LDL.LU R17, [R1+0x414] ;  /* 0x0004140001117983 */ /* 0x000ea20000300800 */
[----:B-1----:R-:W2:Y:S01]  /*35d70*/  LDL.LU R18, [R1+0x418] ;  /* 0x0004180001127983 */ /* 0x002ea20000300800 */
[----:B------:R-:W2:Y:S02]  /*35d80*/  LDL.LU R19, [R1+0x41c] ;  /* 0x00041c0001137983 */ /* 0x000ea40000300800 */
[----:B0-----:R0:W-:Y:S02]  /*35d90*/  STL.64 [R1+0x3550], R6 ;  /* 0x0035500601007387 */ /* 0x0011e40000100a00 */
[----:B------:R1:W-:Y:S01]  /*35da0*/  STL.64 [R1+0x3548], R4 ;  /* 0x0035480401007387 */ /* 0x0003e20000100a00 */
[----:B0-----:R-:W2:Y:S04]  /*35db0*/  LDL.LU.64 R6, [R1+0x78] ;  /* 0x0000780001067983 */ /* 0x001ea80000300a00 */
[----:B--2---:R0:W-:Y:S01]  /*35dc0*/  STL.64 [R1+0x36e8], R6 ;  /* 0x0036e80601007387 */ /* 0x0041e20000100a00 */
[----:B-1----:R-:W2:Y:S02]  /*35dd0*/  LDL.LU R4, [R1+0x3e0] ;  /* 0x0003e00001047983 */ /* 0x002ea40000300800 */
[----:B------:R-:W2:Y:S01]  /*35de0*/  LDL.LU R5, [R1+0x3e4] ;  /* 0x0003e40001057983 */ /* 0x000ea20000300800 */
[----:B0-----:R-:W2:Y:S01]  /*35df0*/  LDL.LU R6, [R1+0x3e8] ;  /* 0x0003e80001067983 */ /* 0x001ea20000300800 */
[----:B------:R-:W2:Y:S02]  /*35e00*/  LDL.LU R7, [R1+0x3ec] ;  /* 0x0003ec0001077983 */ /* 0x000ea40000300800 */
[----:B------:R-:W-:-:S02]  /*35e10*/  IMAD.MOV.U32 R22, RZ, RZ, R28 ;  /* 0x000000ffff167224 */ /* 0x000fc400078e001c */
[----:B------:R-:W-:-:S07]  /*35e20*/  IMAD.MOV.U32 R23, RZ, RZ, R9 ;  /* 0x000000ffff177224 */ /* 0x000fce00078e0009 */
[C---:B------:R-:W-:Y:S01]  /*35e30*/  HMMA.16816.F32.BF16 R20, R12.reuse, R22, R24 ;  /* 0x000000160c14723c */ /* 0x040fe20000041818 */
[----:B--2---:R-:W-:Y:S01]  /*35e40*/  STL.64 [R1+0x3700], R6 ;  /* 0x0037000601007387 */ /* 0x004fe20000100a00 */
[----:B------:R0:W-:Y:S03]  /*35e50*/  STL.64 [R1+0x36f8], R4 ;  /* 0x0036f80401007387 */ /* 0x0001e60000100a00 */
[----:B0-----:R-:W2:Y:S01]  /*35e60*/  LDL.LU R4, [R1+0x3f0] ;  /* 0x0003f00001047983 */ /* 0x001ea20000300800 */
[----:B------:R-:W2:Y:S02]  /*35e70*/  LDL.LU R5, [R1+0x3f4] ;  /* 0x0003f40001057983 */ /* 0x000ea40000300800 */
[----:B------:R-:W2:Y:S02]  /*35e80*/  LDL.LU R6, [R1+0x3f8] ;  /* 0x0003f80001067983 */ /* 0x000ea40000300800 */
[----:B------:R-:W2:Y:S02]  /*35e90*/  LDL.LU R7, [R1+0x3fc] ;  /* 0x0003fc0001077983 */ /* 0x000ea40000300800 */
[----:B--2---:R-:W-:Y:S01]  /*35ea0*/  STL.64 [R1+0x3718], R6 ;  /* 0x0037180601007387 */ /* 0x004fe20000100a00 */
[----:B------:R0:W-:Y:S03]  /*35eb0*/  STL.64 [R1+0x3710], R4 ;  /* 0x0037100401007387 */ /* 0x0001e60000100a00 */
[----:B0-----:R-:W2:Y:S01]  /*35ec0*/  LDL.LU R4, [R1+0x400] ;  /* 0x0004000001047983 */ /* 0x001ea20000300800 */
[----:B------:R-:W2:Y:S02]  /*35ed0*/  LDL.LU R5, [R1+0x404] ;  /* 0x0004040001057983 */ /* 0x000ea40000300800 */
[----:B------:R-:W2:Y:S02]  /*35ee0*/  LDL.LU R6, [R1+0x408] ;  /* 0x0004080001067983 */ /* 0x000ea40000300800 */
[----:B------:R-:W2:Y:S01]  /*35ef0*/  LDL.LU R7, [R1+0x40c] ;  /* 0x00040c0001077983 */ /* 0x000ea20000300800 */
[----:B------:R-:W2:Y:S01]  /*35f00*/  LDL.LU.64 R26, [R1+0x3758] ;  /* 0x00375800011a7983 */ /* 0x000ea20000300a00 */
[----:B------:R-:W2:Y:S02]  /*35f10*/  LDL.LU.64 R24, [R1+0x3750] ;  /* 0x0037500001187983 */ /* 0x000ea40000300a00 */
[----:B------:R-:W-:Y:S02]  /*35f20*/  STL.64 [R1+0x4a0], R20 ;  /* 0x0004a01401007387 */ /* 0x000fe40000100a00 */
[----:B------:R0:W-:Y:S02]  /*35f30*/  STL.64 [R1+0x4a8], R22 ;  /* 0x0004a81601007387 */ /* 0x0001e40000100a00 */
[----:B0-----:R-:W2:Y:S02]  /*35f40*/  LDL.LU.64 R22, [R1+0x3748] ;  /* 0x0037480001167983 */ /* 0x001ea40000300a00 */
[C---:B--2---:R-:W-:Y:S02]  /*35f50*/  HMMA.16816.F32.BF16 R20, R12.reuse, R22, R24 ;  /* 0x000000160c14723c */ /* 0x044fe40000041818 */
[----:B------:R-:W2:Y:S01]  /*35f60*/  LDL.LU.64 R26, [R1+0x3740] ;  /* 0x00374000011a7983 */ /* 0x000ea20000300a00 */
[----:B------:R-:W2:Y:S11]  /*35f70*/  LDL.LU.64 R24, [R1+0x3738] ;  /* 0x0037380001187983 */ /* 0x000eb60000300a00 */
[----:B------:R-:W-:Y:S09]  /*35f80*/  @!UPT UIADD3 URZ, URZ, URZ, URZ ;  /* 0x0000003f3f3ff290 */ /* 0x000ff2000fffe03f */
[----:B------:R0:W-:Y:S01]  /*35f90*/  STL.64 [R1+0x490], R20 ;  /* 0x0004901401007387 */ /* 0x0001e20000100a00 */
[----:B------:R1:W-:Y:S03]  /*35fa0*/  STL.64 [R1+0x498], R22 ;  /* 0x0004981601007387 */ /* 0x0003e60000100a00 */
[----:B0-----:R-:W3:Y:S01]  /*35fb0*/  LDL.LU R20, [R1+0x390] ;  /* 0x0003900001147983 */ /* 0x001ee20000300800 */
[----:B------:R-:W3:Y:S02]  /*35fc0*/  LDL.LU R21, [R1+0x394] ;  /* 0x0003940001157983 */ /* 0x000ee40000300800 */
[----:B-1----:R-:W3:Y:S02]  /*35fd0*/  LDL.LU R22, [R1+0x398] ;  /* 0x0003980001167983 */ /* 0x002ee40000300800 */
[----:B------:R-:W3:Y:S01]  /*35fe0*/  LDL.LU R23, [R1+0x39c] ;  /* 0x00039c0001177983 */ /* 0x000ee20000300800 */
[C---:B--2---:R-:W-:Y:S01]  /*35ff0*/  HMMA.16816.F32.BF16 R24, R12.reuse, R10, R24 ;  /* 0x0000000a0c18723c */ /* 0x044fe20000041818 */
[----:B---3--:R0:W-:Y:S01]  /*36000*/  STL.64 [R1+0x36b0], R22 ;  /* 0x0036b01601007387 */ /* 0x0081e20000100a00 */
[----:B------:R-:W-:Y:S03]  /*36010*/  STL.64 [R1+0x36a8], R20 ;  /* 0x0036a81401007387 */ /* 0x000fe60000100a00 */
[----:B0-----:R-:W2:Y:S11]  /*36020*/  LDL.64 R22, [R1+0x28] ;  /* 0x0000280001167983 */ /* 0x001eb60000100a00 */
[----:B------:R-:W-:Y:S07]  /*36030*/  @!UPT UIADD3 URZ, URZ, URZ, URZ ;  /* 0x0000003f3f3ff290 */ /* 0x000fee000fffe03f */
[----:B------:R0:W-:Y:S02]  /*36040*/  STL.64 [R1+0x440], R24 ;  /* 0x0004401801007387 */ /* 0x0001e40000100a00 */
[----:B------:R-:W-:Y:S02]  /*36050*/  STL.64 [R1+0x448], R26 ;  /* 0x0004481a01007387 */ /* 0x000fe40000100a00 */
[----:B0-----:R-:W-:Y:S02]  /*36060*/  IMAD.MOV.U32 R25, RZ, RZ, R10 ;  /* 0x000000ffff197224 */ /* 0x001fe400078e000a */
[----:B------:R-:W-:Y:S02]  /*36070*/  IMAD.MOV.U32 R24, RZ, RZ, R11 ;  /* 0x000000ffff187224 */ /* 0x000fe400078e000b */
[----:B------:R-:W3:Y:S01]  /*36080*/  LDL.LU.64 R10, [R1+0x3730] ;  /* 0x00373000010a7983 */ /* 0x000ee20000300a00 */
[----:B------:R-:W2:Y:S01]  /*36090*/  LDL.LU R8, [R1+0x3728] ;  /* 0x0037280001087983 */ /* 0x000ea20000300800 */
[C---:B---3--:R-:W-:Y:S11]  /*360a0*/  HMMA.16816.F32.BF16 R16, R12.reuse, R10, R16 ;  /* 0x0000000a0c10723c */ /* 0x048ff60000041810 */
[----:B------:R-:W-:Y:S11]  /*360b0*/  @!UPT UIADD3 URZ, URZ, URZ, URZ ;  /* 0x0000003f3f3ff290 */ /* 0x000ff6000fffe03f */
[----:B------:R-:W-:Y:S01]  /*360c0*/  @!UPT UIADD3 URZ, URZ, URZ, URZ ;  /* 0x0000003f3f3ff290 */ /* 0x000fe2000fffe03f */
[----:B------:R-:W-:Y:S01]  /*360d0*/  STL.64 [R1+0x430], R16 ;  /* 0x0004301001007387 */ /* 0x000fe20000100a00 */
[----:B------:R0:W-:Y:S03]  /*360e0*/  STL.64 [R1+0x438], R18 ;  /* 0x0004381201007387 */ /* 0x0001e60000100a00 */
[----:B0-----:R-:W3:Y:S01]  /*360f0*/  LDL.LU.64 R18, [R1+0x3720] ;  /* 0x0037200001127983 */ /* 0x001ee20000300a00 */
[----:B------:R-:W-:Y:S02]  /*36100*/  STL.64 [R1+0x36c0], R10 ;  /* 0x0036c00a01007387 */ /* 0x000fe40000100a00 */
[----:B--2---:R0:W-:Y:S02]  /*36110*/  STL [R1+0x36b8], R8 ;  /* 0x0036b80801007387 */ /* 0x0041e40000100800 */
[----:B0-----:R-:W2:Y:S01]  /*36120*/  LDL.LU R8, [R1+0x3b0] ;  /* 0x0003b00001087983 */ /* 0x001ea20000300800 */
[----:B------:R-:W2:Y:S02]  /*36130*/  LDL.LU R9, [R1+0x3b4] ;  /* 0x0003b40001097983 */ /* 0x000ea40000300800 */
[----:B------:R-:W2:Y:S02]  /*36140*/  LDL.LU R10, [R1+0x3b8] ;  /* 0x0003b800010a7983 */ /* 0x000ea40000300800 */
[----:B------:R-:W2:Y:S01]  /*36150*/  LDL.LU R11, [R1+0x3bc] ;  /* 0x0003bc00010b7983 */ /* 0x000ea20000300800 */
[C---:B---3--:R-:W-:Y:S01]  /*36160*/  HMMA.16816.F32.BF16 R16, R12.reuse, R18, R4 ;  /* 0x000000120c10723c */ /* 0x048fe20000041804 */
[----:B------:R-:W3:Y:S01]  /*36170*/  LDL.LU.64 R6, [R1+0x3718] ;  /* 0x0037180001067983 */ /* 0x000ee20000300a00 */
[----:B------:R-:W3:Y:S11]  /*36180*/  LDL.LU.64 R4, [R1+0x3710] ;  /* 0x0037100001047983 */ /* 0x000ef60000300a00 */
[----:B------:R-:W-:Y:S10]  /*36190*/  @!UPT UIADD3 URZ, URZ, URZ, URZ ;  /* 0x0000003f3f3ff290 */ /* 0x000ff4000fffe03f */
[----:B------:R-:W-:Y:S01]  /*361a0*/  STL.64 [R1+0x420], R16 ;  /* 0x0004201001007387 */ /* 0x000fe20000100a00 */
[----:B------:R0:W-:Y:S03]  /*361b0*/  STL.64 [R1+0x428], R18 ;  /* 0x0004281201007387 */ /* 0x0001e60000100a00 */
[----:B0-----:R-:W3:Y:S02]  /*361c0*/  LDL.LU.64 R18, [R1+0x3708] ;  /* 0x0037080001127983 */ /* 0x001ee40000300a00 */
[C---:B---3--:R-:W-:Y:S01]  /*361d0*/  HMMA.16816.F32.BF16 R4, R12.reuse, R18, R4 ;  /* 0x000000120c04723c */ /* 0x048fe20000041804 */
[----:B------:R-:W-:Y:S02]  /*361e0*/  IMAD.MOV.U32 R21, RZ, RZ, R18 ;  /* 0x000000ffff157224 */ /* 0x000fe400078e0012 */
[----:B------:R-:W-:Y:S11]  /*361f0*/  IMAD.MOV.U32 R20, RZ, RZ, R19 ;  /* 0x000000ffff147224 */ /* 0x000ff600078e0013 */
[----:B------:R-:W-:Y:S09]  /*36200*/  @!UPT UIADD3 URZ, URZ, URZ, URZ ;  /* 0x0000003f3f3ff290 */ /* 0x000ff2000fffe03f */
[----:B------:R-:W-:Y:S01]  /*36210*/  STL.64 [R1+0x410], R4 ;  /* 0x0004100401007387 */ /* 0x000fe20000100a00 */
[----:B------:R0:W-:Y:S03]  /*36220*/  STL.64 [R1+0x418], R6 ;  /* 0x0004180601007387 */ /* 0x0001e60000100a00 */
[----:B0-----:R-:W3:Y:S01]  /*36230*/  LDL.LU.64 R6, [R1+0x3700] ;  /* 0x0037000001067983 */ /* 0x001ee20000300a00 */
[----:B------:R-:W3:Y:S02]  /*36240*/  LDL.LU.64 R4, [R1+0x36f8] ;  /* 0x0036f80001047983 */ /* 0x000ee40000300a00 */
[----:B------:R-:W3:Y:S02]  /*36250*/  LDL.LU.64 R18, [R1+0x36f0] ;  /* 0x0036f00001127983 */ /* 0x000ee40000300a00 */
[C---:B---3--:R-:W-:Y:S01]  /*36260*/  HMMA.16816.F32.BF16 R16, R12.reuse, R18, R4 ;  /* 0x000000120c10723c */ /* 0x048fe20000041804 */
[----:B------:R-:W3:Y:S11]  /*36270*/  LDL.LU.64 R6, [R1+0x36e8] ;  /* 0x0036e80001067983 */ /* 0x000ef60000300a00 */
[----:B------:R-:W-:Y:S11]  /*36280*/  @!UPT UIADD3 URZ, URZ, URZ, URZ ;  /* 0x0000003f3f3ff290 */ /* 0x000ff6000fffe03f */
[----:B------:R-:W-:Y:S01]  /*36290*/  STL.64 [R1+0x400], R16 ;  /* 0x0004001001007387 */ /* 0x000fe20000100a00 */
[----:B------:R0:W-:Y:S03]  /*362a0*/  STL.64 [R1+0x408], R18 ;  /* 0x0004081201007387 */ /* 0x0001e60000100a00 */
[----:B0-----:R-:W3:Y:S01]  /*362b0*/  LDL.LU.64 R18, [R1+0x36e0] ;  /* 0x0036e00001127983 */ /* 0x001ee20000300a00 */
[----:B------:R-:W3:Y:S02]  /*362c0*/  LDL.LU.64 R16, [R1+0x36d8] ;  /* 0x0036d80001107983 */ /* 0x000ee40000300a00 */
[----:B---3--:R-:W-:Y:S01]  /*362d0*/  HMMA.16816.F32.BF16 R12, R12, R6, R16 ;  /* 0x000000060c0c723c */ /* 0x008fe20000041810 */
[----:B------:R-:W2:Y:S01]  /*362e0*/  LDL.LU.64 R18, [R1+0x36d0] ;  /* 0x0036d00001127983 */ /* 0x000ea20000300a00 */
[----:B------:R-:W2:Y:S02]  /*362f0*/  LDL.LU.64 R16, [R1+0x36c8] ;  /* 0x0036c80001107983 */ /* 0x000ea40000300a00 */
[----:B------:R0:W-:Y:S02]  /*36300*/  STL.64 [R1+0x3660], R6 ;  /* 0x0036600601007387 */ /* 0x0001e40000100a00 */
[----:B------:R-:W3:Y:S11]  /*36310*/  LDL.LU R4, [R1+0x3a0] ;  /* 0x0003a00001047983 */ /* 0x000ef60000300800 */
[----:B------:R-:W-:Y:S06]  /*36320*/  @!UPT UIADD3 URZ, URZ, URZ, URZ ;  /* 0x0000003f3f3ff290 */ /* 0x000fec000fffe03f */
[----:B------:R-:W-:Y:S01]  /*36330*/  STL.64 [R1+0x3c0], R12 ;  /* 0x0003c00c01007387 */ /* 0x000fe20000100a00 */
[----:B------:R1:W-:Y:S02]  /*36340*/  STL.64 [R1+0x3c8], R14 ;  /* 0x0003c80e01007387 */ /* 0x0003e40000100a00 */
[----:B------:R-:W3:Y:S02]  /*36350*/  LDL.LU R5, [R1+0x3a4] ;  /* 0x0003a40001057983 */ /* 0x000ee40000300800 */
[----:B0-----:R-:W3:Y:S01]  /*36360*/  LDL.LU R6, [R1+0x3a8] ;  /* 0x0003a80001067983 */ /* 0x001ee20000300800 */
[----:B------:R-:W3:Y:S01]  /*36370*/  LDL.LU R7, [R1+0x3ac] ;  /* 0x0003ac0001077983 */ /* 0x000ee20000300800 */
[----:B-1----:R-:W-:Y:S02]  /*36380*/  IMAD.MOV.U32 R15, RZ, RZ, R24 ;  /* 0x000000ffff0f7224 */ /* 0x002fe400078e0018 */
[----:B------:R-:W-:Y:S01]  /*36390*/  IMAD.MOV.U32 R14, RZ, RZ, R25 ;  /* 0x000000ffff0e7224 */ /* 0x000fe200078e0019 */
[----:B------:R-:W2:Y:S01]  /*363a0*/  LDL.LU R24, [R1+0x110] ;  /* 0x0001100001187983 */ /* 0x000ea20000300800 */
        /* <DEDUP_REMOVED lines=9> */
[----:B------:R-:W-:Y:S01]  /*36440*/  HMMA.16816.F32.BF16 R8, R16, R22, R8 ;  /* 0x000000161008723c */ /* 0x000fe20000041808 */
[----:B------:R-:W-:Y:S01]  /*36450*/  IMAD.MOV.U32 R12, RZ, RZ, R22 ;  /* 0x000000ffff0c7224 */ /* 0x000fe200078e0016 */
[----:B--2---:R0:W-:Y:S01]  /*36460*/  STL.64 [R1+0x35e8], R26 ;  /* 0x0035e81a01007387 */ /* 0x0041e20000100a00 */
[----:B------:R-:W-:Y:S02]  /*36470*/  STL.64 [R1+0x35e0], R24 ;  /* 0x0035e01801007387 */ /* 0x000fe40000100a00 */
[----:B0-----:R-:W-:-:S02]  /*36480*/  IMAD.MOV.U32 R26, RZ, RZ, R21 ;  /* 0x000000ffff1a7224 */ /* 0x001fc400078e0015 */
[----:B------:R-:W-:-:S05]  /*36490*/  IMAD.MOV.U32 R27, RZ, RZ, R20 ;  /* 0x000000ffff1b7224 */ /* 0x000fca00078e0014 */
[----:B------:R0:W-:Y:S04]  /*364a0*/  STL.64 [R1+0x3688], R26 ;  /* 0x0036881a01007387 */ /* 0x0001e80000100a00 */
[----:B0-----:R-:W3:Y:S07]  /*364b0*/  LDL.64 R26, [R1+0x18] ;  /* 0x00001800011a7983 */ /* 0x001eee0000100a00 */
[----:B------:R0:W-:Y:S02]  /*364c0*/  STL.64 [R1+0x3d0], R8 ;  /* 0x0003d00801007387 */ /* 0x0001e40000100a00 */
[----:B------:R1:W-:Y:S02]  /*364d0*/  STL.64 [R1+0x3d8], R10 ;  /* 0x0003d80a01007387 */ /* 0x0003e40000100a00 */
[----:B0-----:R-:W-:Y:S01]  /*364e0*/  IMAD.MOV.U32 R9, RZ, RZ, R23 ;  /* 0x000000ffff097224 */ /* 0x001fe200078e0017 */
[----:B-1----:R-:W2:Y:S01]  /*364f0*/  LDL.LU.64 R10, [R1+0x36c0] ;  /* 0x0036c000010a7983 */ /* 0x002ea20000300a00 */
[----:B------:R-:W2:Y:S02]  /*36500*/  LDL.LU R8, [R1+0x36b8] ;  /* 0x0036b80001087983 */ /* 0x000ea40000300800 */
[----:B------:R-:W2:Y:S02]  /*36510*/  LDL.LU.64 R22, [R1+0x36b0] ;  /* 0x0036b00001167983 */ /* 0x000ea40000300a00 */
[----:B------:R-:W2:Y:S01]  /*36520*/  LDL.LU.64 R20, [R1+0x36a8] ;  /* 0x0036a80001147983 */ /* 0x000ea20000300a00 */
[C---:B---3--:R-:W-:Y:S08]  /*36530*/  HMMA.16816.F32.BF16 R4, R16.reuse, R26, R4 ;  /* 0x0000001a1004723c */ /* 0x048ff00000041804 */
[----:B--2---:R-:W-:Y:S11]  /*36540*/  HMMA.16816.F32.BF16 R20, R16, R14, R20 ;  /* 0x0000000e1014723c */ /* 0x004ff60000041814 */
[----:B------:R-:W-:Y:S04]  /*36550*/  @!UPT UIADD3 URZ, URZ, URZ, URZ ;  /* 0x0000003f3f3ff290 */ /* 0x000fe8000fffe03f */
[----:B------:R-:W-:Y:S01]  /*36560*/  STL.64 [R1+0x480], R4 ;  /* 0x0004800401007387 */ /* 0x000fe20000100a00 */
[----:B------:R0:W-:Y:S02]  /*36570*/  STL.64 [R1+0x488], R6 ;  /* 0x0004880601007387 */ /* 0x0001e40000100a00 */
[----:B------:R1:W-:Y:S05]  /*36580*/  STL.64 [R1+0x3620], R14 ;  /* 0x0036200e01007387 */ /* 0x0003ea0000100a00 */
[----:B------:R2:W-:Y:S01]  /*36590*/  STL.64 [R1+0x3b0], R20 ;  /* 0x0003b01401007387 */ /* 0x0005e20000100a00 */
[----:B------:R3:W-:Y:S02]  /*365a0*/  STL.64 [R1+0x3b8], R22 ;  /* 0x0003b81601007387 */ /* 0x0007e40000100a00 */
[----:B0-----:R-:W2:Y:S02]  /*365b0*/  LDL.LU.64 R6, [R1+0x68] ;  /* 0x0000680001067983 */ /* 0x001ea40000300a00 */
[----:B------:R-:W-:-:S02]  /*365c0*/  IMAD.MOV.U32 R4, RZ, RZ, R27 ;  /* 0x000000ffff047224 */ /* 0x000fc400078e001b */
[----:B------:R-:W-:Y:S02]  /*365d0*/  IMAD.MOV.U32 R5, RZ, RZ, R26 ;  /* 0x000000ffff057224 */ /* 0x000fe400078e001a */
[----:B-1----:R-:W-:Y:S02]  /*365e0*/  IMAD.MOV.U32 R15, RZ, RZ, R4 ;  /* 0x000000ffff0f7224 */ /* 0x002fe400078e0004 */
[----:B------:R-:W-:Y:S01]  /*365f0*/  IMAD.MOV.U32 R14, RZ, RZ, R5 ;  /* 0x000000ffff0e7224 */ /* 0x000fe200078e0005 */
[----:B--2---:R0:W-:Y:S01]  /*36600*/  STL.64 [R1+0x3690], R6 ;  /* 0x0036900601007387 */ /* 0x0041e20000100a00 */
[----:B------:R-:W2:Y:S02]  /*36610*/  LDL.LU R20, [R1+0x2a0] ;  /* 0x0002a00001147983 */ /* 0x000ea40000300800 */
[----:B------:R-:W2:Y:S02]  /*36620*/  LDL.LU R21, [R1+0x2a4] ;  /* 0x0002a40001157983 */ /* 0x000ea40000300800 */
[----:B---3--:R-:W3:Y:S01]  /*36630*/  LDL.LU R22, [R1+0x2a8] ;  /* 0x0002a80001167983 */ /* 0x008ee20000300800 */
[----:B------:R-:W3:Y:S01]  /*36640*/  LDL.LU R23, [R1+0x2ac] ;  /* 0x0002ac0001177983 */ /* 0x000ee20000300800 */
[----:B------:R-:W2:Y:S02]  /*36650*/  LDL.LU R4, [R1+0x370] ;  /* 0x0003700001047983 */ /* 0x000ea40000300800 */
[----:B------:R-:W2:Y:S01]  /*36660*/  LDL.LU R5, [R1+0x374] ;  /* 0x0003740001057983 */ /* 0x000ea20000300800 */
        /* <DEDUP_REMOVED lines=8> */
[----:B------:R-:W4:Y:S01]  /*366f0*/  LDL.64 R26, [R1+0x38] ;  /* 0x00003800011a7983 */ /* 0x000f220000100a00 */
[----:B---3--:R-:W-:Y:S02]  /*36700*/  STL.64 [R1+0x3670], R22 ;  /* 0x0036701601007387 */ /* 0x008fe40000100a00 */
[----:B------:R0:W-:Y:S02]  /*36710*/  STL.64 [R1+0x3668], R20 ;  /* 0x0036681401007387 */ /* 0x0001e40000100a00 */
[----:B0-----:R-:W3:Y:S01]  /*36720*/  LDL.LU R20, [R1+0x350] ;  /* 0x0003500001147983 */ /* 0x001ee20000300800 */
[----:B------:R-:W3:Y:S02]  /*36730*/  LDL.LU R21, [R1+0x354] ;  /* 0x0003540001157983 */ /* 0x000ee40000300800 */
[----:B------:R-:W3:Y:S02]  /*36740*/  LDL.LU R22, [R1+0x358] ;  /* 0x0003580001167983 */ /* 0x000ee40000300800 */
[----:B------:R-:W3:Y:S01]  /*36750*/  LDL.LU R23, [R1+0x35c] ;  /* 0x00035c0001177983 */ /* 0x000ee20000300800 */
[C---:B--2---:R-:W-:Y:S01]  /*36760*/  HMMA.16816.F32.BF16 R4, R16.reuse, R10, R4 ;  /* 0x0000000a1004723c */ /* 0x044fe20000041804 */
[----:B---3--:R-:W-:Y:S01]  /*36770*/  STL.64 [R1+0x3680], R22 ;  /* 0x0036801601007387 */ /* 0x008fe20000100a00 */
[----:B------:R0:W-:Y:S03]  /*36780*/  STL.64 [R1+0x3678], R20 ;  /* 0x0036781401007387 */ /* 0x0001e60000100a00 */
[----:B0-----:R-:W2:Y:S01]  /*36790*/  LDL.LU R20, [R1+0x360] ;  /* 0x0003600001147983 */ /* 0x001ea20000300800 */
[----:B------:R-:W2:Y:S02]  /*367a0*/  LDL.LU R21, [R1+0x364] ;  /* 0x0003640001157983 */ /* 0x000ea40000300800 */
[----:B------:R-:W2:Y:S02]  /*367b0*/  LDL.LU R22, [R1+0x368] ;  /* 0x0003680001167983 */ /* 0x000ea40000300800 */
[----:B------:R-:W2:Y:S01]  /*367c0*/  LDL.LU R23, [R1+0x36c] ;  /* 0x00036c0001177983 */ /* 0x000ea20000300800 */
[----:B------:R-:W-:Y:S11]  /*367d0*/  STL.64 [R1+0x3638], R14 ;  /* 0x0036380e01007387 */ /* 0x000ff60000100a00 */
[----:B------:R-:W-:Y:S01]  /*367e0*/  @!UPT UIADD3 URZ, URZ, URZ, URZ ;  /* 0x0000003f3f3ff290 */ /* 0x000fe2000fffe03f */
[----:B------:R-:W-:Y:S02]  /*367f0*/  STL.64 [R1+0x3a0], R4 ;  /* 0x0003a00401007387 */ /* 0x000fe40000100a00 */
[----:B------:R0:W-:Y:S02]  /*36800*/  STL.64 [R1+0x3a8], R6 ;  /* 0x0003a80601007387 */ /* 0x0001e40000100a00 */
[----:B0-----:R-:W4:Y:S01]  /*36810*/  LDL.LU.64 R6, [R1+0x36a0] ;  /* 0x0036a00001067983 */ /* 0x001f220000300a00 */
[----:B------:R-:W4:Y:S02]  /*36820*/  LDL.LU.64 R4, [R1+0x3698] ;  /* 0x0036980001047983 */ /* 0x000f240000300a00 */
[----:B------:R-:W-:Y:S02]  /*36830*/  STL.64 [R1+0x3618], R10 ;  /* 0x0036180a01007387 */ /* 0x000fe40000100a00 */
[----:B------:R0:W-:Y:S02]  /*36840*/  STL [R1+0x3610], R8 ;  /* 0x0036100801007387 */ /* 0x0001e40000100800 */
[----:B------:R-:W-:Y:S01]  /*36850*/  IMAD.MOV.U32 R15, RZ, RZ, R9 ;  /* 0x000000ffff0f7224 */ /* 0x000fe200078e0009 */
[----:B0-----:R-:W3:Y:S01]  /*36860*/  LDL.LU R8, [R1+0x270] ;  /* 0x0002700001087983 */ /* 0x001ee20000300800 */
[----:B------:R-:W3:Y:S02]  /*36870*/  LDL.LU R9, [R1+0x274] ;  /* 0x0002740001097983 */ /* 0x000ee40000300800 */
[----:B------:R-:W2:Y:S02]  /*36880*/  LDL.LU R10, [R1+0x278] ;  /* 0x00027800010a7983 */ /* 0x000ea40000300800 */
[----:B------:R-:W2:Y:S02]  /*36890*/  LDL.LU R11, [R1+0x27c] ;  /* 0x00027c00010b7983 */ /* 0x000ea40000300800 */
[----:B--2---:R-:W-:Y:S01]  /*368a0*/  STL.64 [R1+0x3630], R10 ;  /* 0x0036300a01007387 */ /* 0x004fe20000100a00 */
[----:B---3--:R0:W-:Y:S03]  /*368b0*/  STL.64 [R1+0x3628], R8 ;  /* 0x0036280801007387 */ /* 0x0081e60000100a00 */
[----:B0-----:R-:W2:Y:S01]  /*368c0*/  LDL.LU R8, [R1+0x280] ;  /* 0x0002800001087983 */ /* 0x001ea20000300800 */
[----:B------:R-:W2:Y:S02]  /*368d0*/  LDL.LU R9, [R1+0x284] ;  /* 0x0002840001097983 */ /* 0x000ea40000300800 */
[----:B------:R-:W3:Y:S02]  /*368e0*/  LDL.LU R10, [R1+0x288] ;  /* 0x00028800010a7983 */ /* 0x000ee40000300800 */
[----:B------:R-:W3:Y:S01]  /*368f0*/  LDL.LU R11, [R1+0x28c] ;  /* 0x00028c00010b7983 */ /* 0x000ee20000300800 */
[C---:B----4-:R-:W-:Y:S01]  /*36900*/  HMMA.16816.F32.BF16 R4, R16.reuse, R26, R4 ;  /* 0x0000001a1004723c */ /* 0x050fe20000041804 */
[----:B---3--:R-:W-:Y:S01]  /*36910*/  STL.64 [R1+0x3648], R10 ;  /* 0x0036480a01007387 */ /* 0x008fe20000100a00 */
[----:B--2---:R0:W-:Y:S03]  /*36920*/  STL.64 [R1+0x3640], R8 ;  /* 0x0036400801007387 */ /* 0x0041e60000100a00 */
[----:B0-----:R-:W2:Y:S01]  /*36930*/  LDL.LU R8, [R1+0x290] ;  /* 0x0002900001087983 */ /* 0x001ea20000300800 */
[----:B------:R-:W2:Y:S02]  /*36940*/  LDL.LU R9, [R1+0x294] ;  /* 0x0002940001097983 */ /* 0x000ea40000300800 */
[----:B------:R-:W2:Y:S02]  /*36950*/  LDL.LU R10, [R1+0x298] ;  /* 0x00029800010a7983 */ /* 0x000ea40000300800 */
[----:B------:R-:W2:Y:S11]  /*36960*/  LDL.LU R11, [R1+0x29c] ;  /* 0x00029c00010b7983 */ /* 0x000eb60000300800 */
[----:B------:R-:W-:Y:S02]  /*36970*/  @!UPT UIADD3 URZ, URZ, URZ, URZ ;  /* 0x0000003f3f3ff290 */ /* 0x000fe4000fffe03f */
[----:B------:R0:W-:Y:S01]  /*36980*/  STL.64 [R1+0x390], R4 ;  /* 0x0003900401007387 */ /* 0x0001e20000100a00 */
[----:B------:R1:W-:Y:S02]  /*36990*/  STL.64 [R1+0x398], R6 ;  /* 0x0003980601007387 */ /* 0x0003e40000100a00 */
[----:B0-----:R-:W-:Y:S01]  /*369a0*/  IMAD.MOV.U32 R5, RZ, RZ, R26 ;  /* 0x000000ffff057224 */ /* 0x001fe200078e001a */
[----:B-1----:R-:W3:Y:S01]  /*369b0*/  LDL.LU.64 R6, [R1+0x3690] ;  /* 0x0036900001067983 */ /* 0x002ee20000300a00 */
[----:B------:R-:W-:Y:S02]  /*369c0*/  IMAD.MOV.U32 R4, RZ, RZ, R27 ;  /* 0x000000ffff047224 */ /* 0x000fe400078e001b */
[----:B------:R-:W4:Y:S02]  /*369d0*/  LDL.LU.64 R26, [R1+0x3688] ;  /* 0x00368800011a7983 */ /* 0x000f240000300a00 */
[----:B----4-:R-:W-:Y:S11]  /*369e0*/  HMMA.16816.F32.BF16 R20, R16, R26, R20 ;  /* 0x0000001a1014723c */ /* 0x010ff60000041814 */
[----:B------:R-:W-:Y:S11]  /*369f0*/  @!UPT UIADD3 URZ, URZ, URZ, URZ ;  /* 0x0000003f3f3ff290 */ /* 0x000ff6000fffe03f */
[----:B------:R-:W-:Y:S01]  /*36a00*/  @!UPT UIADD3 URZ, URZ, URZ, URZ ;  /* 0x0000003f3f3ff290 */ /* 0x000fe2000fffe03f */
[----:B------:R-:W-:Y:S01]  /*36a10*/  STL.64 [R1+0x380], R20 ;  /* 0x0003801401007387 */ /* 0x000fe20000100a00 */
[----:B------:R0:W-:Y:S03]  /*36a20*/  STL.64 [R1+0x388], R22 ;  /* 0x0003881601007387 */ /* 0x0001e60000100a00 */
[----:B0-----:R-:W4:Y:S01]  /*36a30*/  LDL.LU.64 R22, [R1+0x3680] ;  /* 0x0036800001167983 */ /* 0x001f220000300a00 */
[----:B------:R-:W4:Y:S02]  /*36a40*/  LDL.LU.64 R20, [R1+0x3678] ;  /* 0x0036780001147983 */ /* 0x000f240000300a00 */
[----:B------:R-:W-:Y:S02]  /*36a50*/  STL.64 [R1+0x35f8], R26 ;  /* 0x0035f81a01007387 */ /* 0x000fe40000100a00 */
[----:B------:R-:W-:Y:S02]  /*36a60*/  IMAD.MOV.U32 R14, RZ, RZ, R12 ;  /* 0x000000ffff0e7224 */ /* 0x000fe400078e000c */
[----:B---3--:R-:W-:-:S02]  /*36a70*/  IMAD.MOV.U32 R13, RZ, RZ, R6 ;  /* 0x000000ffff0d7224 */ /* 0x008fc400078e0006 */
[----:B------:R-:W-:Y:S01]  /*36a80*/  IMAD.MOV.U32 R12, RZ, RZ, R7 ;  /* 0x000000ffff0c7224 */ /* 0x000fe200078e0007 */
[C---:B----4-:R-:W-:Y:S11]  /*36a90*/  HMMA.16816.F32.BF16 R20, R16.reuse, R6, R20 ;  /* 0x000000061014723c */ /* 0x050ff60000041814 */
[----:B------:R-:W-:Y:S11]  /*36aa0*/  @!UPT UIADD3 URZ, URZ, URZ, URZ ;  /* 0x0000003f3f3ff290 */ /* 0x000ff6000fffe03f */
[----:B------:R-:W-:Y:S01]  /*36ab0*/  @!UPT UIADD3 URZ, URZ, URZ, URZ ;  /* 0x0000003f3f3ff290 */ /* 0x000fe2000fffe03f */
[----:B------:R-:W-:Y:S01]  /*36ac0*/  STL.64 [R1+0x370], R20 ;  /* 0x0003701401007387 */ /* 0x000fe20000100a00 */
[----:B------:R0:W-:Y:S03]  /*36ad0*/  STL.64 [R1+0x378], R22 ;  /* 0x0003781601007387 */ /* 0x0001e60000100a00 */
[----:B0-----:R-:W3:Y:S01]  /*36ae0*/  LDL.LU.64 R22, [R1+0x3670] ;  /* 0x0036700001167983 */ /* 0x001ee20000300a00 */
[----:B------:R-:W3:Y:S02]  /*36af0*/  LDL.LU.64 R20, [R1+0x3668] ;  /* 0x0036680001147983 */ /* 0x000ee40000300a00 */
[----:B------:R-:W3:Y:S02]  /*36b00*/  LDL.LU.64 R6, [R1+0x3660] ;  /* 0x0036600001067983 */ /* 0x000ee40000300a00 */
[----:B------:R-:W-:Y:S02]  /*36b10*/  IMAD.MOV.U32 R27, RZ, RZ, R4 ;  /* 0x000000ffff1b7224 */ /* 0x000fe400078e0004 */
[----:B------:R-:W-:Y:S01]  /*36b20*/  IMAD.MOV.U32 R26, RZ, RZ, R5 ;  /* 0x000000ffff1a7224 */ /* 0x000fe200078e0005 */
        /* <DEDUP_REMOVED lines=9> */
[----:B0-----:R-:W4:Y:S01]  /*36bc0*/  LDL.LU R6, [R1+0x248] ;  /* 0x0002480001067983 */ /* 0x001f220000300800 */
[----:B------:R-:W4:Y:S01]  /*36bd0*/  LDL.LU R7, [R1+0x24c] ;  /* 0x00024c0001077983 */ /* 0x000f220000300800 */
[----:B-1----:R-:W-:Y:S02]  /*36be0*/  IMAD.MOV.U32 R18, RZ, RZ, R13 ;  /* 0x000000ffff127224 */ /* 0x002fe400078e000d */
[----:B------:R-:W-:Y:S02]  /*36bf0*/  IMAD.MOV.U32 R19, RZ, RZ, R12 ;  /* 0x000000ffff137224 */ /* 0x000fe400078e000c */
[C---:B--2---:R-:W-:Y:S01]  /*36c00*/  HMMA.16816.F32.BF16 R12, R20.reuse, R14, R8 ;  /* 0x0000000e140c723c */ /* 0x044fe20000041808 */
[----:B----4-:R-:W-:Y:S01]  /*36c10*/  STL.64 [R1+0x3608], R6 ;  /* 0x0036080601007387 */ /* 0x010fe20000100a00 */
[----:B---3--:R0:W-:Y:S03]  /*36c20*/  STL.64 [R1+0x3600], R4 ;  /* 0x0036000401007387 */ /* 0x0081e60000100a00 */
        /* <DEDUP_REMOVED lines=24> */
[----:B------:R-:W3:Y:S01]  /*36db0*/  LDL.LU R12, [R1+0x260] ;  /* 0x00026000010c7983 */ /* 0x000ee20000300800 */
[----:B------:R-:W3:Y:S04]  /*36dc0*/  LDL.LU R13, [R1+0x264] ;  /* 0x00026400010d7983 */ /* 0x000ee80000300800 */
[----:B0-----:R-:W3:Y:S01]  /*36dd0*/  LDL.LU R14, [R1+0x268] ;  /* 0x00026800010e7983 */ /* 0x001ee20000300800 */
[----:B------:R-:W3:Y:S01]  /*36de0*/  LDL.LU R15, [R1+0x26c] ;  /* 0x00026c00010f7983 */ /* 0x000ee20000300800 */
[C---:B--2---:R-:W-:Y:S08]  /*36df0*/  HMMA.16816.F32.BF16 R24, R20.reuse, R26, R4 ;  /* 0x0000001a1418723c */ /* 0x044ff00000041804 */
[C---:B---3--:R-:W-:Y:S11]  /*36e00*/  HMMA.16816.F32.BF16 R12, R20.reuse, R10, R12 ;  /* 0x0000000a140c723c */ /* 0x048ff6000004180c */
[----:B------:R-:W-:Y:S11]  /*36e10*/  @!UPT UIADD3 URZ, URZ, URZ, URZ ;  /* 0x0000003f3f3ff290 */ /* 0x000ff6000fffe03f */
[----:B------:R-:W-:Y:S01]  /*36e20*/  @!UPT UIADD3 URZ, URZ, URZ, URZ ;  /* 0x0000003f3f3ff290 */ /* 0x000fe2000fffe03f */
[----:B------:R0:W-:Y:S01]  /*36e30*/  STL.64 [R1+0x260], R12 ;  /* 0x0002600c01007387 */ /* 0x0001e20000100a00 */
[----:B------:R1:W-:Y:S03]  /*36e40*/  STL.64 [R1+0x268], R14 ;  /* 0x0002680e01007387 */ /* 0x0003e60000100a00 */
[----:B0-----:R-:W2:Y:S01]  /*36e50*/  LDL.LU R12, [R1+0x1f0] ;  /* 0x0001f000010c7983 */ /* 0x001ea20000300800 */
[----:B------:R-:W2:Y:S02]  /*36e60*/  LDL.LU R13, [R1+0x1f4] ;  /* 0x0001f400010d7983 */ /* 0x000ea40000300800 */
[----:B-1----:R-:W2:Y:S02]  /*36e70*/  LDL.LU R14, [R1+0x1f8] ;  /* 0x0001f800010e7983 */ /* 0x002ea40000300800 */
[----:B------:R-:W2:Y:S01]  /*36e80*/  LDL.LU R15, [R1+0x1fc] ;  /* 0x0001fc00010f7983 */ /* 0x000ea20000300800 */
[----:B------:R0:W-:Y:S01]  /*36e90*/  STL.64 [R1+0x35b0], R10 ;  /* 0x0035b00a01007387 */ /* 0x0001e20000100a00 */
[----:B----4-:R-:W-:Y:S03]  /*36ea0*/  STL [R1+0x35a8], R8 ;  /* 0x0035a80801007387 */ /* 0x010fe60000100800 */
[----:B0-----:R-:W2:Y:S01]  /*36eb0*/  LDL.LU.64 R10, [R1+0x28] ;  /* 0x00002800010a7983 */ /* 0x001ea20000300a00 */
[----:B------:R-:W3:Y:S02]  /*36ec0*/  LDL.LU.64 R6, [R1+0x3608] ;  /* 0x0036080001067983 */ /* 0x000ee40000300a00 */
[----:B------:R-:W3:Y:S02]  /*36ed0*/  LDL.LU.64 R4, [R1+0x3600] ;  /* 0x0036000001047983 */ /* 0x000ee40000300a00 */
[----:B------:R-:W-:Y:S01]  /*36ee0*/  STL.64 [R1+0x250], R24 ;  /* 0x0002501801007387 */ /* 0x000fe20000100a00 */
[----:B------:R0:W-:Y:S04]  /*36ef0*/  STL.64 [R1+0x258], R26 ;  /* 0x0002581a01007387 */ /* 0x0001e80000100a00 */
[----:B0-----:R-:W3:Y:S02]  /*36f00*/  LDL.LU.64 R26, [R1+0x35f8] ;  /* 0x0035f800011a7983 */ /* 0x001ee40000300a00 */
[C---:B---3--:R-:W-:Y:S02]  /*36f10*/  HMMA.16816.F32.BF16 R24, R20.reuse, R26, R4 ;  /* 0x0000001a1418723c */ /* 0x048fe40000041804 */
[----:B------:R-:W3:Y:S11]  /*36f20*/  LDL.LU.64 R6, [R1+0x35f0] ;  /* 0x0035f00001067983 */ /* 0x000ef60000300a00 */
[----:B------:R-:W-:Y:S10]  /*36f30*/  @!UPT UIADD3 URZ, URZ, URZ, URZ ;  /* 0x0000003f3f3ff290 */ /* 0x000ff4000fffe03f */
[----:B------:R-:W-:Y:S01]  /*36f40*/  STL.64 [R1+0x240], R24 ;  /* 0x0002401801007387 */ /* 0x000fe20000100a00 */
[----:B------:R0:W-:Y:S03]  /*36f50*/  STL.64 [R1+0x248], R26 ;  /* 0x0002481a01007387 */ /* 0x0001e60000100a00 */
[----:B0-----:R-:W4:Y:S01]  /*36f60*/  LDL.LU.64 R26, [R1+0x35e8] ;  /* 0x0035e800011a7983 */ /* 0x001f220000300a00 */
[----:B------:R-:W4:Y:S02]  /*36f70*/  LDL.LU.64 R24, [R1+0x35e0] ;  /* 0x0035e00001187983 */ /* 0x000f240000300a00 */
[C---:B----4-:R-:W-:Y:S11]  /*36f80*/  HMMA.16816.F32.BF16 R24, R20.reuse, R18, R24 ;  /* 0x000000121418723c */ /* 0x050ff60000041818 */
[----:B------:R-:W-:Y:S11]  /*36f90*/  @!UPT UIADD3 URZ, URZ, URZ, URZ ;  /* 0x0000003f3f3ff290 */ /* 0x000ff6000fffe03f */
[----:B------:R-:W-:Y:S01]  /*36fa0*/  @!UPT UIADD3 URZ, URZ, URZ, URZ ;  /* 0x0000003f3f3ff290 */ /* 0x000fe2000fffe03f */
[----:B------:R-:W-:Y:S01]  /*36fb0*/  STL.64 [R1+0x230], R24 ;  /* 0x0002301801007387 */ /* 0x000fe20000100a00 */
[----:B------:R0:W-:Y:S03]  /*36fc0*/  STL.64 [R1+0x238], R26 ;  /* 0x0002381a01007387 */ /* 0x0001e60000100a00 */
[----:B0-----:R-:W3:Y:S01]  /*36fd0*/  LDL.LU.64 R26, [R1+0x35d8] ;  /* 0x0035d800011a7983 */ /* 0x001ee20000300a00 */
[----:B------:R-:W3:Y:S02]  /*36fe0*/  LDL.LU.64 R24, [R1+0x35d0] ;  /* 0x0035d00001187983 */ /* 0x000ee40000300a00 */
[----:B------:R0:W-:Y:S02]  /*36ff0*/  STL.64 [R1+0x3568], R18 ;  /* 0x0035681201007387 */ /* 0x0001e40000100a00 */
[----:B------:R-:W4:Y:S01]  /*37000*/  LDL.LU R16, [R1+0x1e0] ;  /* 0x0001e00001107983 */ /* 0x000f220000300800 */
[----:B------:R-:W4:Y:S04]  /*37010*/  LDL.LU R17, [R1+0x1e4] ;  /* 0x0001e40001117983 */ /* 0x000f280000300800 */
[----:B0-----:R-:W4:Y:S01]  /*37020*/  LDL.LU R18, [R1+0x1e8] ;  /* 0x0001e80001127983 */ /* 0x001f220000300800 */
[----:B------:R-:W4:Y:S01]  /*37030*/  LDL.LU R19, [R1+0x1ec] ;  /* 0x0001ec0001137983 */ /* 0x000f220000300800 */
[----:B---3--:R-:W-:Y:S02]  /*37040*/  HMMA.16816.F32.BF16 R20, R20, R6, R24 ;  /* 0x000000061414723c */ /* 0x008fe40000041818 */
[----:B------:R-:W2:Y:S01]  /*37050*/  LDL.LU.64 R26, [R1+0x35c8] ;  /* 0x0035c800011a7983 */ /* 0x000ea20000300a00 */
[----:B------:R-:W2:Y:S11]  /*37060*/  LDL.LU.64 R24, [R1+0x35c0] ;  /* 0x0035c00001187983 */ /* 0x000eb60000300a00 */
[----:B------:R-:W-:Y:S09]  /*37070*/  @!UPT UIADD3 URZ, URZ, URZ, URZ ;  /* 0x0000003f3f3ff290 */ /* 0x000ff2000fffe03f */
[----:B------:R0:W-:Y:S01]  /*37080*/  STL.64 [R1+0x110], R20 ;  /* 0x0001101401007387 */ /* 0x0001e20000100a00 */
[----:B------:R1:W-:Y:S03]  /*37090*/  STL.64 [R1+0x118], R22 ;  /* 0x0001181601007387 */ /* 0x0003e60000100a00 */
[----:B0-----:R-:W3:Y:S01]  /*370a0*/  LDL.LU R20, [R1+0x1b0] ;  /* 0x0001b00001147983 */ /* 0x001ee20000300800 */
[----:B------:R-:W3:Y:S02]  /*370b0*/  LDL.LU R21, [R1+0x1b4] ;  /* 0x0001b40001157983 */ /* 0x000ee40000300800 */
[----:B-1----:R-:W2:Y:S02]  /*370c0*/  LDL.LU R22, [R1+0x1b8] ;  /* 0x0001b80001167983 */ /* 0x002ea40000300800 */
[----:B------:R-:W2:Y:S02]  /*370d0*/  LDL.LU R23, [R1+0x1bc] ;  /* 0x0001bc0001177983 */ /* 0x000ea40000300800 */
[----:B--2---:R-:W-:Y:S01]  /*370e0*/  STL.64 [R1+0x3590], R22 ;  /* 0x0035901601007387 */ /* 0x004fe20000100a00 */
[----:B---3--:R0:W-:Y:S03]  /*370f0*/  STL.64 [R1+0x3588], R20 ;  /* 0x0035881401007387 */ /* 0x0081e60000100a00 */
[----:B0-----:R-:W2:Y:S01]  /*37100*/  LDL.LU R20, [R1+0x1c0] ;  /* 0x0001c00001147983 */ /* 0x001ea20000300800 */
[----:B------:R-:W2:Y:S02]  /*37110*/  LDL.LU R21, [R1+0x1c4] ;  /* 0x0001c40001157983 */ /* 0x000ea40000300800 */
[----:B------:R-:W3:Y:S02]  /*37120*/  LDL.LU R22, [R1+0x1c8] ;  /* 0x0001c80001167983 */ /* 0x000ee40000300800 */
[----:B------:R-:W3:Y:S01]  /*37130*/  LDL.LU R23, [R1+0x1cc] ;  /* 0x0001cc0001177983 */ /* 0x000ee20000300800 */
[----:B------:R-:W-:Y:S01]  /*37140*/  HMMA.16816.F32.BF16 R12, R24, R10, R12 ;  /* 0x0000000a180c723c */ /* 0x000fe2000004180c */
[----:B---3--:R0:W-:Y:S01]  /*37150*/  STL.64 [R1+0x35a0], R22 ;  /* 0x0035a01601007387 */ /* 0x0081e20000100a00 */
[----:B--2---:R-:W-:Y:S03]  /*37160*/  STL.64 [R1+0x3598], R20 ;  /* 0x0035981401007387 */ /* 0x004fe60000100a00 */
[----:B0-----:R-:W4:Y:S01]  /*37170*/  LDL.LU.64 R22, [R1+0x18] ;  /* 0x0000180001167983 */ /* 0x001f220000300a00 */
[----:B------:R0:W-:Y:S02]  /*37180*/  STL.64 [R1+0x3560], R6 ;  /* 0x0035600601007387 */ /* 0x0001e40000100a00 */
[----:B------:R-:W2:Y:S02]  /*37190*/  LDL.LU R4, [R1+0x1d0] ;  /* 0x0001d00001047983 */ /* 0x000ea40000300800 */
[----:B------:R-:W2:Y:S01]  /*371a0*/  LDL.LU R5, [R1+0x1d4] ;  /* 0x0001d40001057983 */ /* 0x000ea20000300800 */
[----:B0-----:R-:W2:Y:S01]  /*371b0*/  LDL.LU R6, [R1+0x1d8] ;  /* 0x0001d80001067983 */ /* 0x001ea20000300800 */
[----:B------:R-:W2:Y:S11]  /*371c0*/  LDL.LU R7, [R1+0x1dc] ;  /* 0x0001dc0001077983 */ /* 0x000eb60000300800 */
[----:B------:R-:W-:Y:S02]  /*371d0*/  STL.64 [R1+0x1f0], R12 ;  /* 0x0001f00c01007387 */ /* 0x000fe40000100a00 */
[----:B------:R0:W-:Y:S02]  /*371e0*/  STL.64 [R1+0x1f8], R14 ;  /* 0x0001f80e01007387 */ /* 0x0001e40000100a00 */
[----:B0-----:R-:W2:Y:S01]  /*371f0*/  LDL.LU.64 R14, [R1+0x35b8] ;  /* 0x0035b800010e7983 */ /* 0x001ea20000300a00 */
[----:B------:R-:W-:-:S02]  /*37200*/  IMAD.MOV.U32 R12, RZ, RZ, R10 ;  /* 0x000000ffff0c7224 */ /* 0x000fc400078e000a */
[----:B------:R-:W-:Y:S02]  /*37210*/  IMAD.MOV.U32 R9, RZ, RZ, R11 ;  /* 0x000000ffff097224 */ /* 0x000fe400078e000b */
[----:B------:R-:W3:Y:S01]  /*37220*/  LDL.LU.64 R10, [R1+0x35b0] ;  /* 0x0035b000010a7983 */ /* 0x000ee20000300a00 */
[----:B------:R-:W2:Y:S01]  /*37230*/  LDL.LU R8, [R1+0x35a8] ;  /* 0x0035a80001087983 */ /* 0x000ea20000300800 */
[C---:B----4-:R-:W-:Y:S01]  /*37240*/  HMMA.16816.F32.BF16 R16, R24.reuse, R22, R16 ;  /* 0x000000161810723c */ /* 0x050fe20000041810 */
[----:B------:R-:W-:Y:S11]  /*37250*/  IMAD.MOV.U32 R13, RZ, RZ, R23 ;  /* 0x000000ffff0d7224 */ /* 0x000ff600078e0017 */
[----:B------:R-:W-:Y:S11]  /*37260*/  @!UPT UIADD3 URZ, URZ, URZ, URZ ;  /* 0x0000003f3f3ff290 */ /* 0x000ff6000fffe03f */
[----:B------:R0:W-:Y:S01]  /*37270*/  STL.64 [R1+0x1e0], R16 ;  /* 0x0001e01001007387 */ /* 0x0001e20000100a00 */
[----:B------:R1:W-:Y:S02]  /*37280*/  STL.64 [R1+0x1e8], R18 ;  /* 0x0001e81201007387 */ /* 0x0003e40000100a00 */
[----:B0-----:R-:W-:Y:S02]  /*37290*/  IMAD.MOV.U32 R16, RZ, RZ, R22 ;  /* 0x000000ffff107224 */ /* 0x001fe400078e0016 */
[----:B------:R-:W3:Y:S01]  /*372a0*/  LDL.LU.64 R22, [R1+0x35a0] ;  /* 0x0035a00001167983 */ /* 0x000ee20000300a00 */
[----:B------:R-:W3:Y:S02]  /*372b0*/  LDL.LU.64 R20, [R1+0x3598] ;  /* 0x0035980001147983 */ /* 0x000ee40000300a00 */
[----:B-1----:R-:W4:Y:S01]  /*372c0*/  LDL.LU.64 R18, [R1+0x58] ;  /* 0x0000580001127983 */ /* 0x002f220000300a00 */
[C---:B--2---:R-:W-:Y:S01]  /*372d0*/  HMMA.16816.F32.BF16 R4, R24.reuse, R14, R4 ;  /* 0x0000000e1804723c */ /* 0x044fe20000041804 */
[----:B----4-:R0:W-:Y:S11]  /*372e0*/  STL.64 [R1+0x3580], R18 ;  /* 0x0035801201007387 */ /* 0x0101f60000100a00 */
[----:B------:R-:W-:Y:S11]  /*372f0*/  @!UPT UIADD3 URZ, URZ, URZ, URZ ;  /* 0x0000003f3f3ff290 */ /* 0x000ff6000fffe03f */
[----:B------:R1:W-:Y:S02]  /*37300*/  STL.64 [R1+0x1d0], R4 ;  /* 0x0001d00401007387 */ /* 0x0003e40000100a00 */
[----:B------:R2:W-:Y:S01]  /*37310*/  STL.64 [R1+0x1d8], R6 ;  /* 0x0001d80601007387 */ /* 0x0005e20000100a00 */
[----:B0-----:R-:W4:Y:S01]  /*37320*/  LDL.LU.64 R18, [R1+0x38] ;  /* 0x0000380001127983 */ /* 0x001f220000300a00 */
[----:B-1----:R-:W4:Y:S02]  /*37330*/  LDL.LU R4, [R1+0x190] ;  /* 0x0001900001047983 */ /* 0x002f240000300800 */
[----:B------:R-:W4:Y:S02]  /*37340*/  LDL.LU R5, [R1+0x194] ;  /* 0x0001940001057983 */ /* 0x000f240000300800 */
[----:B--2---:R-:W2:Y:S01]  /*37350*/  LDL.LU R6, [R1+0x198] ;  /* 0x0001980001067983 */ /* 0x004ea20000300800 */
[----:B------:R-:W2:Y:S01]  /*37360*/  LDL.LU R7, [R1+0x19c] ;  /* 0x00019c0001077983 */ /* 0x000ea20000300800 */
[----:B---3--:R-:W-:Y:S03]  /*37370*/  HMMA.16816.F32.BF16 R20, R24, R10, R20 ;  /* 0x0000000a1814723c */ /* 0x008fe60000041814 */
[----:B--2---:R-:W-:Y:S01]  /*37380*/  STL.64 [R1+0x3578], R6 ;  /* 0x0035780601007387 */ /* 0x004fe20000100a00 */
[----:B----4-:R0:W-:Y:S03]  /*37390*/  STL.64 [R1+0x3570], R4 ;  /* 0x0035700401007387 */ /* 0x0101e60000100a00 */
[----:B0-----:R-:W2:Y:S01]  /*373a0*/  LDL.LU R4, [R1+0x1a0] ;  /* 0x0001a00001047983 */ /* 0x001ea20000300800 */
[----:B------:R-:W2:Y:S02]  /*373b0*/  LDL.LU R5, [R1+0x1a4] ;  /* 0x0001a40001057983 */ /* 0x000ea40000300800 */
[----:B------:R-:W2:Y:S02]  /*373c0*/  LDL.LU R6, [R1+0x1a8] ;  /* 0x0001a80001067983 */ /* 0x000ea40000300800 */
[----:B------:R-:W2:Y:S01]  /*373d0*/  LDL.LU R7, [R1+0x1ac] ;  /* 0x0001ac0001077983 */ /* 0x000ea20000300800 */
[----:B------:R0:W-:Y:S02]  /*373e0*/  STL.64 [R1+0x3518], R14 ;  /* 0x0035180e01007387 */ /* 0x0001e40000100a00 */
[----:B0-----:R-:W-:-:S02]  /*373f0*/  IMAD.MOV.U32 R14, RZ, RZ, R16 ;  /* 0x000000ffff0e7224 */ /* 0x001fc400078e0010 */
[----:B------:R-:W-:-:S05]  /*37400*/  IMAD.MOV.U32 R15, RZ, RZ, R13 ;  /* 0x000000ffff0f7224 */ /* 0x000fca00078e000d */
[----:B------:R0:W-:Y:S02]  /*37410*/  STL.64 [R1+0x3530], R14 ;  /* 0x0035300e01007387 */ /* 0x0001e40000100a00 */
[----:B0-----:R-:W-:Y:S02]  /*37420*/  IMAD.MOV.U32 R14, RZ, RZ, R12 ;  /* 0x000000ffff0e7224 */ /* 0x001fe400078e000c */
[----:B------:R-:W-:-:S05]  /*37430*/  IMAD.MOV.U32 R15, RZ, RZ, R9 ;  /* 0x000000ffff0f7224 */ /* 0x000fca00078e0009 */
[----:B------:R0:W-:Y:S01]  /*37440*/  STL.64 [R1+0x3558], R14 ;  /* 0x0035580e01007387 */ /* 0x0001e20000100a00 */
[----:B------:R-:W3:Y:S02]  /*37450*/  LDL.LU R12, [R1+0xc0] ;  /* 0x0000c000010c7983 */ /* 0x000ee40000300800 */
[----:B------:R-:W3:Y:S01]  /*37460*/  LDL.LU R13, [R1+0xc4] ;  /* 0x0000c400010d7983 */ /* 0x000ee20000300800 */
[----:B0-----:R-:W3:Y:S01]  /*37470*/  LDL.LU R14, [R1+0xc8] ;  /* 0x0000c800010e7983 */ /* 0x001ee20000300800 */
[----:B------:R-:W3:Y:S02]  /*37480*/  LDL.LU R15, [R1+0xcc] ;  /* 0x0000cc00010f7983 */ /* 0x000ee40000300800 */
[----:B------:R-:W-:Y:S02]  /*37490*/  STL.64 [R1+0x1c0], R20 ;  /* 0x0001c01401007387 */ /* 0x000fe40000100a00 */
[----:B------:R0:W-:Y:S02]  /*374a0*/  STL.64 [R1+0x1c8], R22 ;  /* 0x0001c81601007387 */ /* 0x0001e40000100a00 */
[----:B0-----:R-:W4:Y:S01]  /*374b0*/  LDL.LU.64 R22, [R1+0x3590] ;  /* 0x0035900001167983 */ /* 0x001f220000300a00 */
[----:B------:R-:W4:Y:S02]  /*374c0*/  LDL.LU.64 R20, [R1+0x3588] ;  /* 0x0035880001147983 */ /* 0x000f240000300a00 */
[----:B------:R-:W-:Y:S01]  /*374d0*/  IMAD.MOV.U32 R9, RZ, RZ, R19 ;  /* 0x000000ffff097224 */ /* 0x000fe200078e0013 */
[C---:B----4-:R-:W-:Y:S11]  /*374e0*/  HMMA.16816.F32.BF16 R20, R24.reuse, R18, R20 ;  /* 0x000000121814723c */ /* 0x050ff60000041814 */
[----:B------:R-:W-:Y:S11]  /*374f0*/  @!UPT UIADD3 URZ, URZ, URZ, URZ ;  /* 0x0000003f3f3ff290 */ /* 0x000ff6000fffe03f */
[----:B------:R-:W-:Y:S01]  /*37500*/  @!UPT UIADD3 URZ, URZ, URZ, URZ ;  /* 0x0000003f3f3ff290 */ /* 0x000fe2000fffe03f */
[----:B------:R0:W-:Y:S01]  /*37510*/  STL.64 [R1+0x1b0], R20 ;  /* 0x0001b01401007387 */ /* 0x0001e20000100a00 */
[----:B------:R-:W-:Y:S02]  /*37520*/  STL.64 [R1+0x1b8], R22 ;  /* 0x0001b81601007387 */ /* 0x000fe40000100a00 */
[----:B0-----:R-:W-:Y:S02]  /*37530*/  IMAD.MOV.U32 R20, RZ, RZ, R18 ;  /* 0x000000ffff147224 */ /* 0x001fe400078e0012 */
[----:B------:R-:W2:Y:S01]  /*37540*/  LDL.LU.64 R18, [R1+0x3580] ;  /* 0x0035800001127983 */ /* 0x000ea20000300a00 */
[----:B------:R-:W-:Y:S02]  /*37550*/  STL.64 [R1+0x3528], R10 ;  /* 0x0035280a01007387 */ /* 0x000fe40000100a00 */
[----:B------:R0:W-:Y:S02]  /*37560*/  STL.64 [R1+0x3520], R8 ;  /* 0x0035200801007387 */ /* 0x0001e40000100a00 */
[----:B0-----:R-:W4:Y:S01]  /*37570*/  LDL.LU R8, [R1+0x90] ;  /* 0x0000900001087983 */ /* 0x001f220000300800 */
[----:B------:R-:W4:Y:S02]  /*37580*/  LDL.LU R9, [R1+0x94] ;  /* 0x0000940001097983 */ /* 0x000f240000300800 */
[----:B------:R-:W3:Y:S02]  /*37590*/  LDL.LU R10, [R1+0x98] ;  /* 0x00009800010a7983 */ /* 0x000ee40000300800 */
[----:B------:R-:W3:Y:S01]  /*375a0*/  LDL.LU R11, [R1+0x9c] ;  /* 0x00009c00010b7983 */ /* 0x000ee20000300800 */
[C---:B--2---:R-:W-:Y:S01]  /*375b0*/  HMMA.16816.F32.BF16 R4, R24.reuse, R18, R4 ;  /* 0x000000121804723c */ /* 0x044fe20000041804 */
[----:B---3--:R-:W-:Y:S01]  /*375c0*/  STL.64 [R1+0x3540], R10 ;  /* 0x0035400a01007387 */ /* 0x008fe20000100a00 */
[----:B----4-:R0:W-:Y:S03]  /*375d0*/  STL.64 [R1+0x3538], R8 ;  /* 0x0035380801007387 */ /* 0x0101e60000100a00 */
[----:B0-----:R-:W2:Y:S01]  /*375e0*/  LDL.LU R8, [R1+0xa0] ;  /* 0x0000a00001087983 */ /* 0x001ea20000300800 */
[----:B------:R-:W2:Y:S11]  /*375f0*/  LDL.LU R9, [R1+0xa4] ;  /* 0x0000a40001097983 */ /* 0x000eb60000300800 */
[----:B------:R-:W-:Y:S06]  /*37600*/  @!UPT UIADD3 URZ, URZ, URZ, URZ ;  /* 0x0000003f3f3ff290 */ /* 0x000fec000fffe03f */
[----:B------:R-:W-:Y:S02]  /*37610*/  STL.64 [R1+0x1a0], R4 ;  /* 0x0001a00401007387 */ /* 0x000fe40000100a00 */
[----:B------:R0:W-:Y:S02]  /*37620*/  STL.64 [R1+0x1a8], R6 ;  /* 0x0001a80601007387 */ /* 0x0001e40000100a00 */
[----:B------:R-:W-:Y:S02]  /*37630*/  IMAD.MOV.U32 R10, RZ, RZ, R2 ;  /* 0x000000ffff0a7224 */ /* 0x000fe400078e0002 */
[----:B------:R-:W-:Y:S02]  /*37640*/  IMAD.MOV.U32 R11, RZ, RZ, R0 ;  /* 0x000000ffff0b7224 */ /* 0x000fe400078e0000 */
[----:B------:R-:W-:Y:S02]  /*37650*/  IMAD.MOV.U32 R2, RZ, RZ, R18 ;  /* 0x000000ffff027224 */ /* 0x000fe400078e0012 */
[----:B------:R-:W-:Y:S01]  /*37660*/  IMAD.MOV.U32 R0, RZ, RZ, R19 ;  /* 0x000000ffff007224 */ /* 0x000fe200078e0013 */
[----:B0-----:R-:W3:Y:S01]  /*37670*/  LDL.LU.64 R6, [R1+0x3578] ;  /* 0x0035780001067983 */ /* 0x001ee20000300a00 */
[----:B------:R-:W3:Y:S02]  /*37680*/  LDL.LU.64 R4, [R1+0x3570] ;  /* 0x0035700001047983 */ /* 0x000ee40000300a00 */
[----:B------:R-:W3:Y:S02]  /*37690*/  LDL.LU.64 R18, [R1+0x3568] ;  /* 0x0035680001127983 */ /* 0x000ee40000300a00 */
[C---:B---3--:R-:W-:Y:S11]  /*376a0*/  HMMA.16816.F32.BF16 R4, R24.reuse, R18, R4 ;  /* 0x000000121804723c */ /* 0x048ff60000041804 */
[----:B------:R-:W-:Y:S11]  /*376b0*/  @!UPT UIADD3 URZ, URZ, URZ, URZ ;  /* 0x0000003f3f3ff290 */ /* 0x000ff6000fffe03f */
[----:B------:R-:W-:Y:S01]  /*376c0*/  @!UPT UIADD3 URZ, URZ, URZ, URZ ;  /* 0x0000003f3f3ff290 */ /* 0x000fe2000fffe03f */
[----:B------:R-:W-:Y:S01]  /*376d0*/  STL.64 [R1+0x190], R4 ;  /* 0x0001900401007387 */ /* 0x000fe20000100a00 */
[----:B------:R0:W-:Y:S03]  /*376e0*/  STL.64 [R1+0x198], R6 ;  /* 0x0001980601007387 */ /* 0x0001e60000100a00 */
[----:B0-----:R-:W3:Y:S01]  /*376f0*/  LDL.LU.64 R6, [R1+0x3560] ;  /* 0x0035600001067983 */ /* 0x001ee20000300a00 */
[----:B------:R0:W-:Y:S02]  /*37700*/  STL.64 [R1+0x34e8], R18 ;  /* 0x0034e81201007387 */ /* 0x0001e40000100a00 */
[----:B------:R-:W4:Y:S02]  /*37710*/  LDL.LU R16, [R1+0x80] ;  /* 0x0000800001107983 */ /* 0x000f240000300800 */
[----:B------:R-:W4:Y:S01]  /*37720*/  LDL.LU R17, [R1+0x84] ;  /* 0x0000840001117983 */ /* 0x000f220000300800 */
[----:B0-----:R-:W4:Y:S01]  /*37730*/  LDL.LU R18, [R1+0x88] ;  /* 0x0000880001127983 */ /* 0x001f220000300800 */
[----:B------:R-:W4:Y:S01]  /*37740*/  LDL.LU R19, [R1+0x8c] ;  /* 0x00008c0001137983 */ /* 0x000f220000300800 */
[----:B---3--:R-:W-:Y:S02]  /*37750*/  HMMA.16816.F32.BF16 R24, R24, R6, R12 ;  /* 0x000000061818723c */ /* 0x008fe4000004180c */
[----:B------:R-:W2:Y:S01]  /*37760*/  LDL.LU.64 R14, [R1+0x3558] ;  /* 0x00355800010e7983 */ /* 0x000ea20000300a00 */
[----:B------:R-:W-:-:S02]  /*37770*/  IMAD.MOV.U32 R28, RZ, RZ, R6 ;  /* 0x000000ffff1c7224 */ /* 0x000fc400078e0006 */
[----:B------:R-:W-:Y:S11]  /*37780*/  IMAD.MOV.U32 R23, RZ, RZ, R7 ;  /* 0x000000ffff177224 */ /* 0x000ff600078e0007 */
[----:B------:R-:W-:Y:S07]  /*37790*/  @!UPT UIADD3 URZ, URZ, URZ, URZ ;  /* 0x0000003f3f3ff290 */ /* 0x000fee000fffe03f */
[----:B------:R0:W-:Y:S01]  /*377a0*/  STL.64 [R1+0xc0], R24 ;  /* 0x0000c01801007387 */ /* 0x0001e20000100a00 */
[----:B------:R1:W-:Y:S02]  /*377b0*/  STL.64 [R1+0xc8], R26 ;  /* 0x0000c81a01007387 */ /* 0x0003e40000100a00 */
[----:B------:R-:W2:Y:S02]  /*377c0*/  LDL.LU.64 R6, [R1+0x3550] ;  /* 0x0035500001067983 */ /* 0x000ea40000300a00 */
[----:B------:R-:W2:Y:S01]  /*377d0*/  LDL.LU.64 R4, [R1+0x3548] ;  /* 0x0035480001047983 */ /* 0x000ea20000300a00 */
[----:B0-----:R-:W3:Y:S01]  /*377e0*/  LDL.LU R24, [R1+0x40] ;  /* 0x0000400001187983 */ /* 0x001ee20000300800 */
[----:B------:R-:W3:Y:S02]  /*377f0*/  LDL.LU R25, [R1+0x44] ;  /* 0x0000440001197983 */ /* 0x000ee40000300800 */
[----:B-1----:R-:W3:Y:S01]  /*37800*/  LDL.LU R26, [R1+0x48] ;  /* 0x00004800011a7983 */ /* 0x002ee20000300800 */
[C---:B--2---:R-:W-:Y:S01]  /*37810*/  HMMA.16816.F32.BF16 R12, R4.reuse, R14, R8 ;  /* 0x0000000e040c723c */ /* 0x044fe20000041808 */
[----:B------:R-:W2:Y:S01]  /*37820*/  LDL.LU.64 R10, [R1+0x3540] ;  /* 0x00354000010a7983 */ /* 0x000ea20000300a00 */
[----:B------:R-:W2:Y:S11]  /*37830*/  LDL.LU.64 R8, [R1+0x3538] ;  /* 0x0035380001087983 */ /* 0x000eb60000300a00 */
[----:B------:R-:W-:Y:S10]  /*37840*/  @!UPT UIADD3 URZ, URZ, URZ, URZ ;  /* 0x0000003f3f3ff290 */ /* 0x000ff4000fffe03f */
[----:B------:R-:W-:Y:S01]  /*37850*/  STL.64 [R1+0xa0], R12 ;  /* 0x0000a00c01007387 */ /* 0x000fe20000100a00 */
[----:B------:R0:W-:Y:S03]  /*37860*/  STL.64 [R1+0xa8], R14 ;  /* 0x0000a80e01007387 */ /* 0x0001e60000100a00 */
[----:B0-----:R-:W2:Y:S01]  /*37870*/  LDL.LU.64 R14, [R1+0x3530] ;  /* 0x00353000010e7983 */ /* 0x001ea20000300a00 */
[----:B------:R-:W-:Y:S01]  /*37880*/  IMAD.MOV.U32 R27, RZ, RZ, R29 ;  /* 0x000000ffff1b7224 */ /* 0x000fe200078e001d */
[C---:B--2---:R-:W-:Y:S02]  /*37890*/  HMMA.16816.F32.BF16 R12, R4.reuse, R14, R8 ;  /* 0x0000000e040c723c */ /* 0x044fe40000041808 */
[----:B------:R-:W3:Y:S01]  /*378a0*/  LDL.LU.64 R10, [R1+0x3528] ;  /* 0x00352800010a7983 */ /* 0x000ee20000300a00 */
[----:B------:R-:W2:Y:S11]  /*378b0*/  LDL.LU.64 R8, [R1+0x3520] ;  /* 0x0035200001087983 */ /* 0x000eb60000300a00 */
[----:B------:R-:W-:Y:S09]  /*378c0*/  @!UPT UIADD3 URZ, URZ, URZ, URZ ;  /* 0x0000003f3f3ff290 */ /* 0x000ff2000fffe03f */
[----:B------:R-:W-:Y:S01]  /*378d0*/  STL.64 [R1+0x90], R12 ;  /* 0x0000900c01007387 */ /* 0x000fe20000100a00 */
[----:B------:R0:W-:Y:S02]  /*378e0*/  STL [R1+0x98], R14 ;  /* 0x0000980e01007387 */ /* 0x0001e40000100800 */
[----:B------:R-:W-:Y:S02]  /*378f0*/  IMAD.MOV.U32 R29, RZ, RZ, R15 ;  /* 0x000000ffff1d7224 */ /* 0x000fe400078e000f */
[----:B0-----:R-:W4:Y:S03]  /*37900*/  LDL.LU.64 R14, [R1+0x3518] ;  /* 0x00351800010e7983 */ /* 0x001f260000300a00 */
[----:B------:R-:W-:Y:S01]  /*37910*/  STL [R1+0x3130], R29 ;  /* 0x0031301d01007387 */ /* 0x000fe20000100800 */
[----:B----4-:R-:W-:Y:S01]  /*37920*/  HMMA.16816.F32.BF16 R12, R4, R14, R16 ;  /* 0x0000000e040c723c */ /* 0x010fe20000041810 */
[----:B------:R-:W4:Y:S11]  /*37930*/  LDL.LU R16, [R1+0x330] ;  /* 0x0003300001107983 */ /* 0x000f360000300800 */
[----:B------:R-:W-:Y:S11]  /*37940*/  @!UPT UIADD3 URZ, URZ, URZ, URZ ;  /* 0x0000003f3f3ff290 */ /* 0x000ff6000fffe03f */
[----:B------:R-:W-:Y:S01]  /*37950*/  STL.64 [R1+0x80], R12 ;  /* 0x0000800c01007387 */ /* 0x000fe20000100a00 */
[----:B------:R0:W-:Y:S02]  /*37960*/  STL.64 [R1+0x88], R14 ;  /* 0x0000880e01007387 */ /* 0x0001e40000100a00 */
[----:B------:R-:W4:Y:S02]  /*37970*/  LDL.LU R17, [R1+0x334] ;  /* 0x0003340001117983 */ /* 0x000f240000300800 */
[----:B------:R-:W2:Y:S01]  /*37980*/  LDL.LU R18, [R1+0x338] ;  /* 0x0003380001127983 */ /* 0x000ea20000300800 */
[----:B------:R-:W2:Y:S04]  /*37990*/  LDL.LU R19, [R1+0x33c] ;  /* 0x00033c0001137983 */ /* 0x000ea80000300800 */
[----:B0-----:R-:W0:Y:S04]  /*379a0*/  S2R R15, SR_TID.X ;  /* 0x00000000000f7919 */ /* 0x001e280000002100 */
[----:B------:R-:W1:Y:S01]  /*379b0*/  S2R R12, SR_TID.X ;  /* 0x00000000000c7919 */ /* 0x000e620000002100 */
[C---:B0-----:R-:W-:Y:S01]  /*379c0*/  LOP3.LUT R14, R15.reuse, 0x7, RZ, 0xc0, !PT ;  /* 0x000000070f0e7812 */ /* 0x041fe200078ec0ff */
[----:B------:R-:W-:-:S04]  /*379d0*/  IMAD.SHL.U32 R13, R15, 0x2, RZ ;  /* 0x000000020f0d7824 */ /* 0x000fc800078e00ff */
[----:B------:R-:W-:Y:S02]  /*379e0*/  IMAD R14, R14, 0x110, RZ ;  /* 0x000001100e0e7824 */ /* 0x000fe400078e02ff */
[----:B-1----:R-:W-:Y:S02]  /*379f0*/  IMAD.SHL.U32 R12, R12, 0x80, RZ ;  /* 0x000000800c0c7824 */ /* 0x002fe400078e00ff */
[----:B------:R-:W-:Y:S01]  /*37a00*/  IMAD.SHL.U32 R15, R15, 0x40, RZ ;  /* 0x000000400f0f7824 */ /* 0x000fe200078e00ff */
[----:B---3--:R-:W-:Y:S11]  /*37a10*/  HMMA.16816.F32.BF16 R24, R4, R10, R24 ;  /* 0x0000000a0418723c */ /* 0x008ff60000041818 */
[----:B------:R-:W-:Y:S11]  /*37a20*/  @!UPT UIADD3 URZ, URZ, URZ, URZ ;  /* 0x0000003f3f3ff290 */ /* 0x000ff6000fffe03f */
[----:B------:R-:W-:Y:S02]  /*37a30*/  @!UPT UIADD3 URZ, URZ, URZ, URZ ;  /* 0x0000003f3f3ff290 */ /* 0x000fe4000fffe03f */
[----:B------:R-:W-:Y:S01]  /*37a40*/  IMAD.MOV.U32 R29, RZ, RZ, R27 ;  /* 0x000000ffff1d7224 */ /* 0x000fe200078e001b */
[----:B--2---:R0:W-:Y:S02]  /*37a50*/  STL.64 [R1+0x34f8], R18 ;  /* 0x0034f81201007387 */ /* 0x0041e40000100a00 */
[----:B0-----:R-:W-:Y:S01]  /*37a60*/  IMAD.MOV.U32 R19, RZ, RZ, R9 ;  /* 0x000000ffff137224 */ /* 0x001fe200078e0009 */
[C-C-:B------:R-:W-:Y:S01]  /*37a70*/  LOP3.LUT R9, R14.reuse, 0x10, R13.reuse, 0x78, !PT ;  /* 0x000000100e097812 */ /* 0x140fe200078e780d */
[----:B------:R-:W-:Y:S01]  /*37a80*/  IMAD.MOV.U32 R18, RZ, RZ, R20 ;  /* 0x000000ffff127224 */ /* 0x000fe200078e0014 */
[----:B------:R-:W-:Y:S02]  /*37a90*/  LOP3.LUT R20, R14, 0x30, R13, 0x78, !PT ;  /* 0x000000300e147812 */ /* 0x000fe400078e780d */
[----:B------:R-:W-:Y:S02]  /*37aa0*/  LOP3.LUT R9, R9, 0x800, R12, 0xf8, !PT ;  /* 0x0000080009097812 */ /* 0x000fe400078ef80c */
[----:B------:R-:W-:-:S03]  /*37ab0*/  LOP3.LUT R20, R20, 0x800, R15, 0xf8, !PT ;  /* 0x0000080014147812 */ /* 0x000fc600078ef80f */
[----:B------:R-:W0:Y:S04]  /*37ac0*/  LDSM.16.MT88.4 R12, [R9+0x2000] ;  /* 0x00200000090c783b */ /* 0x000e280000004200 */
[----:B----4-:R-:W-:Y:S01]  /*37ad0*/  STL.64 [R1+0x34f0], R16 ;  /* 0x0034f01001007387 */ /* 0x010fe20000100a00 */
[----:B------:R-:W-:Y:S02]  /*37ae0*/  STL.64 [R1+0x470], R24 ;  /* 0x0004701801007387 */ /* 0x000fe40000100a00 */
[----:B------:R-:W-:Y:S02]  /*37af0*/  STL [R1+0x478], R26 ;  /* 0x0004781a01007387 */ /* 0x000fe40000100800 */
[----:B------:R-:W-:Y:S01]  /*37b00*/  STL [R1+0x3134], R29 ;  /* 0x0031341d01007387 */ /* 0x000fe20000100800 */
[----:B0-----:R-:W-:Y:S01]  /*37b10*/  STL.64 [R1+0x34c8], R14 ;  /* 0x0034c80e01007387 */ /* 0x001fe20000100a00 */
[----:B------:R0:W-:Y:S03]  /*37b20*/  STL.64 [R1+0x34c0], R12 ;  /* 0x0034c00c01007387 */ /* 0x0001e60000100a00 */
[----:B0-----:R-:W2:Y:S01]  /*37b30*/  LDL.LU R12, [R1+0x460] ;  /* 0x00046000010c7983 */ /* 0x001ea20000300800 */
[----:B------:R-:W2:Y:S02]  /*37b40*/  LDL.LU R13, [R1+0x464] ;  /* 0x00046400010d7983 */ /* 0x000ea40000300800 */
[----:B------:R-:W3:Y:S02]  /*37b50*/  LDL.LU R14, [R1+0x468] ;  /* 0x00046800010e7983 */ /* 0x000ee40000300800 */
[----:B------:R-:W3:Y:S02]  /*37b60*/  LDL.LU R15, [R1+0x46c] ;  /* 0x00046c00010f7983 */ /* 0x000ee40000300800 */
[----:B---3--:R0:W-:Y:S01]  /*37b70*/  STL.64 [R1+0x34e0], R14 ;  /* 0x0034e00e01007387 */ /* 0x0081e20000100a00 */
[----:B--2---:R1:W-:Y:S02]  /*37b80*/  STL.64 [R1+0x34d8], R12 ;  /* 0x0034d80c01007387 */ /* 0x0043e40000100a00 */
[----:B0-----:R-:W-:Y:S01]  /*37b90*/  IMAD.MOV.U32 R14, RZ, RZ, R8 ;  /* 0x000000ffff0e7224 */ /* 0x001fe200078e0008 */
[----:B-1----:R-:W2:Y:S01]  /*37ba0*/  LDL.LU R12, [R1+0x450] ;  /* 0x00045000010c7983 */ /* 0x002ea20000300800 */
[----:B------:R-:W2:Y:S02]  /*37bb0*/  LDL.LU R13, [R1+0x454] ;  /* 0x00045400010d7983 */ /* 0x000ea40000300800 */
[----:B------:R-:W3:Y:S02]  /*37bc0*/  LDL.LU R8, [R1+0x3510] ;  /* 0x0035100001087983 */ /* 0x000ee40000300800 */
[----:B------:R-:W4:Y:S02]  /*37bd0*/  LDL.LU R15, [R1+0x45c] ;  /* 0x00045c00010f7983 */ /* 0x000f240000300800 */
[----:B----4-:R-:W-:Y:S01]  /*37be0*/  STL.64 [R1+0x3508], R14 ;  /* 0x0035080e01007387 */ /* 0x010fe20000100a00 */
[----:B--2---:R0:W-:Y:S03]  /*37bf0*/  STL.64 [R1+0x3500], R12 ;  /* 0x0035000c01007387 */ /* 0x0041e60000100a00 */
[----:B0-----:R-:W2:Y:S01]  /*37c00*/  LDL.LU R12, [R1+0x220] ;  /* 0x00022000010c7983 */ /* 0x001ea20000300800 */
[----:B------:R-:W2:Y:S02]  /*37c10*/  LDL.LU R13, [R1+0x224] ;  /* 0x00022400010d7983 */ /* 0x000ea40000300800 */
[----:B------:R-:W2:Y:S02]  /*37c20*/  LDL.LU R14, [R1+0x228] ;  /* 0x00022800010e7983 */ /* 0x000ea40000300800 */
[----:B---3--:R-:W-:Y:S01]  /*37c30*/  IMAD.MOV.U32 R15, RZ, RZ, R8 ;  /* 0x000000ffff0f7224 */ /* 0x008fe200078e0008 */
[----:B------:R-:W-:Y:S01]  /*37c40*/  LOP3.LUT R20, R20, 0x40, RZ, 0x3c, !PT ;  /* 0x0000004014147812 */ /* 0x000fe200078e3cff */
[----:B------:R-:W-:Y:S04]  /*37c50*/  STL [R1+0x3468], R9 ;  /* 0x0034680901007387 */ /* 0x000fe80000100800 */
[----:B------:R-:W0:Y:S01]  /*37c60*/  LDSM.16.M88.4 R24, [R20+0x8000] ;  /* 0x008000001418783b */ /* 0x000e220000000200 */
[----:B--2---:R-:W-:Y:S03]  /*37c70*/  HMMA.16816.F32.BF16 R16, R4, R18, R12 ;  /* 0x000000120410723c */ /* 0x004fe6000004180c */
[----:B------:R-:W2:Y:S01]  /*37c80*/  LDL.LU.64 R14, [R1+0x3508] ;  /* 0x00350800010e7983 */ /* 0x000ea20000300a00 */
[----:B------:R-:W2:Y:S11]  /*37c90*/  LDL.LU.64 R12, [R1+0x3500] ;  /* 0x00350000010c7983 */ /* 0x000eb60000300a00 */
[----:B------:R-:W-:Y:S08]  /*37ca0*/  @!UPT UIADD3 URZ, URZ, URZ, URZ ;  /* 0x0000003f3f3ff290 */ /* 0x000ff0000fffe03f */
[----:B------:R-:W-:Y:S01]  /*37cb0*/  STL.64 [R1+0x220], R16 ;  /* 0x0002201001007387 */ /* 0x000fe20000100a00 */
[----:B------:R-:W-:Y:S02]  /*37cc0*/  STL [R1+0x22c], R19 ;  /* 0x00022c1301007387 */ /* 0x000fe40000100800 */
[----:B------:R-:W-:Y:S02]  /*37cd0*/  IMAD.MOV.U32 R29, RZ, RZ, R18 ;  /* 0x000000ffff1d7224 */ /* 0x000fe400078e0012 */
[----:B------:R-:W1:Y:S04]  /*37ce0*/  LDSM.16.M88.4 R16, [R20+0x9000] ;  /* 0x009000001410783b */ /* 0x000e680000000200 */
[----:B------:R-:W-:Y:S01]  /*37cf0*/  STL [R1+0x31b0], R29 ;  /* 0x0031b01d01007387 */ /* 0x000fe20000100800 */
[----:B0-----:R-:W-:Y:S02]  /*37d00*/  STL.64 [R1+0x40], R24 ;  /* 0x0000401801007387 */ /* 0x001fe40000100a00 */
[----:B------:R-:W-:Y:S01]  /*37d10*/  STL.64 [R1+0x48], R26 ;  /* 0x0000481a01007387 */ /* 0x000fe20000100a00 */
[----:B-1----:R-:W-:Y:S01]  /*37d20*/  STL.64 [R1+0x20], R16 ;  /* 0x0000201001007387 */ /* 0x002fe20000100a00 */
[----:B------:R0:W-:Y:S03]  /*37d30*/  STL.64 [R1+0x28], R18 ;  /* 0x0000281201007387 */ /* 0x0001e60000100a00 */
[----:B0-----:R-:W3:Y:S01]  /*37d40*/  LDL.LU.64 R18, [R1+0x34f8] ;  /* 0x0034f80001127983 */ /* 0x001ee20000300a00 */
[----:B------:R-:W3:Y:S02]  /*37d50*/  LDL.LU.64 R16, [R1+0x34f0] ;  /* 0x0034f00001107983 */ /* 0x000ee40000300a00 */
[----:B------:R-:W-:-:S02]  /*37d60*/  IMAD.MOV.U32 R10, RZ, RZ, R2 ;  /* 0x000000ffff0a7224 */ /* 0x000fc400078e0002 */
[----:B------:R-:W-:-:S07]  /*37d70*/  IMAD.MOV.U32 R11, RZ, RZ, R0 ;  /* 0x000000ffff0b7224 */ /* 0x000fce00078e0000 */
[C---:B---3--:R-:W-:Y:S01]  /*37d80*/  HMMA.16816.F32.BF16 R8, R4.reuse, R10, R16 ;  /* 0x0000000a0408723c */ /* 0x048fe20000041810 */
[----:B------:R-:W2:Y:S11]  /*37d90*/  LDL.LU.64 R18, [R1+0x34e8] ;  /* 0x0034e80001127983 */ /* 0x000eb60000300a00 */
[----:B------:R-:W-:Y:S11]  /*37da0*/  @!UPT UIADD3 URZ, URZ, URZ, URZ ;  /* 0x0000003f3f3ff290 */ /* 0x000ff6000fffe03f */
[----:B------:R-:W-:Y:S01]  /*37db0*/  STL.64 [R1+0x340], R8 ;  /* 0x0003400801007387 */ /* 0x000fe20000100a00 */
[----:B------:R-:W-:Y:S02]  /*37dc0*/  STL.64 [R1+0x348], R10 ;  /* 0x0003480a01007387 */ /* 0x000fe40000100a00 */
[----:B------:R-:W0:Y:S04]  /*37dd0*/  LDSM.16.M88.4 R8, [R20+0xa000] ;  /* 0x00a000001408783b */ /* 0x000e280000000200 */
[----:B0-----:R-:W-:Y:S02]  /*37de0*/  IMAD.MOV.U32 R0, RZ, RZ, R11 ;  /* 0x000000ffff007224 */ /* 0x001fe400078e000b */
[----:B------:R-:W-:Y:S01]  /*37df0*/  IMAD.MOV.U32 R2, RZ, RZ, R10 ;  /* 0x000000ffff027224 */ /* 0x000fe200078e000a */
[----:B------:R-:W-:Y:S01]  /*37e00*/  STL.64 [R1+0x10], R8 ;  /* 0x0000100801007387 */ /* 0x000fe20000100a00 */
[----:B------:R-:W-:Y:S02]  /*37e10*/  STL.64 [R1+0x18], R10 ;  /* 0x0000180a01007387 */ /* 0x000fe40000100a00 */
[----:B------:R-:W-:Y:S01]  /*37e20*/  STL [R1+0x31b8], R0 ;  /* 0x0031b80001007387 */ /* 0x000fe20000100800 */
[----:B------:R-:W-:Y:S01]  /*37e30*/  STL [R1+0x31b4], R2 ;  /* 0x0031b40201007387 */ /* 0x000fe20000100800 */
[----:B--2---:R-:W-:Y:S03]  /*37e40*/  HMMA.16816.F32.BF16 R16, R4, R18, R12 ;  /* 0x000000120410723c */ /* 0x004fe6000004180c */
[----:B------:R-:W2:Y:S01]  /*37e50*/  LDL.LU.64 R14, [R1+0x34e0] ;  /* 0x0034e000010e7983 */ /* 0x000ea20000300a00 */
[----:B------:R-:W2:Y:S11]  /*37e60*/  LDL.LU.64 R12, [R1+0x34d8] ;  /* 0x0034d800010c7983 */ /* 0x000eb60000300a00 */
[----:B------:R-:W-:Y:S08]  /*37e70*/  @!UPT UIADD3 URZ, URZ, URZ, URZ ;  /* 0x0000003f3f3ff290 */ /* 0x000ff0000fffe03f */
[----:B------:R-:W-:Y:S01]  /*37e80*/  STL.64 [R1+0x350], R16 ;  /* 0x0003501001007387 */ /* 0x000fe20000100a00 */
[----:B------:R-:W-:Y:S02]  /*37e90*/  STL.64 [R1+0x358], R18 ;  /* 0x0003581201007387 */ /* 0x000fe40000100a00 */
[----:B------:R-:W0:Y:S04]  /*37ea0*/  LDSM.16.M88.4 R16, [R20+0xc000] ;  /* 0x00c000001410783b */ /* 0x000e280000000200 */
[----:B------:R-:W-:Y:S02]  /*37eb0*/  IMAD.MOV.U32 R22, RZ, RZ, R8 ;  /* 0x000000ffff167224 */ /* 0x000fe400078e0008 */
[----:B------:R-:W-:Y:S02]  /*37ec0*/  IMAD.MOV.U32 R21, RZ, RZ, R9 ;  /* 0x000000ffff157224 */ /* 0x000fe400078e0009 */
[----:B------:R-:W1:Y:S04]  /*37ed0*/  LDSM.16.M88.4 R8, [R20+0xb000] ;  /* 0x00b000001408783b */ /* 0x000e680000000200 */
[----:B0-----:R0:W-:Y:S02]  /*37ee0*/  STL.64 [R1+0x34b8], R18 ;  /* 0x0034b81201007387 */ /* 0x0011e40000100a00 */
[----:B0-----:R-:W-:-:S02]  /*37ef0*/  IMAD.MOV.U32 R18, RZ, RZ, R28 ;  /* 0x000000ffff127224 */ /* 0x001fc400078e001c */
[----:B------:R-:W-:Y:S01]  /*37f00*/  IMAD.MOV.U32 R19, RZ, RZ, R23 ;  /* 0x000000ffff137224 */ /* 0x000fe200078e0017 */
[----:B------:R0:W-:Y:S01]  /*37f10*/  STL.64 [R1+0x34b0], R16 ;  /* 0x0034b01001007387 */ /* 0x0001e20000100a00 */
[----:B------:R-:W3:Y:S05]  /*37f20*/  LDL.LU R28, [R1+0x34d0] ;  /* 0x0034d000011c7983 */ /* 0x000eea0000300800 */
[----:B--2---:R-:W-:Y:S01]  /*37f30*/  HMMA.16816.F32.BF16 R4, R4, R18, R12 ;  /* 0x000000120404723c */ /* 0x004fe2000004180c */
[----:B------:R-:W2:Y:S01]  /*37f40*/  LDL.LU.64 R14, [R1+0x34c8] ;  /* 0x0034c800010e7983 */ /* 0x000ea20000300a00 */
[----:B------:R-:W2:Y:S02]  /*37f50*/  LDL.LU.64 R12, [R1+0x34c0] ;  /* 0x0034c000010c7983 */ /* 0x000ea40000300a00 */
[----:B0-----:R-:W2:Y:S11]  /*37f60*/  LDL.LU R16, [R1+0x320] ;  /* 0x0003200001107983 */ /* 0x001eb60000300800 */
[----:B------:R-:W-:Y:S08]  /*37f70*/  @!UPT UIADD3 URZ, URZ, URZ, URZ ;  /* 0x0000003f3f3ff290 */ /* 0x000ff0000fffe03f */
[----:B------:R-:W-:Y:S01]  /*37f80*/  STL.64 [R1+0x330], R4 ;  /* 0x0003300401007387 */ /* 0x000fe20000100a00 */
[----:B------:R-:W-:Y:S02]  /*37f90*/  STL.64 [R1+0x338], R6 ;  /* 0x0003380601007387 */ /* 0x000fe40000100a00 */
[----:B------:R-:W0:Y:S04]  /*37fa0*/  LDSM.16.M88.4 R4, [R20+0xd000] ;  /* 0x00d000001404783b */ /* 0x000e280000000200 */
[----:B------:R-:W2:Y:S01]  /*37fb0*/  LDL.LU R17, [R1+0x324] ;  /* 0x0003240001117983 */ /* 0x000ea20000300800 */
[----:B------:R-:W2:Y:S01]  /*37fc0*/  LDL.LU R18, [R1+0x328] ;  /* 0x0003280001127983 */ /* 0x000ea20000300800 */
[----:B------:R-:W2:Y:S02]  /*37fd0*/  LDL.LU R19, [R1+0x32c] ;  /* 0x00032c0001137983 */ /* 0x000ea40000300800 */
[----:B-1----:R-:W-:Y:S02]  /*37fe0*/  STL.64 [R1], R8 ;  /* 0x0000000801007387 */ /* 0x002fe40000100a00 */
[----:B------:R-:W-:Y:S01]  /*37ff0*/  STL.64 [R1+0x8], R10 ;  /* 0x0000080a01007387 */ /* 0x000fe20000100a00 */
[----:B------:R1:W-:Y:S02]  /*38000*/  STL.64 [R1+0x3480], R8 ;  /* 0x0034800801007387 */ /* 0x0003e40000100a00 */
[----:B-1----:R-:W-:-:S02]  /*38010*/  IMAD.MOV.U32 R8, RZ, RZ, R22 ;  /* 0x000000ffff087224 */ /* 0x002fc400078e0016 */
[----:B------:R-:W-:-:S05]  /*38020*/  IMAD.MOV.U32 R9, RZ, RZ, R21 ;  /* 0x000000ffff097224 */ /* 0x000fca00078e0015 */
[----:B------:R1:W-:Y:S04]  /*38030*/  STL.64 [R1+0x3498], R8 ;  /* 0x0034980801007387 */ /* 0x0003e80000100a00 */
[----:B-1----:R-:W4:Y:S01]  /*38040*/  LDL.LU R8, [R1+0x310] ;  /* 0x0003100001087983 */ /* 0x002f220000300800 */
[----:B------:R-:W4:Y:S02]  /*38050*/  LDL.LU R9, [R1+0x314] ;  /* 0x0003140001097983 */ /* 0x000f240000300800 */
[----:B------:R-:W4:Y:S02]  /*38060*/  LDL.LU R10, [R1+0x318] ;  /* 0x00031800010a7983 */ /* 0x000f240000300800 */
[----:B------:R-:W4:Y:S01]  /*38070*/  LDL.LU R11, [R1+0x31c] ;  /* 0x00031c00010b7983 */ /* 0x000f220000300800 */
[----:B0-----:R-:W-:Y:S01]  /*38080*/  STL.64 [R1+0x3460], R6 ;  /* 0x0034600601007387 */ /* 0x001fe20000100a00 */
        /* <DEDUP_REMOVED lines=17> */
[C---:B------:R-:W-:Y:S01]  /*381a0*/  HMMA.16816.F32.BF16 R24, R12.reuse, R24, R16 ;  /* 0x000000180c18723c */ /* 0x040fe20000041810 */
[----:B--2---:R-:W-:Y:S01]  /*381b0*/  STL.64 [R1+0x34a8], R6 ;  /* 0x0034a80601007387 */ /* 0x004fe20000100a00 */
[----:B------:R0:W-:Y:S03]  /*381c0*/  STL.64 [R1+0x34a0], R4 ;  /* 0x0034a00401007387 */ /* 0x0001e60000100a00 */
[----:B0-----:R-:W4:Y:S01]  /*381d0*/  LDL.64 R4, [R1+0x20] ;  /* 0x0000200001047983 */ /* 0x001f220000100a00 */
[----:B------:R-:W2:Y:S02]  /*381e0*/  LDL.LU.64 R18, [R1+0x34b8] ;  /* 0x0034b80001127983 */ /* 0x000ea40000300a00 */
[----:B------:R-:W2:Y:S02]  /*381f0*/  LDL.LU.64 R16, [R1+0x34b0] ;  /* 0x0034b00001107983 */ /* 0x000ea40000300a00 */
[----:B--2---:R-:W-:Y:S01]  /*38200*/  STL.64 [R1+0x30], R16 ;  /* 0x0000301001007387 */ /* 0x004fe20000100a00 */
[----:B------:R-:W-:Y:S11]  /*38210*/  STL.64 [R1+0x38], R18 ;  /* 0x0000381201007387 */ /* 0x000ff60000100a00 */
[----:B------:R-:W-:Y:S01]  /*38220*/  @!UPT UIADD3 URZ, URZ, URZ, URZ ;  /* 0x0000003f3f3ff290 */ /* 0x000fe2000fffe03f */
[----:B------:R-:W-:Y:S02]  /*38230*/  STL.64 [R1+0x320], R24 ;  /* 0x0003201801007387 */ /* 0x000fe40000100a00 */
[----:B------:R-:W-:Y:S02]  /*38240*/  STL.64 [R1+0x328], R26 ;  /* 0x0003281a01007387 */ /* 0x000fe40000100a00 */
[----:B------:R-:W0:Y:S04]  /*38250*/  LDSM.16.M88.4 R24, [R20+0xe000] ;  /* 0x00e000001418783b */ /* 0x000e280000000200 */
[----:B0-----:R0:W-:Y:S01]  /*38260*/  STL.64 [R1+0x50], R24 ;  /* 0x0000501801007387 */ /* 0x0011e20000100a00 */
[----:B------:R1:W-:Y:S03]  /*38270*/  STL.64 [R1+0x58], R26 ;  /* 0x0000581a01007387 */ /* 0x0003e60000100a00 */
[----:B0-----:R-:W2:Y:S01]  /*38280*/  LDL.LU R24, [R1+0x2c0] ;  /* 0x0002c00001187983 */ /* 0x001ea20000300800 */
[----:B------:R-:W2:Y:S02]  /*38290*/  LDL.LU R25, [R1+0x2c4] ;  /* 0x0002c40001197983 */ /* 0x000ea40000300800 */
[----:B-1----:R-:W2:Y:S02]  /*382a0*/  LDL.LU R26, [R1+0x2c8] ;  /* 0x0002c800011a7983 */ /* 0x002ea40000300800 */
[----:B------:R-:W2:Y:S01]  /*382b0*/  LDL.LU R27, [R1+0x2cc] ;  /* 0x0002cc00011b7983 */ /* 0x000ea20000300800 */
[----:B----4-:R-:W-:Y:S01]  /*382c0*/  HMMA.16816.F32.BF16 R8, R12, R4, R8 ;  /* 0x000000040c08723c */ /* 0x010fe20000041808 */
[----:B------:R-:W-:-:S02]  /*382d0*/  IMAD.MOV.U32 R2, RZ, RZ, R4 ;  /* 0x000000ffff027224 */ /* 0x000fc400078e0004 */
[----:B------:R-:W-:Y:S01]  /*382e0*/  IMAD.MOV.U32 R0, RZ, RZ, R5 ;  /* 0x000000ffff007224 */ /* 0x000fe200078e0005 */
[----:B--2---:R-:W-:Y:S01]  /*382f0*/  STL.64 [R1+0x3450], R26 ;  /* 0x0034501a01007387 */ /* 0x004fe20000100a00 */
[----:B------:R0:W-:Y:S03]  /*38300*/  STL.64 [R1+0x3448], R24 ;  /* 0x0034481801007387 */ /* 0x0001e60000100a00 */
[----:B0-----:R-:W2:Y:S01]  /*38310*/  LDL.LU R24, [R1+0x2d0] ;  /* 0x0002d00001187983 */ /* 0x001ea20000300800 */
[----:B------:R-:W2:Y:S02]  /*38320*/  LDL.LU R25, [R1+0x2d4] ;  /* 0x0002d40001197983 */ /* 0x000ea40000300800 */
[----:B------:R-:W2:Y:S02]  /*38330*/  LDL.LU R26, [R1+0x2d8] ;  /* 0x0002d800011a7983 */ /* 0x000ea40000300800 */
[----:B------:R-:W4:Y:S01]  /*38340*/  LDL.LU.64 R6, [R1+0x34a8] ;  /* 0x0034a80001067983 */ /* 0x000f220000300a00 */
[----:B------:R-:W4:Y:S01]  /*38350*/  LDL.LU.64 R4, [R1+0x34a0] ;  /* 0x0034a00001047983 */ /* 0x000f220000300a00 */
[----:B---3--:R-:W-:-:S08]  /*38360*/  IMAD.MOV.U32 R27, RZ, RZ, R28 ;  /* 0x000000ffff1b7224 */ /* 0x008fd000078e001c */
[----:B------:R-:W-:Y:S02]  /*38370*/  STL.64 [R1+0x310], R8 ;  /* 0x0003100801007387 */ /* 0x000fe40000100a00 */
[----:B------:R-:W-:Y:S02]  /*38380*/  STL [R1+0x318], R10 ;  /* 0x0003180a01007387 */ /* 0x000fe40000100800 */
[----:B------:R-:W-:Y:S02]  /*38390*/  IMAD.MOV.U32 R28, RZ, RZ, R11 ;  /* 0x000000ffff1c7224 */ /* 0x000fe400078e000b */
[----:B------:R-:W0:Y:S04]  /*383a0*/  LDSM.16.M88.4 R8, [R20+0xf000] ;  /* 0x00f000001408783b */ /* 0x000e280000000200 */
[----:B------:R-:W-:Y:S04]  /*383b0*/  STL [R1+0x3088], R28 ;  /* 0x0030881c01007387 */ /* 0x000fe80000100800 */
[----:B0-----:R0:W-:Y:S01]  /*383c0*/  STL.64 [R1+0x60], R8 ;  /* 0x0000600801007387 */ /* 0x0011e20000100a00 */
[----:B------:R-:W-:-:S02]  /*383d0*/  IMAD.MOV.U32 R21, RZ, RZ, R8 ;  /* 0x000000ffff157224 */ /* 0x000fc400078e0008 */
[----:B------:R4:W-:Y:S02]  /*383e0*/  STL.64 [R1+0x68], R10 ;  /* 0x0000680a01007387 */ /* 0x0009e40000100a00 */
[----:B------:R-:W-:Y:S02]  /*383f0*/  IMAD.MOV.U32 R20, RZ, RZ, R9 ;  /* 0x000000ffff147224 */ /* 0x000fe400078e0009 */
[----:B0-----:R-:W4:Y:S02]  /*38400*/  LDL.LU.64 R8, [R1+0x3498] ;  /* 0x0034980001087983 */ /* 0x001f240000300a00 */
[----:B----4-:R-:W-:Y:S02]  /*38410*/  HMMA.16816.F32.BF16 R8, R12, R8, R4 ;  /* 0x000000080c08723c */ /* 0x010fe40000041804 */
[----:B------:R-:W3:Y:S01]  /*38420*/  LDL.LU.64 R6, [R1+0x3490] ;  /* 0x0034900001067983 */ /* 0x000ee20000300a00 */
[----:B------:R-:W3:Y:S11]  /*38430*/  LDL.LU.64 R4, [R1+0x3488] ;  /* 0x0034880001047983 */ /* 0x000ef60000300a00 */
[----:B------:R-:W-:Y:S09]  /*38440*/  @!UPT UIADD3 URZ, URZ, URZ, URZ ;  /* 0x0000003f3f3ff290 */ /* 0x000ff2000fffe03f */
[----:B------:R0:W-:Y:S01]  /*38450*/  STL.64 [R1+0x300], R8 ;  /* 0x0003000801007387 */ /* 0x0001e20000100a00 */
[----:B------:R3:W-:Y:S03]  /*38460*/  STL [R1+0x30c], R11 ;  /* 0x00030c0b01007387 */ /* 0x0007e60000100800 */
[----:B0-----:R-:W3:Y:S01]  /*38470*/  LDL.LU.64 R8, [R1+0x3480] ;  /* 0x0034800001087983 */ /* 0x001ee20000300a00 */
[----:B------:R-:W-:-:S05]  /*38480*/  IMAD.MOV.U32 R28, RZ, RZ, R10 ;  /* 0x000000ffff1c7224 */ /* 0x000fca00078e000a */
[----:B------:R-:W-:Y:S01]  /*38490*/  STL [R1+0x308c], R28 ;  /* 0x00308c1c01007387 */ /* 0x000fe20000100800 */
[----:B---3--:R-:W-:Y:S03]  /*384a0*/  HMMA.16816.F32.BF16 R8, R12, R8, R4 ;  /* 0x000000080c08723c */ /* 0x008fe60000041804 */
[----:B------:R-:W3:Y:S01]  /*384b0*/  LDL.LU.64 R6, [R1+0x3478] ;  /* 0x0034780001067983 */ /* 0x000ee20000300a00 */
[----:B------:R-:W3:Y:S11]  /*384c0*/  LDL.LU.64 R4, [R1+0x3470] ;  /* 0x0034700001047983 */ /* 0x000ef60000300a00 */
[----:B------:R-:W-:Y:S08]  /*384d0*/  @!UPT UIADD3 URZ, URZ, URZ, URZ ;  /* 0x0000003f3f3ff290 */ /* 0x000ff0000fffe03f */
[----:B------:R0:W-:Y:S01]  /*384e0*/  STL.64 [R1+0x2f0], R8 ;  /* 0x0002f00801007387 */ /* 0x0001e20000100a00 */
[----:B------:R-:W-:Y:S03]  /*384f0*/  STL.64 [R1+0x2f8], R10 ;  /* 0x0002f80a01007387 */ /* 0x000fe60000100a00 */
[----:B0-----:R-:W4:Y:S04]  /*38500*/  LDL.LU R9, [R1+0x3468] ;  /* 0x0034680001097983 */ /* 0x001f280000300800 */
[----:B------:R-:W0:Y:S02]  /*38510*/  S2R R22, SR_TID.X ;  /* 0x0000000000167919 */ /* 0x000e240000002100 */
[C---:B0-----:R-:W-:Y:S01]  /*38520*/  LOP3.LUT R23, R22.reuse, 0x7, RZ, 0xc0, !PT ;  /* 0x0000000716177812 */ /* 0x041fe200078ec0ff */
[----:B------:R-:W-:-:S04]  /*38530*/  IMAD.SHL.U32 R29, R22, 0x2, RZ ;  /* 0x00000002161d7824 */ /* 0x000fc800078e00ff */
[----:B------:R-:W-:Y:S01]  /*38540*/  IMAD R23, R23, 0x110, RZ ;  /* 0x0000011017177824 */ /* 0x000fe200078e02ff */
[----:B---3--:R-:W-:Y:S01]  /*38550*/  HMMA.16816.F32.BF16 R16, R12, R16, R4 ;  /* 0x000000100c10723c */ /* 0x008fe20000041804 */
[----:B------:R-:W3:Y:S01]  /*38560*/  LDL.LU.64 R6, [R1+0x3460] ;  /* 0x0034600001067983 */ /* 0x000ee20000300a00 */
[----:B------:R-:W2:Y:S02]  /*38570*/  LDL.LU.64 R4, [R1+0x3458] ;  /* 0x0034580001047983 */ /* 0x000ea40000300a00 */
[----:B------:R-:W-:Y:S01]  /*38580*/  IMAD.SHL.U32 R22, R22, 0x80, RZ ;  /* 0x0000008016167824 */ /* 0x000fe200078e00ff */
[----:B------:R-:W-:-:S04]  /*38590*/  LOP3.LUT R23, R23, 0x10, R29, 0x78, !PT ;  /* 0x0000001017177812 */ /* 0x000fc800078e781d */
[----:B------:R-:W-:-:S04]  /*385a0*/  LOP3.LUT R23, R23, 0x800, R22, 0xf8, !PT ;  /* 0x0000080017177812 */ /* 0x000fc800078ef816 */
[----:B------:R-:W-:-:S10]  /*385b0*/  LOP3.LUT R23, R23, 0x20, RZ, 0x3c, !PT ;  /* 0x0000002017177812 */ /* 0x000fd400078e3cff */
[----:B------:R-:W-:Y:S01]  /*385c0*/  STL.64 [R1+0x2e0], R16 ;  /* 0x0002e01001007387 */ /* 0x000fe20000100a00 */
[----:B------:R-:W-:Y:S02]  /*385d0*/  STL [R1+0x2e8], R18 ;  /* 0x0002e81201007387 */ /* 0x000fe40000100800 */
[----:B------:R-:W-:Y:S02]  /*385e0*/  IMAD.MOV.U32 R28, RZ, RZ, R19 ;  /* 0x000000ffff1c7224 */ /* 0x000fe400078e0013 */
[----:B------:R-:W0:Y:S04]  /*385f0*/  LDSM.16.MT88.4 R16, [R23+0x2000] ;  /* 0x002000001710783b */ /* 0x000e280000004200 */
[----:B------:R-:W-:Y:S04]  /*38600*/  STL [R1+0x31bc], R28 ;  /* 0x0031bc1c01007387 */ /* 0x000fe80000100800 */
[----:B----4-:R-:W-:Y:S04]  /*38610*/  LDSM.16.MT88.4 R8, [R9+0x2080] ;  /* 0x002080000908783b */ /* 0x010fe80000004200 */
[----:B0-----:R-:W-:Y:S01]  /*38620*/  STL.64 [R1+0x33d8], R18 ;  /* 0x0033d81201007387 */ /* 0x001fe20000100a00 */
[----:B------:R0:W-:Y:S02]  /*38630*/  STL.64 [R1+0x33d0], R16 ;  /* 0x0033d01001007387 */ /* 0x0001e40000100a00 */
[----:B0-----:R-:W-:-:S02]  /*38640*/  IMAD.MOV.U32 R16, RZ, RZ, R21 ;  /* 0x000000ffff107224 */ /* 0x001fc400078e0015 */
[----:B------:R-:W-:Y:S02]  /*38650*/  IMAD.MOV.U32 R17, RZ, RZ, R20 ;  /* 0x000000ffff117224 */ /* 0x000fe400078e0014 */
[----:B------:R-:W0:Y:S01]  /*38660*/  LDSM.16.MT88.4 R20, [R23+0x2080] ;  /* 0x002080001714783b */ /* 0x000e220000004200 */
[----:B--2---:R-:W-:Y:S11]  /*38670*/  HMMA.16816.F32.BF16 R24, R12, R4, R24 ;  /* 0x000000040c18723c */ /* 0x004ff60000041818 */
[----:B------:R-:W-:Y:S11]  /*38680*/  @!UPT UIADD3 URZ, URZ, URZ, URZ ;  /* 0x0000003f3f3ff290 */ /* 0x000ff6000fffe03f */
[----:B------:R-:W-:Y:S01]  /*38690*/  @!UPT UIADD3 URZ, URZ, URZ, URZ ;  /* 0x0000003f3f3ff290 */ /* 0x000fe2000fffe03f */
[----:B------:R-:W-:Y:S01]  /*386a0*/  STL.64 [R1+0x2d0], R24 ;  /* 0x0002d01801007387 */ /* 0x000fe20000100a00 */
[----:B------:R1:W-:Y:S03]  /*386b0*/  STL.64 [R1+0x2d8], R26 ;  /* 0x0002d81a01007387 */ /* 0x0003e60000100a00 */
[----:B-1----:R-:W2:Y:S01]  /*386c0*/  LDL.LU.64 R26, [R1+0x3450] ;  /* 0x00345000011a7983 */ /* 0x002ea20000300a00 */
[----:B------:R-:W2:Y:S02]  /*386d0*/  LDL.LU.64 R24, [R1+0x3448] ;  /* 0x0034480001187983 */ /* 0x000ea40000300a00 */
[----:B---3--:R-:W-:Y:S02]  /*386e0*/  STL.64 [R1+0x33f8], R6 ;  /* 0x0033f80601007387 */ /* 0x008fe40000100a00 */
[----:B------:R1:W-:Y:S02]  /*386f0*/  STL.64 [R1+0x33f0], R4 ;  /* 0x0033f00401007387 */ /* 0x0003e40000100a00 */
[----:B-1----:R-:W3:Y:S01]  /*38700*/  LDL.LU R4, [R1+0x210] ;  /* 0x0002100001047983 */ /* 0x002ee20000300800 */
[----:B------:R-:W3:Y:S02]  /*38710*/  LDL.LU R5, [R1+0x214] ;  /* 0x0002140001057983 */ /* 0x000ee40000300800 */
[----:B------:R-:W3:Y:S02]  /*38720*/  LDL.LU R7, [R1+0x21c] ;  /* 0x00021c0001077983 */ /* 0x000ee40000300800 */
[----:B0-----:R-:W-:Y:S01]  /*38730*/  STL.64 [R1+0x3340], R22 ;  /* 0x0033401601007387 */ /* 0x001fe20000100a00 */
[----:B------:R0:W-:Y:S04]  /*38740*/  STL.64 [R1+0x3338], R20 ;  /* 0x0033381401007387 */ /* 0x0001e80000100a00 */
[----:B0-----:R-:W2:Y:S01]  /*38750*/  LDL.64 R20, [R1+0x50] ;  /* 0x0000500001147983 */ /* 0x001ea20000100a00 */
[----:B------:R-:W-:-:S02]  /*38760*/  IMAD.MOV.U32 R6, RZ, RZ, R3 ;  /* 0x000000ffff067224 */ /* 0x000fc400078e0003 */
[----:B------:R-:W0:Y:S02]  /*38770*/  S2R R3, SR_TID.X ;  /* 0x0000000000037919 */ /* 0x000e240000002100 */
[C---:B0-----:R-:W-:Y:S01]  /*38780*/  LOP3.LUT R29, R3.reuse, 0x7, RZ, 0xc0, !PT ;  /* 0x00000007031d7812 */ /* 0x041fe200078ec0ff */
[----:B------:R-:W-:-:S04]  /*38790*/  IMAD.SHL.U32 R28, R3, 0x2, RZ ;  /* 0x00000002031c7824 */ /* 0x000fc800078e00ff */
[----:B------:R-:W-:Y:S02]  /*387a0*/  IMAD R29, R29, 0x110, RZ ;  /* 0x000001101d1d7824 */ /* 0x000fe400078e02ff */
[----:B------:R-:W-:-:S03]  /*387b0*/  IMAD.SHL.U32 R3, R3, 0x80, RZ ;  /* 0x0000008003037824 */ /* 0x000fc600078e00ff */
[----:B------:R-:W-:-:S04]  /*387c0*/  LOP3.LUT R29, R29, 0x10, R28, 0x78, !PT ;  /* 0x000000101d1d7812 */ /* 0x000fc800078e781c */
[----:B------:R-:W-:-:S04]  /*387d0*/  LOP3.LUT R29, R29, 0x800, R3, 0xf8, !PT ;  /* 0x000008001d1d7812 */ /* 0x000fc800078ef803 */
[----:B------:R-:W-:Y:S01]  /*387e0*/  LOP3.LUT R29, R29, 0x40, RZ, 0x3c, !PT ;  /* 0x000000401d1d7812 */ /* 0x000fe200078e3cff */
[C---:B--2---:R-:W-:Y:S11]  /*387f0*/  HMMA.16816.F32.BF16 R24, R12.reuse, R20, R24 ;  /* 0x000000140c18723c */ /* 0x044ff60000041818 */
[----:B------:R-:W-:Y:S11]  /*38800*/  @!UPT UIADD3 URZ, URZ, URZ, URZ ;  /* 0x0000003f3f3ff290 */ /* 0x000ff6000fffe03f */
[----:B------:R-:W-:Y:S01]  /*38810*/  @!UPT UIADD3 URZ, URZ, URZ, URZ ;  /* 0x0000003f3f3ff290 */ /* 0x000fe2000fffe03f */
[----:B------:R-:W-:Y:S01]  /*38820*/  STL.64 [R1+0x2c0], R24 ;  /* 0x0002c01801007387 */ /* 0x000fe20000100a00 */
[----:B------:R-:W-:Y:S02]  /*38830*/  STL [R1+0x2c8], R26 ;  /* 0x0002c81a01007387 */ /* 0x000fe40000100800 */
[----:B------:R-:W-:Y:S02]  /*38840*/  IMAD.MOV.U32 R3, RZ, RZ, R27 ;  /* 0x000000ffff037224 */ /* 0x000fe400078e001b */
[----:B------:R-:W0:Y:S01]  /*38850*/  LDSM.16.MT88.4 R24, [R29+0x2000] ;  /* 0x002000001d18783b */ /* 0x000e220000004200 */
[----:B------:R-:W-:Y:S02]  /*38860*/  STL.64 [R1+0x33e8], R20 ;  /* 0x0033e81401007387 */ /* 0x000fe40000100a00 */
[----:B------:R-:W-:Y:S01]  /*38870*/  STL [R1+0x31c0], R3 ;  /* 0x0031c00301007387 */ /* 0x000fe20000100800 */
[----:B---3--:R-:W-:Y:S01]  /*38880*/  HMMA.16816.F32.BF16 R12, R12, R16, R4 ;  /* 0x000000100c0c723c */ /* 0x008fe20000041804 */
[----:B0-----:R-:W-:Y:S01]  /*38890*/  STL.64 [R1+0x32a8], R26 ;  /* 0x0032a81a01007387 */ /* 0x001fe20000100a00 */
[----:B------:R-:W-:Y:S02]  /*388a0*/  STL.64 [R1+0x32a0], R24 ;  /* 0x0032a01801007387 */ /* 0x000fe40000100a00 */
[----:B------:R-:W2:Y:S02]  /*388b0*/  LDL.64 R4, [R1] ;  /* 0x0000000001047983 */ /* 0x000ea40000100a00 */
[----:B--2---:R0:W-:Y:S11]  /*388c0*/  STL.64 [R1+0x3410], R4 ;  /* 0x0034100401007387 */ /* 0x0041f60000100a00 */
[----:B------:R-:W-:Y:S06]  /*388d0*/  @!UPT UIADD3 URZ, URZ, URZ, URZ ;  /* 0x0000003f3f3ff290 */ /* 0x000fec000fffe03f */
[----:B------:R-:W-:Y:S02]  /*388e0*/  STL.64 [R1+0x210], R12 ;  /* 0x0002100c01007387 */ /* 0x000fe40000100a00 */
[----:B------:R-:W-:Y:S02]  /*388f0*/  STL.64 [R1+0x218], R14 ;  /* 0x0002180e01007387 */ /* 0x000fe40000100a00 */
[----:B------:R-:W2:Y:S01]  /*38900*/  LDL.LU R16, [R1+0x140] ;  /* 0x0001400001107983 */ /* 0x000ea20000300800 */
[----:B------:R-:W2:Y:S01]  /*38910*/  LDL.LU R17, [R1+0x144] ;  /* 0x0001440001117983 */ /* 0x000ea20000300800 */
[----:B------:R-:W3:Y:S02]  /*38920*/  LDL.LU R18, [R1+0x148] ;  /* 0x0001480001127983 */ /* 0x000ee40000300800 */
[----:B------:R-:W3:Y:S01]  /*38930*/  LDL.LU R19, [R1+0x14c] ;  /* 0x00014c0001137983 */ /* 0x000ee20000300800 */
[----:B------:R-:W1:Y:S04]  /*38940*/  LDSM.16.MT88.4 R12, [R29+0x2080] ;  /* 0x002080001d0c783b */ /* 0x000e680000004200 */
[----:B0-----:R-:W4:Y:S04]  /*38950*/  LDL.64 R4, [R1+0x10] ;  /* 0x0000100001047983 */ /* 0x001f280000100a00 */
[----:B----4-:R0:W-:Y:S02]  /*38960*/  STL.64 [R1+0x3418], R4 ;  /* 0x0034180401007387 */ /* 0x0101e40000100a00 */
[----:B0-----:R-:W-:-:S02]  /*38970*/  IMAD.MOV.U32 R4, RZ, RZ, R2 ;  /* 0x000000ffff047224 */ /* 0x001fc400078e0002 */
[----:B------:R-:W-:-:S05]  /*38980*/  IMAD.MOV.U32 R5, RZ, RZ, R0 ;  /* 0x000000ffff057224 */ /* 0x000fca00078e0000 */
[----:B------:R-:W-:Y:S01]  /*38990*/  STL.64 [R1+0x3430], R4 ;  /* 0x0034300401007387 */ /* 0x000fe20000100a00 */
[----:B---3--:R-:W-:Y:S02]  /*389a0*/  STL.64 [R1+0x3408], R18 ;  /* 0x0034081201007387 */ /* 0x008fe40000100a00 */
[----:B--2---:R0:W-:Y:S02]  /*389b0*/  STL.64 [R1+0x3400], R16 ;  /* 0x0034001001007387 */ /* 0x0041e40000100a00 */
[----:B0-----:R-:W2:Y:S01]  /*389c0*/  LDL.LU R16, [R1+0x150] ;  /* 0x0001500001107983 */ /* 0x001ea20000300800 */
[----:B------:R-:W2:Y:S02]  /*389d0*/  LDL.LU R17, [R1+0x154] ;  /* 0x0001540001117983 */ /* 0x000ea40000300800 */
[----:B------:R-:W3:Y:S02]  /*389e0*/  LDL.LU R18, [R1+0x158] ;  /* 0x0001580001127983 */ /* 0x000ee40000300800 */
[----:B------:R-:W3:Y:S01]  /*389f0*/  LDL.LU R19, [R1+0x15c] ;  /* 0x00015c0001137983 */ /* 0x000ee20000300800 */
[----:B------:R-:W4:Y:S04]  /*38a00*/  LDL.64 R4, [R1+0x40] ;  /* 0x0000400001047983 */ /* 0x000f280000100a00 */
[----:B---3--:R-:W-:Y:S01]  /*38a10*/  STL.64 [R1+0x3428], R18 ;  /* 0x0034281201007387 */ /* 0x008fe20000100a00 */
[----:B--2---:R0:W-:Y:S03]  /*38a20*/  STL.64 [R1+0x3420], R16 ;  /* 0x0034201001007387 */ /* 0x0041e60000100a00 */
[----:B0-----:R-:W2:Y:S01]  /*38a30*/  LDL.LU R16, [R1+0x170] ;  /* 0x0001700001107983 */ /* 0x001ea20000300800 */
[----:B------:R-:W2:Y:S02]  /*38a40*/  LDL.LU R17, [R1+0x174] ;  /* 0x0001740001117983 */ /* 0x000ea40000300800 */
[----:B------:R-:W3:Y:S02]  /*38a50*/  LDL.LU R18, [R1+0x178] ;  /* 0x0001780001127983 */ /* 0x000ee40000300800 */
[----:B------:R-:W3:Y:S02]  /*38a60*/  LDL.LU R19, [R1+0x17c] ;  /* 0x00017c0001137983 */ /* 0x000ee40000300800 */
        /* <DEDUP_REMOVED lines=8> */
[----:B------:R-:W3:Y:S02]  /*38af0*/  LDL.LU R26, [R1+0x4b8] ;  /* 0x0004b800011a7983 */ /* 0x000ee40000300800 */
[----:B------:R-:W3:Y:S02]  /*38b00*/  LDL.LU R27, [R1+0x4bc] ;  /* 0x0004bc00011b7983 */ /* 0x000ee40000300800 */
[----:B---3--:R-:W-:Y:S01]  /*38b10*/  STL.64 [R1+0x3350], R26 ;  /* 0x0033501a01007387 */ /* 0x008fe20000100a00 */
[----:B--2---:R0:W-:Y:S03]  /*38b20*/  STL.64 [R1+0x3348], R24 ;  /* 0x0033481801007387 */ /* 0x0041e60000100a00 */
[----:B0-----:R-:W2:Y:S01]  /*38b30*/  LDL.LU R24, [R1+0x2b0] ;  /* 0x0002b00001187983 */ /* 0x001ea20000300800 */
[----:B------:R-:W2:Y:S02]  /*38b40*/  LDL.LU R25, [R1+0x2b4] ;  /* 0x0002b40001197983 */ /* 0x000ea40000300800 */
[----:B------:R-:W3:Y:S02]  /*38b50*/  LDL.LU R26, [R1+0x2b8] ;  /* 0x0002b800011a7983 */ /* 0x000ee40000300800 */
[----:B------:R-:W3:Y:S01]  /*38b60*/  LDL.LU R27, [R1+0x2bc] ;  /* 0x0002bc00011b7983 */ /* 0x000ee20000300800 */
[----:B----4-:R-:W-:Y:S01]  /*38b70*/  HMMA.16816.F32.BF16 R16, R8, R4, R16 ;  /* 0x000000040810723c */ /* 0x010fe20000041810 */
[----:B---3--:R-:W-:Y:S01]  /*38b80*/  STL.64 [R1+0x3360], R26 ;  /* 0x0033601a01007387 */ /* 0x008fe20000100a00 */
[----:B--2---:R0:W-:Y:S03]  /*38b90*/  STL.64 [R1+0x3358], R24 ;  /* 0x0033581801007387 */ /* 0x0041e60000100a00 */
[----:B0-----:R-:W2:Y:S01]  /*38ba0*/  LDL.64 R24, [R1+0x30] ;  /* 0x0000300001187983 */ /* 0x001ea20000100a00 */
[----:B------:R-:W3:Y:S02]  /*38bb0*/  LDL.LU R20, [R1+0x130] ;  /* 0x0001300001147983 */ /* 0x000ee40000300800 */
[----:B------:R-:W3:Y:S02]  /*38bc0*/  LDL.LU R21, [R1+0x134] ;  /* 0x0001340001157983 */ /* 0x000ee40000300800 */
[----:B------:R-:W3:Y:S01]  /*38bd0*/  LDL.LU R22, [R1+0x138] ;  /* 0x0001380001167983 */ /* 0x000ee20000300800 */
[----:B------:R-:W3:Y:S01]  /*38be0*/  LDL.LU R23, [R1+0x13c] ;  /* 0x00013c0001177983 */ /* 0x000ee20000300800 */
[----:B-1----:R-:W-:Y:S02]  /*38bf0*/  STL.64 [R1+0x3238], R14 ;  /* 0x0032380e01007387 */ /* 0x002fe40000100a00 */
[----:B------:R0:W-:Y:S02]  /*38c00*/  STL.64 [R1+0x3230], R12 ;  /* 0x0032300c01007387 */ /* 0x0001e40000100a00 */
[----:B0-----:R-:W4:Y:S01]  /*38c10*/  LDL.64 R12, [R1+0x60] ;  /* 0x00006000010c7983 */ /* 0x001f220000100a00 */
[----:B------:R-:W-:-:S02]  /*38c20*/  IMAD.MOV.U32 R28, RZ, RZ, R4 ;  /* 0x000000ffff1c7224 */ /* 0x000fc400078e0004 */
[----:B------:R-:W-:Y:S01]  /*38c30*/  IMAD.MOV.U32 R3, RZ, RZ, R5 ;  /* 0x000000ffff037224 */ /* 0x000fe200078e0005 */
[----:B----4-:R0:W-:Y:S04]  /*38c40*/  STL.64 [R1+0x33e0], R12 ;  /* 0x0033e00c01007387 */ /* 0x0101e80000100a00 */
[----:B0-----:R-:W4:Y:S01]  /*38c50*/  LDL.LU R12, [R1+0x160] ;  /* 0x00016000010c7983 */ /* 0x001f220000300800 */
[----:B------:R-:W4:Y:S02]  /*38c60*/  LDL.LU R13, [R1+0x164] ;  /* 0x00016400010d7983 */ /* 0x000f240000300800 */
[----:B------:R-:W4:Y:S02]  /*38c70*/  LDL.LU R14, [R1+0x168] ;  /* 0x00016800010e7983 */ /* 0x000f240000300800 */
[----:B------:R-:W4:Y:S01]  /*38c80*/  LDL.LU R15, [R1+0x16c] ;  /* 0x00016c00010f7983 */ /* 0x000f220000300800 */
        /* <DEDUP_REMOVED lines=9> */
[----:B------:R0:W-:Y:S01]  /*38d20*/  STL.64 [R1+0x170], R4 ;  /* 0x0001700401007387 */ /* 0x0001e20000100a00 */
[----:B------:R-:W-:Y:S03]  /*38d30*/  STL.64 [R1+0x178], R6 ;  /* 0x0001780601007387 */ /* 0x000fe60000100a00 */
[----:B0-----:R-:W4:Y:S02]  /*38d40*/  LDL.LU.64 R4, [R1+0x3418] ;  /* 0x0034180001047983 */ /* 0x001f240000300a00 */
[C---:B----4-:R-:W-:Y:S11]  /*38d50*/  HMMA.16816.F32.BF16 R12, R8.reuse, R4, R12 ;  /* 0x00000004080c723c */ /* 0x050ff6000004180c */
[----:B------:R-:W-:Y:S11]  /*38d60*/  @!UPT UIADD3 URZ, URZ, URZ, URZ ;  /* 0x0000003f3f3ff290 */ /* 0x000ff6000fffe03f */
[----:B------:R-:W-:Y:S01]  /*38d70*/  @!UPT UIADD3 URZ, URZ, URZ, URZ ;  /* 0x0000003f3f3ff290 */ /* 0x000fe2000fffe03f */
[----:B------:R0:W-:Y:S01]  /*38d80*/  STL.64 [R1+0x160], R12 ;  /* 0x0001600c01007387 */ /* 0x0001e20000100a00 */
[----:B------:R-:W-:Y:S02]  /*38d90*/  STL.64 [R1+0x168], R14 ;  /* 0x0001680e01007387 */ /* 0x000fe40000100a00 */
[----:B0-----:R-:W-:Y:S02]  /*38da0*/  IMAD.MOV.U32 R13, RZ, RZ, R4 ;  /* 0x000000ffff0d7224 */ /* 0x001fe400078e0004 */
[----:B------:R-:W-:Y:S02]  /*38db0*/  IMAD.MOV.U32 R12, RZ, RZ, R5 ;  /* 0x000000ffff0c7224 */ /* 0x000fe400078e0005 */
[----:B------:R-:W2:Y:S02]  /*38dc0*/  LDL.LU.64 R4, [R1+0x3410] ;  /* 0x0034100001047983 */ /* 0x000ea40000300a00 */
[C---:B--2---:R-:W-:Y:S11]  /*38dd0*/  HMMA.16816.F32.BF16 R16, R8.reuse, R4, R16 ;  /* 0x000000040810723c */ /* 0x044ff60000041810 */
[----:B------:R-:W-:Y:S11]  /*38de0*/  @!UPT UIADD3 URZ, URZ, URZ, URZ ;  /* 0x0000003f3f3ff290 */ /* 0x000ff6000fffe03f */
[----:B------:R-:W-:Y:S01]  /*38df0*/  @!UPT UIADD3 URZ, URZ, URZ, URZ ;  /* 0x0000003f3f3ff290 */ /* 0x000fe2000fffe03f */
[----:B------:R-:W-:Y:S01]  /*38e00*/  STL.64 [R1+0x150], R16 ;  /* 0x0001501001007387 */ /* 0x000fe20000100a00 */
[----:B------:R0:W-:Y:S03]  /*38e10*/  STL.64 [R1+0x158], R18 ;  /* 0x0001581201007387 */ /* 0x0001e60000100a00 */
[----:B0-----:R-:W2:Y:S01]  /*38e20*/  LDL.LU.64 R18, [R1+0x3408] ;  /* 0x0034080001127983 */ /* 0x001ea20000300a00 */
[----:B------:R-:W2:Y:S02]  /*38e30*/  LDL.LU.64 R16, [R1+0x3400] ;  /* 0x0034000001107983 */ /* 0x000ea40000300a00 */
[----:B------:R-:W-:Y:S02]  /*38e40*/  IMAD.MOV.U32 R2, RZ, RZ, R4 ;  /* 0x000000ffff027224 */ /* 0x000fe400078e0004 */
[----:B------:R-:W-:Y:S01]  /*38e50*/  IMAD.MOV.U32 R0, RZ, RZ, R5 ;  /* 0x000000ffff007224 */ /* 0x000fe200078e0005 */
[----:B------:R-:W4:Y:S01]  /*38e60*/  LDL.LU.64 R6, [R1+0x33f8] ;  /* 0x0033f80001067983 */ /* 0x000f220000300a00 */
[----:B------:R-:W3:Y:S02]  /*38e70*/  LDL.LU.64 R4, [R1+0x33f0] ;  /* 0x0033f00001047983 */ /* 0x000ee40000300a00 */
[----:B------:R0:W-:Y:S01]  /*38e80*/  STL.64 [R1+0x3378], R24 ;  /* 0x0033781801007387 */ /* 0x0001e20000100a00 */
[C---:B--2---:R-:W-:Y:S01]  /*38e90*/  HMMA.16816.F32.BF16 R16, R8.reuse, R24, R16 ;  /* 0x000000180810723c */ /* 0x044fe20000041810 */
[----:B0-----:R-:W2:Y:S11]  /*38ea0*/  LDL.LU R24, [R1+0xd0] ;  /* 0x0000d00001187983 */ /* 0x001eb60000300800 */
[----:B------:R-:W-:Y:S11]  /*38eb0*/  @!UPT UIADD3 URZ, URZ, URZ, URZ ;  /* 0x0000003f3f3ff290 */ /* 0x000ff6000fffe03f */
[----:B------:R0:W-:Y:S01]  /*38ec0*/  STL.64 [R1+0x140], R16 ;  /* 0x0001401001007387 */ /* 0x0001e20000100a00 */
[----:B------:R1:W-:Y:S02]  /*38ed0*/  STL.64 [R1+0x148], R18 ;  /* 0x0001481201007387 */ /* 0x0003e40000100a00 */
[----:B------:R-:W2:Y:S02]  /*38ee0*/  LDL.LU R25, [R1+0xd4] ;  /* 0x0000d40001197983 */ /* 0x000ea40000300800 */
[----:B------:R-:W2:Y:S01]  /*38ef0*/  LDL.LU R26, [R1+0xd8] ;  /* 0x0000d800011a7983 */ /* 0x000ea20000300800 */
[----:B------:R-:W2:Y:S01]  /*38f00*/  LDL.LU R27, [R1+0xdc] ;  /* 0x0000dc00011b7983 */ /* 0x000ea20000300800 */
[----:B---3--:R-:W-:Y:S03]  /*38f10*/  HMMA.16816.F32.BF16 R20, R8, R4, R20 ;  /* 0x000000040814723c */ /* 0x008fe60000041814 */
[----:B--2---:R-:W-:Y:S01]  /*38f20*/  STL.64 [R1+0x3388], R26 ;  /* 0x0033881a01007387 */ /* 0x004fe20000100a00 */
[----:B------:R2:W-:Y:S02]  /*38f30*/  STL.64 [R1+0x3380], R24 ;  /* 0x0033801801007387 */ /* 0x0005e40000100a00 */
[----:B0-----:R-:W3:Y:S02]  /*38f40*/  LDL.LU R16, [R1+0xb0] ;  /* 0x0000b00001107983 */ /* 0x001ee40000300800 */
[----:B------:R-:W3:Y:S01]  /*38f50*/  LDL.LU R17, [R1+0xb4] ;  /* 0x0000b40001117983 */ /* 0x000ee20000300800 */
[----:B-1----:R-:W3:Y:S01]  /*38f60*/  LDL.LU R18, [R1+0xb8] ;  /* 0x0000b80001127983 */ /* 0x002ee20000300800 */
[----:B------:R-:W3:Y:S02]  /*38f70*/  LDL.LU R19, [R1+0xbc] ;  /* 0x0000bc0001137983 */ /* 0x000ee40000300800 */
[----:B--2---:R-:W-:-:S02]  /*38f80*/  IMAD.MOV.U32 R24, RZ, RZ, R13 ;  /* 0x000000ffff187224 */ /* 0x004fc400078e000d */
[----:B------:R-:W-:Y:S02]  /*38f90*/  IMAD.MOV.U32 R25, RZ, RZ, R12 ;  /* 0x000000ffff197224 */ /* 0x000fe400078e000c */
[----:B------:R-:W2:Y:S01]  /*38fa0*/  LDL.LU R12, [R1+0x120] ;  /* 0x00012000010c7983 */ /* 0x000ea20000300800 */
[----:B------:R-:W2:Y:S02]  /*38fb0*/  LDL.LU R13, [R1+0x124] ;  /* 0x00012400010d7983 */ /* 0x000ea40000300800 */
[----:B------:R-:W2:Y:S02]  /*38fc0*/  LDL.LU R14, [R1+0x128] ;  /* 0x00012800010e7983 */ /* 0x000ea40000300800 */
[----:B------:R-:W2:Y:S01]  /*38fd0*/  LDL.LU R15, [R1+0x12c] ;  /* 0x00012c00010f7983 */ /* 0x000ea20000300800 */
[----:B------:R0:W-:Y:S04]  /*38fe0*/  STL.64 [R1+0x33a0], R24 ;  /* 0x0033a01801007387 */ /* 0x0001e80000100a00 */
[----:B0-----:R-:W2:Y:S04]  /*38ff0*/  LDL.64 R24, [R1+0x20] ;  /* 0x0000200001187983 */ /* 0x001ea80000100a00 */
[----:B--2---:R-:W-:Y:S01]  /*39000*/  STL.64 [R1+0x33b8], R24 ;  /* 0x0033b81801007387 */ /* 0x004fe20000100a00 */
[----:B------:R0:W-:Y:S02]  /*39010*/  STL.64 [R1+0x130], R20 ;  /* 0x0001301401007387 */ /* 0x0001e40000100a00 */
[----:B------:R-:W-:Y:S01]  /*39020*/  STL.64 [R1+0x138], R22 ;  /* 0x0001381601007387 */ /* 0x000fe20000100a00 */
[----:B0-----:R-:W2:Y:S01]  /*39030*/  LDL.LU.64 R20, [R1+0x33e8] ;  /* 0x0033e80001147983 */ /* 0x001ea20000300a00 */
[----:B----4-:R-:W-:Y:S02]  /*39040*/  STL.64 [R1+0x3370], R6 ;  /* 0x0033700601007387 */ /* 0x010fe40000100a00 */
[----:B------:R0:W-:Y:S02]  /*39050*/  STL.64 [R1+0x3368], R4 ;  /* 0x0033680401007387 */ /* 0x0001e40000100a00 */
[----:B0-----:R-:W4:Y:S01]  /*39060*/  LDL.LU R4, [R1+0x200] ;  /* 0x0002000001047983 */ /* 0x001f220000300800 */
[----:B------:R-:W4:Y:S02]  /*39070*/  LDL.LU R5, [R1+0x204] ;  /* 0x0002040001057983 */ /* 0x000f240000300800 */
[----:B------:R-:W2:Y:S02]  /*39080*/  LDL.LU R6, [R1+0x208] ;  /* 0x0002080001067983 */ /* 0x000ea40000300800 */
[----:B------:R-:W2:Y:S02]  /*39090*/  LDL.LU R7, [R1+0x20c] ;  /* 0x00020c0001077983 */ /* 0x000ea40000300800 */
[----:B--2---:R-:W-:Y:S01]  /*390a0*/  STL.64 [R1+0x3398], R6 ;  /* 0x0033980601007387 */ /* 0x004fe20000100a00 */
[----:B----4-:R0:W-:Y:S03]  /*390b0*/  STL.64 [R1+0x3390], R4 ;  /* 0x0033900401007387 */ /* 0x0101e60000100a00 */
[----:B0-----:R-:W2:Y:S01]  /*390c0*/  LDL.LU R4, [R1+0xe0] ;  /* 0x0000e00001047983 */ /* 0x001ea20000300800 */
[----:B------:R-:W2:Y:S02]  /*390d0*/  LDL.LU R5, [R1+0xe4] ;  /* 0x0000e40001057983 */ /* 0x000ea40000300800 */
[----:B------:R-:W4:Y:S02]  /*390e0*/  LDL.LU R6, [R1+0xe8] ;  /* 0x0000e80001067983 */ /* 0x000f240000300800 */
[----:B------:R-:W4:Y:S01]  /*390f0*/  LDL.LU R7, [R1+0xec] ;  /* 0x0000ec0001077983 */ /* 0x000f220000300800 */
[----:B------:R-:W-:Y:S01]  /*39100*/  HMMA.16816.F32.BF16 R12, R8, R20, R12 ;  /* 0x00000014080c723c */ /* 0x000fe2000004180c */
[----:B----4-:R-:W-:Y:S01]  /*39110*/  STL.64 [R1+0x33b0], R6 ;  /* 0x0033b00601007387 */ /* 0x010fe20000100a00 */
[----:B--2---:R0:W-:Y:S03]  /*39120*/  STL.64 [R1+0x33a8], R4 ;  /* 0x0033a80401007387 */ /* 0x0041e60000100a00 */
[----:B0-----:R-:W2:Y:S01]  /*39130*/  LDL.LU R4, [R1+0xf0] ;  /* 0x0000f00001047983 */ /* 0x001ea20000300800 */
[----:B------:R-:W2:Y:S02]  /*39140*/  LDL.LU R5, [R1+0xf4] ;  /* 0x0000f40001057983 */ /* 0x000ea40000300800 */
[----:B------:R-:W4:Y:S02]  /*39150*/  LDL.LU R6, [R1+0xf8] ;  /* 0x0000f80001067983 */ /* 0x000f240000300800 */
[----:B------:R-:W4:Y:S02]  /*39160*/  LDL.LU R7, [R1+0xfc] ;  /* 0x0000fc0001077983 */ /* 0x000f240000300800 */
[----:B----4-:R-:W-:Y:S01]  /*39170*/  STL.64 [R1+0x33c8], R6 ;  /* 0x0033c80601007387 */ /* 0x010fe20000100a00 */
[----:B--2---:R0:W-:Y:S03]  /*39180*/  STL.64 [R1+0x33c0], R4 ;  /* 0x0033c00401007387 */ /* 0x0041e60000100a00 */
[----:B0-----:R-:W2:Y:S01]  /*39190*/  LDL.LU R4, [R1+0x100] ;  /* 0x0001000001047983 */ /* 0x001ea20000300800 */
[----:B------:R-:W2:Y:S02]  /*391a0*/  LDL.LU R5, [R1+0x104] ;  /* 0x0001040001057983 */ /* 0x000ea40000300800 */
[----:B------:R-:W2:Y:S02]  /*391b0*/  LDL.LU R6, [R1+0x108] ;  /* 0x0001080001067983 */ /* 0x000ea40000300800 */
[----:B------:R-:W2:Y:S02]  /*391c0*/  LDL.LU R7, [R1+0x10c] ;  /* 0x00010c0001077983 */ /* 0x000ea40000300800 */
[----:B------:R0:W-:Y:S01]  /*391d0*/  STL.64 [R1+0x120], R12 ;  /* 0x0001200c01007387 */ /* 0x0001e20000100a00 */
[----:B------:R-:W-:Y:S03]  /*391e0*/  STL.64 [R1+0x128], R14 ;  /* 0x0001280e01007387 */ /* 0x000fe60000100a00 */
[----:B0-----:R-:W3:Y:S01]  /*391f0*/  LDL.LU.64 R12, [R1+0x33e0] ;  /* 0x0033e000010c7983 */ /* 0x001ee20000300a00 */
[----:B------:R-:W-:-:S02]  /*39200*/  IMAD.MOV.U32 R24, RZ, RZ, R28 ;  /* 0x000000ffff187224 */ /* 0x000fc400078e001c */
[----:B------:R-:W-:Y:S01]  /*39210*/  IMAD.MOV.U32 R25, RZ, RZ, R3 ;  /* 0x000000ffff197224 */ /* 0x000fe200078e0003 */
[----:B---3--:R-:W-:Y:S01]  /*39220*/  HMMA.16816.F32.BF16 R8, R8, R12, R16 ;  /* 0x0000000c0808723c */ /* 0x008fe20000041810 */
[----:B------:R-:W2:Y:S01]  /*39230*/  LDL.LU.64 R18, [R1+0x33d8] ;  /* 0x0033d80001127983 */ /* 0x000ea20000300a00 */
[----:B------:R-:W2:Y:S11]  /*39240*/  LDL.LU.64 R16, [R1+0x33d0] ;  /* 0x0033d00001107983 */ /* 0x000eb60000300a00 */
[----:B------:R-:W-:Y:S10]  /*39250*/  @!UPT UIADD3 URZ, URZ, URZ, URZ ;  /* 0x0000003f3f3ff290 */ /* 0x000ff4000fffe03f */
[----:B------:R-:W-:Y:S01]  /*39260*/  STL.64 [R1+0xb0], R8 ;  /* 0x0000b00801007387 */ /* 0x000fe20000100a00 */
[----:B------:R-:W-:Y:S01]  /*39270*/  STL.64 [R1+0xb8], R10 ;  /* 0x0000b80a01007387 */ /* 0x000fe20000100a00 */
[C---:B--2---:R-:W-:Y:S02]  /*39280*/  HMMA.16816.F32.BF16 R24, R16.reuse, R24, R4 ;  /* 0x000000181018723c */ /* 0x044fe40000041804 */
[----:B------:R-:W2:Y:S01]  /*39290*/  LDL.LU.64 R6, [R1+0x33c8] ;  /* 0x0033c80001067983 */ /* 0x000ea20000300a00 */
[----:B------:R-:W2:Y:S11]  /*392a0*/  LDL.LU.64 R4, [R1+0x33c0] ;  /* 0x0033c00001047983 */ /* 0x000eb60000300a00 */
[----:B------:R-:W-:Y:S09]  /*392b0*/  @!UPT UIADD3 URZ, URZ, URZ, URZ ;  /* 0x0000003f3f3ff290 */ /* 0x000ff2000fffe03f */
        /* <DEDUP_REMOVED lines=12> */
[----:B--2---:R-:W-:Y:S01]  /*39380*/  HMMA.16816.F32.BF16 R24, R16, R24, R4 ;  /* 0x000000181018723c */ /* 0x004fe20000041804 */
[----:B------:R-:W2:Y:S01]  /*39390*/  LDL.LU.64 R6, [R1+0x3398] ;  /* 0x0033980001067983 */ /* 0x000ea20000300a00 */
[----:B------:R-:W2:Y:S11]  /*393a0*/  LDL.LU.64 R4, [R1+0x3390] ;  /* 0x0033900001047983 */ /* 0x000eb60000300a00 */
[----:B------:R-:W-:Y:S10]  /*393b0*/  @!UPT UIADD3 URZ, URZ, URZ, URZ ;  /* 0x0000003f3f3ff290 */ /* 0x000ff4000fffe03f */
[----:B------:R-:W-:Y:S01]  /*393c0*/  STL.64 [R1+0xe0], R24 ;  /* 0x0000e01801007387 */ /* 0x000fe20000100a00 */
[----:B------:R0:W-:Y:S03]  /*393d0*/  STL.64 [R1+0xe8], R26 ;  /* 0x0000e81a01007387 */ /* 0x0001e60000100a00 */
[----:B0-----:R-:W3:Y:S01]  /*393e0*/  LDL.LU.64 R26, [R1+0x3388] ;  /* 0x00338800011a7983 */ /* 0x001ee20000300a00 */
[----:B------:R-:W3:Y:S02]  /*393f0*/  LDL.LU.64 R24, [R1+0x3380] ;  /* 0x0033800001187983 */ /* 0x000ee40000300a00 */
[----:B------:R-:W-:Y:S02]  /*39400*/  IMAD.MOV.U32 R8, RZ, RZ, R2 ;  /* 0x000000ffff087224 */ /* 0x000fe400078e0002 */
[----:B------:R-:W-:-:S07]  /*39410*/  IMAD.MOV.U32 R9, RZ, RZ, R0 ;  /* 0x000000ffff097224 */ /* 0x000fce00078e0000 */
[C---:B---3--:R-:W-:Y:S11]  /*39420*/  HMMA.16816.F32.BF16 R24, R16.reuse, R8, R24 ;  /* 0x000000081018723c */ /* 0x048ff60000041818 */
[----:B------:R-:W-:Y:S11]  /*39430*/  @!UPT UIADD3 URZ, URZ, URZ, URZ ;  /* 0x0000003f3f3ff290 */ /* 0x000ff6000fffe03f */
[----:B------:R-:W-:Y:S01]  /*39440*/  @!UPT UIADD3 URZ, URZ, URZ, URZ ;  /* 0x0000003f3f3ff290 */ /* 0x000fe2000fffe03f */
[----:B------:R0:W-:Y:S01]  /*39450*/  STL.64 [R1+0xd0], R24 ;  /* 0x0000d01801007387 */ /* 0x0001e20000100a00 */
[----:B------:R-:W-:Y:S03]  /*39460*/  STL.64 [R1+0xd8], R26 ;  /* 0x0000d81a01007387 */ /* 0x000fe60000100a00 */
[----:B0-----:R-:W2:Y:S01]  /*39470*/  LDL.LU.64 R24, [R1+0x3378] ;  /* 0x0033780001187983 */ /* 0x001ea20000300a00 */
[----:B------:R0:W-:Y:S03]  /*39480*/  STL.64 [R1+0x32f8], R8 ;  /* 0x0032f80801007387 */ /* 0x0001e60000100a00 */
[----:B0-----:R-:W3:Y:S01]  /*39490*/  LDL.LU R8, [R1+0x4c0] ;  /* 0x0004c00001087983 */ /* 0x001ee20000300800 */
[----:B------:R-:W3:Y:S02]  /*394a0*/  LDL.LU R9, [R1+0x4c4] ;  /* 0x0004c40001097983 */ /* 0x000ee40000300800 */
[----:B------:R-:W3:Y:S02]  /*394b0*/  LDL.LU R10, [R1+0x4c8] ;  /* 0x0004c800010a7983 */ /* 0x000ee40000300800 */
[----:B------:R-:W3:Y:S01]  /*394c0*/  LDL.LU R11, [R1+0x4cc] ;  /* 0x0004cc00010b7983 */ /* 0x000ee20000300800 */
[----:B--2---:R-:W-:Y:S01]  /*394d0*/  HMMA.16816.F32.BF16 R4, R16, R24, R4 ;  /* 0x000000181004723c */ /* 0x004fe20000041804 */
[----:B------:R-:W-:-:S02]  /*394e0*/  IMAD.MOV.U32 R2, RZ, RZ, R24 ;  /* 0x000000ffff027224 */ /* 0x000fc400078e0018 */
[----:B------:R-:W-:Y:S11]  /*394f0*/  IMAD.MOV.U32 R0, RZ, RZ, R25 ;  /* 0x000000ffff007224 */ /* 0x000ff600078e0019 */
[----:B------:R-:W-:Y:S09]  /*39500*/  @!UPT UIADD3 URZ, URZ, URZ, URZ ;  /* 0x0000003f3f3ff290 */ /* 0x000ff2000fffe03f */
[----:B------:R-:W-:Y:S01]  /*39510*/  STL.64 [R1+0x200], R4 ;  /* 0x0002000401007387 */ /* 0x000fe20000100a00 */
[----:B------:R0:W-:Y:S03]  /*39520*/  STL.64 [R1+0x208], R6 ;  /* 0x0002080601007387 */ /* 0x0001e60000100a00 */
[----:B0-----:R-:W2:Y:S01]  /*39530*/  LDL.LU.64 R6, [R1+0x3370] ;  /* 0x0033700001067983 */ /* 0x001ea20000300a00 */
[----:B------:R-:W4:Y:S02]  /*39540*/  LDL.LU.64 R4, [R1+0x3368] ;  /* 0x0033680001047983 */ /* 0x000f240000300a00 */
[----:B------:R-:W4:Y:S02]  /*39550*/  LDL.LU.64 R26, [R1+0x3360] ;  /* 0x00336000011a7983 */ /* 0x000f240000300a00 */
[----:B------:R-:W4:Y:S02]  /*39560*/  LDL.LU.64 R24, [R1+0x3358] ;  /* 0x0033580001187983 */ /* 0x000f240000300a00 */
[C---:B----4-:R-:W-:Y:S11]  /*39570*/  HMMA.16816.F32.BF16 R24, R16.reuse, R4, R24 ;  /* 0x000000041018723c */ /* 0x050ff60000041818 */
[----:B------:R-:W-:Y:S11]  /*39580*/  @!UPT UIADD3 URZ, URZ, URZ, URZ ;  /* 0x0000003f3f3ff290 */ /* 0x000ff6000fffe03f */
[----:B------:R-:W-:Y:S01]  /*39590*/  @!UPT UIADD3 URZ, URZ, URZ, URZ ;  /* 0x0000003f3f3ff290 */ /* 0x000fe2000fffe03f */
[----:B------:R-:W-:Y:S01]  /*395a0*/  STL.64 [R1+0x2b0], R24 ;  /* 0x0002b01801007387 */ /* 0x000fe20000100a00 */
[----:B------:R0:W-:Y:S03]  /*395b0*/  STL.64 [R1+0x2b8], R26 ;  /* 0x0002b81a01007387 */ /* 0x0001e60000100a00 */
[----:B0-----:R-:W4:Y:S01]  /*395c0*/  LDL.LU.64 R26, [R1+0x3350] ;  /* 0x00335000011a7983 */ /* 0x001f220000300a00 */
[----:B------:R-:W4:Y:S01]  /*395d0*/  LDL.LU.64 R24, [R1+0x3348] ;  /* 0x0033480001187983 */ /* 0x000f220000300a00 */
[C---:B---3--:R-:W-:Y:S01]  /*395e0*/  HMMA.16816.F32.BF16 R8, R16.reuse, R20, R8 ;  /* 0x000000141008723c */ /* 0x048fe20000041808 */
[----:B--2---:R-:W-:Y:S01]  /*395f0*/  STL.64 [R1+0x32d8], R6 ;  /* 0x0032d80601007387 */ /* 0x004fe20000100a00 */
[----:B------:R0:W-:Y:S11]  /*39600*/  STL.64 [R1+0x32d0], R4 ;  /* 0x0032d00401007387 */ /* 0x0001f60000100a00 */
[----:B------:R-:W-:Y:S10]  /*39610*/  @!UPT UIADD3 URZ, URZ, URZ, URZ ;  /* 0x0000003f3f3ff290 */ /* 0x000ff4000fffe03f */
[----:B------:R-:W-:Y:S01]  /*39620*/  STL.64 [R1+0x3f0], R8 ;  /* 0x0003f00801007387 */ /* 0x000fe20000100a00 */
[----:B------:R4:W-:Y:S02]  /*39630*/  STL.64 [R1+0x3f8], R10 ;  /* 0x0003f80a01007387 */ /* 0x0009e40000100a00 */
[----:B0-----:R-:W-:Y:S02]  /*39640*/  IMAD.MOV.U32 R5, RZ, RZ, R20 ;  /* 0x000000ffff057224 */ /* 0x001fe400078e0014 */
[----:B------:R-:W-:Y:S01]  /*39650*/  IMAD.MOV.U32 R4, RZ, RZ, R21 ;  /* 0x000000ffff047224 */ /* 0x000fe200078e0015 */
[----:B------:R-:W2:Y:S01]  /*39660*/  LDL.LU.64 R22, [R1+0x3340] ;  /* 0x0033400001167983 */ /* 0x000ea20000300a00 */
[----:B------:R-:W2:Y:S02]  /*39670*/  LDL.LU.64 R20, [R1+0x3338] ;  /* 0x0033380001147983 */ /* 0x000ea40000300a00 */
[----:B------:R0:W-:Y:S01]  /*39680*/  STL.64 [R1+0x32b0], R12 ;  /* 0x0032b00c01007387 */ /* 0x0001e20000100a00 */
[----:B----4-:R-:W-:Y:S01]  /*39690*/  HMMA.16816.F32.BF16 R8, R16, R12, R24 ;  /* 0x0000000c1008723c */ /* 0x010fe20000041818 */
[----:B------:R-:W3:Y:S06]  /*396a0*/  LDL.LU R16, [R1+0x390] ;  /* 0x0003900001107983 */ /* 0x000eec0000300800 */
[----:B0-----:R-:W-:-:S02]  /*396b0*/  IMAD.MOV.U32 R12, RZ, RZ, R5 ;  /* 0x000000ffff0c7224 */ /* 0x001fc400078e0005 */
[----:B------:R-:W-:Y:S11]  /*396c0*/  IMAD.MOV.U32 R13, RZ, RZ, R4 ;  /* 0x000000ffff0d7224 */ /* 0x000ff600078e0004 */
[----:B------:R-:W-:Y:S03]  /*396d0*/  @!UPT UIADD3 URZ, URZ, URZ, URZ ;  /* 0x0000003f3f3ff290 */ /* 0x000fe6000fffe03f */
[----:B------:R0:W-:Y:S01]  /*396e0*/  STL.64 [R1+0x3e0], R8 ;  /* 0x0003e00801007387 */ /* 0x0001e20000100a00 */
[----:B------:R1:W-:Y:S02]  /*396f0*/  STL.64 [R1+0x3e8], R10 ;  /* 0x0003e80a01007387 */ /* 0x0003e40000100a00 */
[----:B------:R-:W3:Y:S02]  /*39700*/  LDL.LU R17, [R1+0x394] ;  /* 0x0003940001117983 */ /* 0x000ee40000300800 */
[----:B------:R-:W4:Y:S01]  /*39710*/  LDL.LU R18, [R1+0x398] ;  /* 0x0003980001127983 */ /* 0x000f220000300800 */
[----:B------:R-:W4:Y:S01]  /*39720*/  LDL.LU R19, [R1+0x39c] ;  /* 0x00039c0001137983 */ /* 0x000f220000300800 */
[----:B------:R-:W-:Y:S02]  /*39730*/  STL.64 [R1+0x32c8], R12 ;  /* 0x0032c80c01007387 */ /* 0x000fe40000100a00 */
[----:B------:R-:W2:Y:S02]  /*39740*/  LDL.LU R24, [R1+0x3c0] ;  /* 0x0003c00001187983 */ /* 0x000ea40000300800 */
[----:B------:R-:W2:Y:S01]  /*39750*/  LDL.LU R25, [R1+0x3c4] ;  /* 0x0003c40001197983 */ /* 0x000ea20000300800 */
[----:B------:R-:W2:Y:S01]  /*39760*/  LDL.LU R26, [R1+0x3c8] ;  /* 0x0003c800011a7983 */ /* 0x000ea20000300800 */
[----:B------:R-:W2:Y:S03]  /*39770*/  LDL.LU R27, [R1+0x3cc] ;  /* 0x0003cc00011b7983 */ /* 0x000ea60000300800 */
[----:B0-----:R-:W2:Y:S01]  /*39780*/  LDL.LU R8, [R1+0x440] ;  /* 0x0004400001087983 */ /* 0x001ea20000300800 */
[----:B------:R-:W2:Y:S02]  /*39790*/  LDL.LU R9, [R1+0x444] ;  /* 0x0004440001097983 */ /* 0x000ea40000300800 */
[----:B-1----:R-:W2:Y:S02]  /*397a0*/  LDL.LU R10, [R1+0x448] ;  /* 0x00044800010a7983 */ /* 0x002ea40000300800 */
[----:B------:R-:W2:Y:S02]  /*397b0*/  LDL.LU R11, [R1+0x44c] ;  /* 0x00044c00010b7983 */ /* 0x000ea40000300800 */
[----:B--2---:R-:W-:Y:S01]  /*397c0*/  STL.64 [R1+0x3308], R10 ;  /* 0x0033080a01007387 */ /* 0x004fe20000100a00 */
[----:B------:R0:W-:Y:S02]  /*397d0*/  STL.64 [R1+0x3300], R8 ;  /* 0x0033000801007387 */ /* 0x0001e40000100a00 */
[----:B0-----:R-:W-:-:S02]  /*397e0*/  IMAD.MOV.U32 R8, RZ, RZ, R14 ;  /* 0x000000ffff087224 */ /* 0x001fc400078e000e */
[----:B------:R-:W-:-:S05]  /*397f0*/  IMAD.MOV.U32 R9, RZ, RZ, R3 ;  /* 0x000000ffff097224 */ /* 0x000fca00078e0003 */
[----:B------:R0:W-:Y:S04]  /*39800*/  STL.64 [R1+0x3320], R8 ;  /* 0x0033200801007387 */ /* 0x0001e80000100a00 */
[----:B0-----:R-:W2:Y:S01]  /*39810*/  LDL.64 R8, [R1+0x40] ;  /* 0x0000400001087983 */ /* 0x001ea20000100a00 */
[----:B------:R-:W2:Y:S02]  /*39820*/  LDL.LU R12, [R1+0x410] ;  /* 0x00041000010c7983 */ /* 0x000ea40000300800 */
[----:B------:R-:W2:Y:S02]  /*39830*/  LDL.LU R13, [R1+0x414] ;  /* 0x00041400010d7983 */ /* 0x000ea40000300800 */
[----:B------:R-:W2:Y:S01]  /*39840*/  LDL.LU R14, [R1+0x418] ;  /* 0x00041800010e7983 */ /* 0x000ea20000300800 */
[----:B------:R-:W2:Y:S01]  /*39850*/  LDL.LU R15, [R1+0x41c] ;  /* 0x00041c00010f7983 */ /* 0x000ea20000300800 */
[----:B------:R-:W-:-:S02]  /*39860*/  IMAD.MOV.U32 R4, RZ, RZ, R2 ;  /* 0x000000ffff047224 */ /* 0x000fc400078e0002 */
[----:B------:R-:W-:Y:S01]  /*39870*/  IMAD.MOV.U32 R5, RZ, RZ, R0 ;  /* 0x000000ffff057224 */ /* 0x000fe200078e0000 */
[----:B--2---:R-:W-:Y:S01]  /*39880*/  STL.64 [R1+0x32e8], R14 ;  /* 0x0032e80e01007387 */ /* 0x004fe20000100a00 */
[----:B------:R-:W-:Y:S03]  /*39890*/  STL.64 [R1+0x32e0], R12 ;  /* 0x0032e00c01007387 */ /* 0x000fe60000100a00 */
[----:B------:R0:W-:Y:S02]  /*398a0*/  STL.64 [R1+0x32f0], R4 ;  /* 0x0032f00401007387 */ /* 0x0001e40000100a00 */
        /* <DEDUP_REMOVED lines=20> */
[----:B------:R-:W-:Y:S01]  /*399f0*/  STL.64 [R1+0x32c0], R26 ;  /* 0x0032c01a01007387 */ /* 0x000fe20000100a00 */
[----:B------:R0:W-:Y:S02]  /*39a00*/  STL.64 [R1+0x32b8], R24 ;  /* 0x0032b81801007387 */ /* 0x0001e40000100a00 */
[----:B------:R-:W-:-:S02]  /*39a10*/  IMAD.MOV.U32 R2, RZ, RZ, R8 ;  /* 0x000000ffff027224 */ /* 0x000fc400078e0008 */
[----:B------:R-:W-:Y:S01]  /*39a20*/  IMAD.MOV.U32 R0, RZ, RZ, R9 ;  /* 0x000000ffff007224 */ /* 0x000fe200078e0009 */
[----:B0-----:R-:W2:Y:S01]  /*39a30*/  LDL.LU R24, [R1+0x400] ;  /* 0x0004000001187983 */ /* 0x001ea20000300800 */
[----:B------:R-:W2:Y:S02]  /*39a40*/  LDL.LU R25, [R1+0x404] ;  /* 0x0004040001197983 */ /* 0x000ea40000300800 */
[----:B------:R-:W2:Y:S02]  /*39a50*/  LDL.LU R26, [R1+0x408] ;  /* 0x00040800011a7983 */ /* 0x000ea40000300800 */
[----:B------:R-:W2:Y:S01]  /*39a60*/  LDL.LU R27, [R1+0x40c] ;  /* 0x00040c00011b7983 */ /* 0x000ea20000300800 */
[----:B----4-:R-:W-:Y:S01]  /*39a70*/  STL.64 [R1+0x3268], R18 ;  /* 0x0032681201007387 */ /* 0x010fe20000100a00 */
[----:B---3--:R0:W-:Y:S03]  /*39a80*/  STL.64 [R1+0x3260], R16 ;  /* 0x0032601001007387 */ /* 0x0081e60000100a00 */
[----:B0-----:R-:W3:Y:S01]  /*39a90*/  LDL.64 R16, [R1+0x10] ;  /* 0x0000100001107983 */ /* 0x001ee20000100a00 */
[C---:B--2---:R-:W-:Y:S11]  /*39aa0*/  HMMA.16816.F32.BF16 R4, R20.reuse, R8, R4 ;  /* 0x000000081404723c */ /* 0x044ff60000041804 */
[----:B------:R-:W-:Y:S11]  /*39ab0*/  @!UPT UIADD3 URZ, URZ, URZ, URZ ;  /* 0x0000003f3f3ff290 */ /* 0x000ff6000fffe03f */
[----:B------:R-:W-:Y:S01]  /*39ac0*/  @!UPT UIADD3 URZ, URZ, URZ, URZ ;  /* 0x0000003f3f3ff290 */ /* 0x000fe2000fffe03f */
        /* <DEDUP_REMOVED lines=11> */
[----:B0-----:R-:W3:Y:S01]  /*39b80*/  LDL.LU.64 R10, [R1+0x3308] ;  /* 0x00330800010a7983 */ /* 0x001ee20000300a00 */
[----:B------:R-:W3:Y:S02]  /*39b90*/  LDL.LU.64 R8, [R1+0x3300] ;  /* 0x0033000001087983 */ /* 0x000ee40000300a00 */
        /* <DEDUP_REMOVED lines=9> */
[----:B------:R-:W4:Y:S02]  /*39c30*/  LDL.LU R18, [R1+0x488] ;  /* 0x0004880001127983 */ /* 0x000f240000300800 */
[----:B------:R-:W4:Y:S01]  /*39c40*/  LDL.LU R19, [R1+0x48c] ;  /* 0x00048c0001137983 */ /* 0x000f220000300800 */
[C---:B--2---:R-:W-:Y:S01]  /*39c50*/  HMMA.16816.F32.BF16 R4, R20.reuse, R8, R4 ;  /* 0x000000081404723c */ /* 0x044fe20000041804 */
[----:B----4-:R-:W-:Y:S01]  /*39c60*/  STL.64 [R1+0x3288], R18 ;  /* 0x0032881201007387 */ /* 0x010fe20000100a00 */
[----:B---3--:R-:W-:Y:S11]  /*39c70*/  STL.64 [R1+0x3280], R16 ;  /* 0x0032801001007387 */ /* 0x008ff60000100a00 */
[----:B------:R-:W-:Y:S10]  /*39c80*/  @!UPT UIADD3 URZ, URZ, URZ, URZ ;  /* 0x0000003f3f3ff290 */ /* 0x000ff4000fffe03f */
        /* <DEDUP_REMOVED lines=19> */
[----:B0-----:R-:W4:Y:S01]  /*39dc0*/  LDL.LU.64 R6, [R1+0x32d8] ;  /* 0x0032d80001067983 */ /* 0x001f220000300a00 */
[----:B------:R-:W3:Y:S02]  /*39dd0*/  LDL.LU.64 R4, [R1+0x32d0] ;  /* 0x0032d00001047983 */ /* 0x000ee40000300a00 */
[C---:B---3--:R-:W-:Y:S11]  /*39de0*/  HMMA.16816.F32.BF16 R12, R20.reuse, R4, R12 ;  /* 0x00000004140c723c */ /* 0x048ff6000004180c */
[----:B------:R-:W-:Y:S11]  /*39df0*/  @!UPT UIADD3 URZ, URZ, URZ, URZ ;  /* 0x0000003f3f3ff290 */ /* 0x000ff6000fffe03f */
[----:B------:R-:W-:Y:S01]  /*39e00*/  @!UPT UIADD3 URZ, URZ, URZ, URZ ;  /* 0x0000003f3f3ff290 */ /* 0x000fe2000fffe03f */
[----:B------:R0:W-:Y:S01]  /*39e10*/  STL.64 [R1+0x410], R12 ;  /* 0x0004100c01007387 */ /* 0x0001e20000100a00 */
[----:B------:R1:W-:Y:S03]  /*39e20*/  STL.64 [R1+0x418], R14 ;  /* 0x0004180e01007387 */ /* 0x0003e60000100a00 */
[----:B0-----:R-:W1:Y:S02]  /*39e30*/  LDL.LU.64 R12, [R1+0x32c8] ;  /* 0x0032c800010c7983 */ /* 0x001e640000300a00 */
[C---:B-1----:R-:W-:Y:S02]  /*39e40*/  HMMA.16816.F32.BF16 R12, R20.reuse, R12, R24 ;  /* 0x0000000c140c723c */ /* 0x042fe40000041818 */
[----:B------:R-:W3:Y:S01]  /*39e50*/  LDL.LU.64 R26, [R1+0x32c0] ;  /* 0x0032c000011a7983 */ /* 0x000ee20000300a00 */
[----:B------:R-:W3:Y:S11]  /*39e60*/  LDL.LU.64 R24, [R1+0x32b8] ;  /* 0x0032b80001187983 */ /* 0x000ef60000300a00 */
[----:B------:R-:W-:Y:S09]  /*39e70*/  @!UPT UIADD3 URZ, URZ, URZ, URZ ;  /* 0x0000003f3f3ff290 */ /* 0x000ff2000fffe03f */
[----:B------:R0:W-:Y:S01]  /*39e80*/  STL.64 [R1+0x400], R12 ;  /* 0x0004000c01007387 */ /* 0x0001e20000100a00 */
[----:B------:R-:W-:Y:S03]  /*39e90*/  STL.64 [R1+0x408], R14 ;  /* 0x0004080e01007387 */ /* 0x000fe60000100a00 */
[----:B0-----:R-:W3:Y:S01]  /*39ea0*/  LDL.LU.64 R12, [R1+0x32b0] ;  /* 0x0032b000010c7983 */ /* 0x001ee20000300a00 */
[----:B------:R-:W-:Y:S02]  /*39eb0*/  IMAD.MOV.U32 R16, RZ, RZ, R2 ;  /* 0x000000ffff107224 */ /* 0x000fe400078e0002 */
[----:B------:R-:W-:Y:S01]  /*39ec0*/  IMAD.MOV.U32 R17, RZ, RZ, R0 ;  /* 0x000000ffff117224 */ /* 0x000fe200078e0000 */
[----:B---3--:R-:W-:Y:S01]  /*39ed0*/  HMMA.16816.F32.BF16 R20, R20, R12, R24 ;  /* 0x0000000c1414723c */ /* 0x008fe20000041818 */
[----:B------:R-:W2:Y:S01]  /*39ee0*/  LDL.LU.64 R26, [R1+0x32a8] ;  /* 0x0032a800011a7983 */ /* 0x000ea20000300a00 */
[----:B------:R-:W2:Y:S11]  /*39ef0*/  LDL.LU.64 R24, [R1+0x32a0] ;  /* 0x0032a00001187983 */ /* 0x000eb60000300a00 */
[----:B------:R-:W-:Y:S10]  /*39f00*/  @!UPT UIADD3 URZ, URZ, URZ, URZ ;  /* 0x0000003f3f3ff290 */ /* 0x000ff4000fffe03f */
[----:B------:R0:W-:Y:S01]  /*39f10*/  STL.64 [R1+0x360], R20 ;  /* 0x0003601401007387 */ /* 0x0001e20000100a00 */
[----:B------:R-:W-:Y:S03]  /*39f20*/  STL.64 [R1+0x368], R22 ;  /* 0x0003681601007387 */ /* 0x000fe60000100a00 */
[----:B0-----:R-:W3:Y:S01]  /*39f30*/  LDL.64 R20, [R1+0x20] ;  /* 0x0000200001147983 */ /* 0x001ee20000100a00 */
[----:B------:R0:W-:Y:S03]  /*39f40*/  STL.64 [R1+0x3248], R12 ;  /* 0x0032480c01007387 */ /* 0x0001e60000100a00 */
[----:B0-----:R-:W4:Y:S01]  /*39f50*/  LDL.LU R12, [R1+0x3a0] ;  /* 0x0003a000010c7983 */ /* 0x001f220000300800 */
[----:B------:R-:W4:Y:S02]  /*39f60*/  LDL.LU R13, [R1+0x3a4] ;  /* 0x0003a400010d7983 */ /* 0x000f240000300800 */
[----:B------:R-:W4:Y:S02]  /*39f70*/  LDL.LU R14, [R1+0x3a8] ;  /* 0x0003a800010e7983 */ /* 0x000f240000300800 */
[----:B------:R-:W4:Y:S01]  /*39f80*/  LDL.LU R15, [R1+0x3ac] ;  /* 0x0003ac00010f7983 */ /* 0x000f220000300800 */
        /* <DEDUP_REMOVED lines=8> */
[----:B---3--:R-:W-:Y:S02]  /*3a010*/  IMAD.MOV.U32 R2, RZ, RZ, R20 ;  /* 0x000000ffff027224 */ /* 0x008fe400078e0014 */
[----:B------:R-:W-:Y:S01]  /*3a020*/  IMAD.MOV.U32 R0, RZ, RZ, R21 ;  /* 0x000000ffff007224 */ /* 0x000fe200078e0015 */
[C---:B--2---:R-:W-:Y:S11]  /*3a030*/  HMMA.16816.F32.BF16 R16, R24.reuse, R20, R16 ;  /* 0x000000141810723c */ /* 0x044ff60000041810 */
[----:B------:R-:W-:Y:S11]  /*3a040*/  @!UPT UIADD3 URZ, URZ, URZ, URZ ;  /* 0x0000003f3f3ff290 */ /* 0x000ff6000fffe03f */
[----:B------:R-:W-:Y:S01]  /*3a050*/  @!UPT UIADD3 URZ, URZ, URZ, URZ ;  /* 0x0000003f3f3ff290 */ /* 0x000fe2000fffe03f */
[----:B------:R0:W-:Y:S01]  /*3a060*/  STL.64 [R1+0x3c0], R16 ;  /* 0x0003c01001007387 */ /* 0x0001e20000100a00 */
[----:B------:R-:W-:Y:S03]  /*3a070*/  STL.64 [R1+0x3c8], R18 ;  /* 0x0003c81201007387 */ /* 0x000fe60000100a00 */
[----:B0-----:R-:W2:Y:S01]  /*3a080*/  LDL.LU.64 R16, [R1+0x3278] ;  /* 0x0032780001107983 */ /* 0x001ea20000300a00 */
[----:B------:R-:W3:Y:S02]  /*3a090*/  LDL.LU R20, [R1+0x240] ;  /* 0x0002400001147983 */ /* 0x000ee40000300800 */
[----:B------:R-:W3:Y:S02]  /*3a0a0*/  LDL.LU R21, [R1+0x244] ;  /* 0x0002440001157983 */ /* 0x000ee40000300800 */
[----:B------:R-:W3:Y:S01]  /*3a0b0*/  LDL.LU R22, [R1+0x248] ;  /* 0x0002480001167983 */ /* 0x000ee20000300800 */
[----:B------:R-:W3:Y:S01]  /*3a0c0*/  LDL.LU R23, [R1+0x24c] ;  /* 0x00024c0001177983 */ /* 0x000ee20000300800 */
[C---:B--2---:R-:W-:Y:S03]  /*3a0d0*/  HMMA.16816.F32.BF16 R8, R24.reuse, R16, R8 ;  /* 0x000000101808723c */ /* 0x044fe60000041808 */
[----:B---3--:R-:W-:Y:S01]  /*3a0e0*/  STL.64 [R1+0x31d0], R22 ;  /* 0x0031d01601007387 */ /* 0x008fe20000100a00 */
[----:B------:R0:W-:Y:S03]  /*3a0f0*/  STL.64 [R1+0x31c8], R20 ;  /* 0x0031c81401007387 */ /* 0x0001e60000100a00 */
[----:B0-----:R-:W2:Y:S11]  /*3a100*/  LDL.LU.64 R20, [R1+0x30] ;  /* 0x0000300001147983 */ /* 0x001eb60000300a00 */
[----:B------:R-:W-:Y:S05]  /*3a110*/  @!UPT UIADD3 URZ, URZ, URZ, URZ ;  /* 0x0000003f3f3ff290 */ /* 0x000fea000fffe03f */
[----:B------:R0:W-:Y:S01]  /*3a120*/  STL.64 [R1+0x3b0], R8 ;  /* 0x0003b00801007387 */ /* 0x0001e20000100a00 */
[----:B------:R1:W-:Y:S03]  /*3a130*/  STL.64 [R1+0x3b8], R10 ;  /* 0x0003b80a01007387 */ /* 0x0003e60000100a00 */
[----:B0-----:R-:W4:Y:S01]  /*3a140*/  LDL.LU.64 R8, [R1+0x3270] ;  /* 0x0032700001087983 */ /* 0x001f220000300a00 */
[----:B-1----:R-:W-:Y:S02]  /*3a150*/  IMAD.MOV.U32 R10, RZ, RZ, R16 ;  /* 0x000000ffff0a7224 */ /* 0x002fe400078e0010 */
[----:B------:R-:W-:Y:S02]  /*3a160*/  IMAD.MOV.U32 R3, RZ, RZ, R17 ;  /* 0x000000ffff037224 */ /* 0x000fe400078e0011 */
[----:B------:R-:W2:Y:S01]  /*3a170*/  LDL.LU.64 R18, [R1+0x3268] ;  /* 0x0032680001127983 */ /* 0x000ea20000300a00 */
[----:B------:R-:W2:Y:S01]  /*3a180*/  LDL.LU.64 R16, [R1+0x3260] ;  /* 0x0032600001107983 */ /* 0x000ea20000300a00 */
[----:B----4-:R-:W-:Y:S03]  /*3a190*/  HMMA.16816.F32.BF16 R12, R24, R8, R12 ;  /* 0x00000008180c723c */ /* 0x010fe6000004180c */
[----:B------:R0:W-:Y:S04]  /*3a1a0*/  STL.64 [R1+0x31e0], R8 ;  /* 0x0031e00801007387 */ /* 0x0001e80000100a00 */
[----:B0-----:R-:W-:-:S02]  /*3a1b0*/  IMAD.MOV.U32 R8, RZ, RZ, R10 ;  /* 0x000000ffff087224 */ /* 0x001fc400078e000a */
[----:B------:R-:W-:Y:S11]  /*3a1c0*/  IMAD.MOV.U32 R9, RZ, RZ, R3 ;  /* 0x000000ffff097224 */ /* 0x000ff600078e0003 */
[----:B------:R-:W-:Y:S03]  /*3a1d0*/  @!UPT UIADD3 URZ, URZ, URZ, URZ ;  /* 0x0000003f3f3ff290 */ /* 0x000fe6000fffe03f */
[----:B------:R-:W-:Y:S01]  /*3a1e0*/  STL.64 [R1+0x3a0], R12 ;  /* 0x0003a00c01007387 */ /* 0x000fe20000100a00 */
[----:B------:R-:W-:Y:S02]  /*3a1f0*/  STL.64 [R1+0x3a8], R14 ;  /* 0x0003a80e01007387 */ /* 0x000fe40000100a00 */
[----:B------:R0:W-:Y:S02]  /*3a200*/  STL.64 [R1+0x31f8], R8 ;  /* 0x0031f80801007387 */ /* 0x0001e40000100a00 */
[----:B0-----:R-:W-:Y:S02]  /*3a210*/  IMAD.MOV.U32 R8, RZ, RZ, R2 ;  /* 0x000000ffff087224 */ /* 0x001fe400078e0002 */
[----:B------:R-:W-:-:S05]  /*3a220*/  IMAD.MOV.U32 R9, RZ, RZ, R0 ;  /* 0x000000ffff097224 */ /* 0x000fca00078e0000 */
[----:B------:R2:W-:Y:S02]  /*3a230*/  STL.64 [R1+0x3240], R8 ;  /* 0x0032400801007387 */ /* 0x0005e40000100a00 */
[C---:B--2---:R-:W-:Y:S02]  /*3a240*/  HMMA.16816.F32.BF16 R8, R24.reuse, R20, R16 ;  /* 0x000000141808723c */ /* 0x044fe40000041810 */
[----:B------:R-:W2:Y:S11]  /*3a250*/  LDL.LU R16, [R1+0x370] ;  /* 0x0003700001107983 */ /* 0x000eb60000300800 */
[----:B------:R-:W-:Y:S10]  /*3a260*/  @!UPT UIADD3 URZ, URZ, URZ, URZ ;  /* 0x0000003f3f3ff290 */ /* 0x000ff4000fffe03f */
[----:B------:R-:W-:Y:S01]  /*3a270*/  STL.64 [R1+0x390], R8 ;  /* 0x0003900801007387 */ /* 0x000fe20000100a00 */
[----:B------:R-:W-:Y:S02]  /*3a280*/  STL.64 [R1+0x398], R10 ;  /* 0x0003980a01007387 */ /* 0x000fe40000100a00 */
[----:B------:R-:W2:Y:S02]  /*3a290*/  LDL.LU R17, [R1+0x374] ;  /* 0x0003740001117983 */ /* 0x000ea40000300800 */
[----:B------:R-:W3:Y:S01]  /*3a2a0*/  LDL.LU R18, [R1+0x378] ;  /* 0x0003780001127983 */ /* 0x000ee20000300800 */
[----:B------:R-:W3:Y:S04]  /*3a2b0*/  LDL.LU R19, [R1+0x37c] ;  /* 0x00037c0001137983 */ /* 0x000ee80000300800 */
[----:B---3--:R-:W-:Y:S01]  /*3a2c0*/  STL.64 [R1+0x3258], R18 ;  /* 0x0032581201007387 */ /* 0x008fe20000100a00 */
[----:B--2---:R0:W-:Y:S03]  /*3a2d0*/  STL.64 [R1+0x3250], R16 ;  /* 0x0032501001007387 */ /* 0x0041e60000100a00 */
[----:B0-----:R-:W2:Y:S01]  /*3a2e0*/  LDL.LU R16, [R1+0x380] ;  /* 0x0003800001107983 */ /* 0x001ea20000300800 */
[----:B------:R-:W2:Y:S02]  /*3a2f0*/  LDL.LU R17, [R1+0x384] ;  /* 0x0003840001117983 */ /* 0x000ea40000300800 */
[----:B------:R-:W2:Y:S02]  /*3a300*/  LDL.LU R18, [R1+0x388] ;  /* 0x0003880001127983 */ /* 0x000ea40000300800 */
[----:B------:R-:W2:Y:S01]  /*3a310*/  LDL.LU R19, [R1+0x38c] ;  /* 0x00038c0001137983 */ /* 0x000ea20000300800 */
[----:B------:R-:W3:Y:S01]  /*3a320*/  LDL.64 R12, [R1+0x50] ;  /* 0x00005000010c7983 */ /* 0x000ee20000100a00 */
[----:B------:R-:W4:Y:S02]  /*3a330*/  LDL.LU R8, [R1+0x2a0] ;  /* 0x0002a00001087983 */ /* 0x000f240000300800 */
[----:B------:R-:W4:Y:S02]  /*3a340*/  LDL.LU R9, [R1+0x2a4] ;  /* 0x0002a40001097983 */ /* 0x000f240000300800 */
[----:B------:R-:W4:Y:S01]  /*3a350*/  LDL.LU R10, [R1+0x2a8] ;  /* 0x0002a800010a7983 */ /* 0x000f220000300800 */
[----:B------:R-:W4:Y:S01]  /*3a360*/  LDL.LU R11, [R1+0x2ac] ;  /* 0x0002ac00010b7983 */ /* 0x000f220000300800 */
        /* <DEDUP_REMOVED lines=20> */
[----:B0-----:R-:W2:Y:S07]  /*3a4b0*/  LDL.64 R20, [R1+0x40] ;  /* 0x0000400001147983 */ /* 0x001eae0000100a00 */
[----:B------:R-:W-:Y:S02]  /*3a4c0*/  STL.64 [R1+0x380], R16 ;  /* 0x0003801001007387 */ /* 0x000fe40000100a00 */
[----:B------:R0:W-:Y:S02]  /*3a4d0*/  STL.64 [R1+0x388], R18 ;  /* 0x0003881201007387 */ /* 0x0001e40000100a00 */
[----:B0-----:R-:W2:Y:S01]  /*3a4e0*/  LDL.LU.64 R18, [R1+0x3258] ;  /* 0x0032580001127983 */ /* 0x001ea20000300a00 */
[----:B------:R-:W2:Y:S02]  /*3a4f0*/  LDL.LU.64 R16, [R1+0x3250] ;  /* 0x0032500001107983 */ /* 0x000ea40000300a00 */
[----:B------:R-:W-:Y:S02]  /*3a500*/  STL.64 [R1+0x3228], R6 ;  /* 0x0032280601007387 */ /* 0x000fe40000100a00 */
[----:B------:R0:W-:Y:S02]  /*3a510*/  STL.64 [R1+0x3220], R4 ;  /* 0x0032200401007387 */ /* 0x0001e40000100a00 */
[----:B---3--:R-:W-:Y:S01]  /*3a520*/  IMAD.MOV.U32 R0, RZ, RZ, R13 ;  /* 0x000000ffff007224 */ /* 0x008fe200078e000d */
[----:B0-----:R-:W3:Y:S01]  /*3a530*/  LDL.LU R4, [R1+0x290] ;  /* 0x0002900001047983 */ /* 0x001ee20000300800 */
[----:B------:R-:W3:Y:S02]  /*3a540*/  LDL.LU R5, [R1+0x294] ;  /* 0x0002940001057983 */ /* 0x000ee40000300800 */
[----:B------:R-:W3:Y:S02]  /*3a550*/  LDL.LU R6, [R1+0x298] ;  /* 0x0002980001067983 */ /* 0x000ee40000300800 */
[----:B------:R-:W3:Y:S01]  /*3a560*/  LDL.LU R7, [R1+0x29c] ;  /* 0x00029c0001077983 */ /* 0x000ee20000300800 */
[C---:B--2---:R-:W-:Y:S11]  /*3a570*/  HMMA.16816.F32.BF16 R16, R24.reuse, R12, R16 ;  /* 0x0000000c1810723c */ /* 0x044ff60000041810 */
[----:B------:R-:W-:Y:S11]  /*3a580*/  @!UPT UIADD3 URZ, URZ, URZ, URZ ;  /* 0x0000003f3f3ff290 */ /* 0x000ff6000fffe03f */
[----:B------:R-:W-:Y:S01]  /*3a590*/  @!UPT UIADD3 URZ, URZ, URZ, URZ ;  /* 0x0000003f3f3ff290 */ /* 0x000fe2000fffe03f */
[----:B------:R0:W-:Y:S01]  /*3a5a0*/  STL.64 [R1+0x370], R16 ;  /* 0x0003701001007387 */ /* 0x0001e20000100a00 */
[----:B------:R-:W-:Y:S02]  /*3a5b0*/  STL.64 [R1+0x378], R18 ;  /* 0x0003781201007387 */ /* 0x000fe40000100a00 */
[----:B0-----:R-:W-:Y:S02]  /*3a5c0*/  IMAD.MOV.U32 R16, RZ, RZ, R12 ;  /* 0x000000ffff107224 */ /* 0x001fe400078e000c */
[----:B------:R-:W4:Y:S02]  /*3a5d0*/  LDL.LU.64 R12, [R1+0x3248] ;  /* 0x00324800010c7983 */ /* 0x000f240000300a00 */
[----:B----4-:R-:W-:Y:S02]  /*3a5e0*/  HMMA.16816.F32.BF16 R24, R24, R12, R8 ;  /* 0x0000000c1818723c */ /* 0x010fe40000041808 */
[----:B------:R-:W2:Y:S01]  /*3a5f0*/  LDL.LU.64 R8, [R1+0x3240] ;  /* 0x0032400001087983 */ /* 0x000ea20000300a00 */
[----:B------:R-:W-:-:S02]  /*3a600*/  IMAD.MOV.U32 R2, RZ, RZ, R12 ;  /* 0x000000ffff027224 */ /* 0x000fc400078e000c */
[----:B------:R-:W-:Y:S11]  /*3a610*/  IMAD.MOV.U32 R29, RZ, RZ, R13 ;  /* 0x000000ffff1d7224 */ /* 0x000ff600078e000d */
[----:B------:R-:W-:Y:S07]  /*3a620*/  @!UPT UIADD3 URZ, URZ, URZ, URZ ;  /* 0x0000003f3f3ff290 */ /* 0x000fee000fffe03f */
[----:B------:R0:W-:Y:S01]  /*3a630*/  STL.64 [R1+0x2a0], R24 ;  /* 0x0002a01801007387 */ /* 0x0001e20000100a00 */
[----:B------:R1:W-:Y:S02]  /*3a640*/  STL.64 [R1+0x2a8], R26 ;  /* 0x0002a81a01007387 */ /* 0x0003e40000100a00 */
[----:B------:R-:W3:Y:S02]  /*3a650*/  LDL.LU.64 R14, [R1+0x3238] ;  /* 0x00323800010e7983 */ /* 0x000ee40000300a00 */
[----:B------:R-:W3:Y:S02]  /*3a660*/  LDL.LU.64 R12, [R1+0x3230] ;  /* 0x00323000010c7983 */ /* 0x000ee40000300a00 */
[----:B------:R-:W-:Y:S01]  /*3a670*/  IMAD.MOV.U32 R3, RZ, RZ, R21 ;  /* 0x000000ffff037224 */ /* 0x000fe200078e0015 */
[----:B0-----:R-:W4:Y:S01]  /*3a680*/  LDL.LU R24, [R1+0x250] ;  /* 0x0002500001187983 */ /* 0x001f220000300800 */
[----:B------:R-:W4:Y:S02]  /*3a690*/  LDL.LU R25, [R1+0x254] ;  /* 0x0002540001197983 */ /* 0x000f240000300800 */
[----:B-1----:R-:W4:Y:S02]  /*3a6a0*/  LDL.LU R26, [R1+0x258] ;  /* 0x00025800011a7983 */ /* 0x002f240000300800 */
[----:B------:R-:W4:Y:S01]  /*3a6b0*/  LDL.LU R27, [R1+0x25c] ;  /* 0x00025c00011b7983 */ /* 0x000f220000300800 */
[----:B---3--:R-:W-:Y:S11]  /*3a6c0*/  HMMA.16816.F32.BF16 R4, R12, R20, R4 ;  /* 0x000000140c04723c */ /* 0x008ff60000041804 */
[----:B------:R-:W-:Y:S11]  /*3a6d0*/  @!UPT UIADD3 URZ, URZ, URZ, URZ ;  /* 0x0000003f3f3ff290 */ /* 0x000ff6000fffe03f */
[----:B------:R-:W-:Y:S01]  /*3a6e0*/  @!UPT UIADD3 URZ, URZ, URZ, URZ ;  /* 0x0000003f3f3ff290 */ /* 0x000fe2000fffe03f */
[----:B------:R-:W-:Y:S01]  /*3a6f0*/  STL.64 [R1+0x290], R4 ;  /* 0x0002900401007387 */ /* 0x000fe20000100a00 */
[----:B------:R0:W-:Y:S03]  /*3a700*/  STL.64 [R1+0x298], R6 ;  /* 0x0002980601007387 */ /* 0x0001e60000100a00 */
[----:B0-----:R-:W3:Y:S01]  /*3a710*/  LDL.LU.64 R6, [R1+0x3228] ;  /* 0x0032280001067983 */ /* 0x001ee20000300a00 */
[----:B------:R-:W2:Y:S02]  /*3a720*/  LDL.LU.64 R4, [R1+0x3220] ;  /* 0x0032200001047983 */ /* 0x000ea40000300a00 */
[----:B------:R-:W2:Y:S02]  /*3a730*/  LDL.LU.64 R22, [R1+0x3218] ;  /* 0x0032180001167983 */ /* 0x000ea40000300a00 */
[----:B------:R-:W2:Y:S01]  /*3a740*/  LDL.LU.64 R20, [R1+0x3210] ;  /* 0x0032100001147983 */ /* 0x000ea20000300a00 */
[----:B------:R-:W0:Y:S02]  /*3a750*/  S2R R28, SR_TID.X ;  /* 0x00000000001c7919 */ /* 0x000e240000002100 */
[C---:B0-----:R-:W-:Y:S01]  /*3a760*/  LOP3.LUT R11, R28.reuse, 0x7, RZ, 0xc0, !PT ;  /* 0x000000071c0b7812 */ /* 0x041fe200078ec0ff */
[----:B------:R-:W-:-:S04]  /*3a770*/  IMAD.SHL.U32 R10, R28, 0x2, RZ ;  /* 0x000000021c0a7824 */ /* 0x000fc800078e00ff */
[----:B------:R-:W-:-:S05]  /*3a780*/  IMAD R11, R11, 0x110, RZ ;  /* 0x000001100b0b7824 */ /* 0x000fca00078e02ff */
[----:B------:R-:W-:Y:S02]  /*3a790*/  LOP3.LUT R19, R11, 0x10, R10, 0x78, !PT ;  /* 0x000000100b137812 */ /* 0x000fe400078e780a */
[C---:B--2---:R-:W-:Y:S01]  /*3a7a0*/  HMMA.16816.F32.BF16 R8, R12.reuse, R8, R20 ;  /* 0x000000080c08723c */ /* 0x044fe20000041814 */
[----:B------:R-:W2:Y:S01]  /*3a7b0*/  LDL.LU.64 R22, [R1+0x3208] ;  /* 0x0032080001167983 */ /* 0x000ea20000300a00 */
[----:B------:R-:W2:Y:S11]  /*3a7c0*/  LDL.LU.64 R20, [R1+0x3200] ;  /* 0x0032000001147983 */ /* 0x000eb60000300a00 */
[----:B------:R-:W-:Y:S10]  /*3a7d0*/  @!UPT UIADD3 URZ, URZ, URZ, URZ ;  /* 0x0000003f3f3ff290 */ /* 0x000ff4000fffe03f */
[----:B------:R0:W-:Y:S01]  /*3a7e0*/  STL.64 [R1+0x280], R8 ;  /* 0x0002800801007387 */ /* 0x0001e20000100a00 */
[----:B------:R2:W-:Y:S03]  /*3a7f0*/  STL.64 [R1+0x288], R10 ;  /* 0x0002880a01007387 */ /* 0x0005e60000100a00 */
[----:B0-----:R-:W2:Y:S02]  /*3a800*/  LDL.LU.64 R8, [R1+0x31f8] ;  /* 0x0031f80001087983 */ /* 0x001ea40000300a00 */
[----:B--2---:R-:W-:Y:S02]  /*3a810*/  HMMA.16816.F32.BF16 R8, R12, R8, R20 ;  /* 0x000000080c08723c */ /* 0x004fe40000041814 */
[----:B------:R-:W2:Y:S01]  /*3a820*/  LDL.LU.64 R22, [R1+0x31f0] ;  /* 0x0031f00001167983 */ /* 0x000ea20000300a00 */
[----:B------:R-:W2:Y:S11]  /*3a830*/  LDL.LU.64 R20, [R1+0x31e8] ;  /* 0x0031e80001147983 */ /* 0x000eb60000300a00 */
[----:B------:R-:W-:Y:S09]  /*3a840*/  @!UPT UIADD3 URZ, URZ, URZ, URZ ;  /* 0x0000003f3f3ff290 */ /* 0x000ff2000fffe03f */
[----:B------:R0:W-:Y:S01]  /*3a850*/  STL.64 [R1+0x270], R8 ;  /* 0x0002700801007387 */ /* 0x0001e20000100a00 */
[----:B------:R2:W-:Y:S03]  /*3a860*/  STL.64 [R1+0x278], R10 ;  /* 0x0002780a01007387 */ /* 0x0005e60000100a00 */
[----:B0-----:R-:W2:Y:S01]  /*3a870*/  LDL.LU.64 R8, [R1+0x31e0] ;  /* 0x0031e00001087983 */ /* 0x001ea20000300a00 */
[----:B------:R-:W-:-:S05]  /*3a880*/  IMAD.SHL.U32 R28, R28, 0x80, RZ ;  /* 0x000000801c1c7824 */ /* 0x000fca00078e00ff */
[----:B------:R-:W-:-:S04]  /*3a890*/  LOP3.LUT R19, R19, 0x800, R28, 0xf8, !PT ;  /* 0x0000080013137812 */ /* 0x000fc800078ef81c */
[----:B------:R-:W-:Y:S01]  /*3a8a0*/  LOP3.LUT R19, R19, 0x60, RZ, 0x3c, !PT ;  /* 0x0000006013137812 */ /* 0x000fe200078e3cff */
[----:B--2---:R-:W-:Y:S01]  /*3a8b0*/  HMMA.16816.F32.BF16 R8, R12, R8, R20 ;  /* 0x000000080c08723c */ /* 0x004fe20000041814 */
[----:B------:R-:W4:Y:S11]  /*3a8c0*/  LDL.LU.64 R20, [R1+0x31d8] ;  /* 0x0031d80001147983 */ /* 0x000f360000300a00 */
[----:B------:R-:W-:Y:S11]  /*3a8d0*/  @!UPT UIADD3 URZ, URZ, URZ, URZ ;  /* 0x0000003f3f3ff290 */ /* 0x000ff6000fffe03f */
[----:B------:R-:W-:Y:S01]  /*3a8e0*/  STL.64 [R1+0x260], R8 ;  /* 0x0002600801007387 */ /* 0x000fe20000100a00 */
[----:B------:R-:W-:Y:S02]  /*3a8f0*/  STL.64 [R1+0x268], R10 ;  /* 0x0002680a01007387 */ /* 0x000fe40000100a00 */
[----:B------:R-:W0:Y:S02]  /*3a900*/  LDSM.16.MT88.4 R8, [R19+0x2000] ;  /* 0x002000001308783b */ /* 0x000e240000004200 */
[----:B0-----:R-:W-:Y:S02]  /*3a910*/  STL.64 [R1+0x31a8], R10 ;  /* 0x0031a80a01007387 */ /* 0x001fe40000100a00 */
[----:B------:R0:W-:Y:S02]  /*3a920*/  STL.64 [R1+0x31a0], R8 ;  /* 0x0031a00801007387 */ /* 0x0001e40000100a00 */
[----:B0-----:R-:W-:Y:S02]  /*3a930*/  IMAD.MOV.U32 R9, RZ, RZ, R0 ;  /* 0x000000ffff097224 */ /* 0x001fe400078e0000 */
[----:B------:R-:W-:-:S02]  /*3a940*/  IMAD.MOV.U32 R8, RZ, RZ, R16 ;  /* 0x000000ffff087224 */ /* 0x000fc400078e0010 */
[----:B------:R-:W0:Y:S01]  /*3a950*/  LDSM.16.MT88.4 R16, [R19+0x2080] ;  /* 0x002080001310783b */ /* 0x000e220000004200 */
[----:B----4-:R-:W-:Y:S01]  /*3a960*/  HMMA.16816.F32.BF16 R24, R12, R20, R24 ;  /* 0x000000140c18723c */ /* 0x010fe20000041818 */
[----:B------:R-:W-:Y:S02]  /*3a970*/  IMAD.MOV.U32 R28, RZ, RZ, R20 ;  /* 0x000000ffff1c7224 */ /* 0x000fe400078e0014 */
[----:B------:R-:W-:Y:S11]  /*3a980*/  IMAD.MOV.U32 R0, RZ, RZ, R21 ;  /* 0x000000ffff007224 */ /* 0x000ff600078e0015 */
[----:B------:R-:W-:Y:S09]  /*3a990*/  @!UPT UIADD3 URZ, URZ, URZ, URZ ;  /* 0x0000003f3f3ff290 */ /* 0x000ff2000fffe03f */
[----:B------:R-:W-:Y:S01]  /*3a9a0*/  STL.64 [R1+0x250], R24 ;  /* 0x0002501801007387 */ /* 0x000fe20000100a00 */
[----:B------:R-:W-:Y:S02]  /*3a9b0*/  STL.64 [R1+0x258], R26 ;  /* 0x0002581a01007387 */ /* 0x000fe40000100a00 */
[----:B------:R-:W2:Y:S02]  /*3a9c0*/  LDL.LU.64 R22, [R1+0x31d0] ;  /* 0x0031d00001167983 */ /* 0x000ea40000300a00 */
[----:B------:R-:W2:Y:S01]  /*3a9d0*/  LDL.LU.64 R20, [R1+0x31c8] ;  /* 0x0031c80001147983 */ /* 0x000ea20000300a00 */
[----:B0-----:R-:W-:Y:S01]  /*3a9e0*/  STL.64 [R1+0x3118], R18 ;  /* 0x0031181201007387 */ /* 0x001fe20000100a00 */
[----:B------:R0:W-:Y:S03]  /*3a9f0*/  STL.64 [R1+0x3110], R16 ;  /* 0x0031101001007387 */ /* 0x0001e60000100a00 */
[----:B0-----:R-:W4:Y:S01]  /*3aa00*/  LDL.LU R16, [R1+0x230] ;  /* 0x0002300001107983 */ /* 0x001f220000300800 */
[----:B------:R-:W4:Y:S02]  /*3aa10*/  LDL.LU R17, [R1+0x234] ;  /* 0x0002340001117983 */ /* 0x000f240000300800 */
[----:B------:R-:W4:Y:S02]  /*3aa20*/  LDL.LU R18, [R1+0x238] ;  /* 0x0002380001127983 */ /* 0x000f240000300800 */
[----:B------:R-:W4:Y:S01]  /*3aa30*/  LDL.LU R19, [R1+0x23c] ;  /* 0x00023c0001137983 */ /* 0x000f220000300800 */
[----:B------:R-:W0:Y:S04]  /*3aa40*/  S2R R26, SR_TID.X ;  /* 0x00000000001a7919 */ /* 0x000e280000002100 */
[----:B---3--:R-:W-:Y:S01]  /*3aa50*/  STL.64 [R1+0x3150], R6 ;  /* 0x0031500601007387 */ /* 0x008fe20000100a00 */
[----:B------:R4:W-:Y:S01]  /*3aa60*/  STL.64 [R1+0x3148], R4 ;  /* 0x0031480401007387 */ /* 0x0009e20000100a00 */
[C---:B0-----:R-:W-:Y:S01]  /*3aa70*/  LOP3.LUT R27, R26.reuse, 0x7, RZ, 0xc0, !PT ;  /* 0x000000071a1b7812 */ /* 0x041fe200078ec0ff */
[----:B------:R-:W-:-:S04]  /*3aa80*/  IMAD.SHL.U32 R25, R26, 0x2, RZ ;  /* 0x000000021a197824 */ /* 0x000fc800078e00ff */
[----:B------:R-:W-:Y:S02]  /*3aa90*/  IMAD R27, R27, 0x110, RZ ;  /* 0x000001101b1b7824 */ /* 0x000fe400078e02ff */
[----:B------:R-:W-:-:S03]  /*3aaa0*/  IMAD.SHL.U32 R26, R26, 0x80, RZ ;  /* 0x000000801a1a7824 */ /* 0x000fc600078e00ff */
[----:B------:R-:W-:-:S04]  /*3aab0*/  LOP3.LUT R27, R27, 0x10, R25, 0x78, !PT ;  /* 0x000000101b1b7812 */ /* 0x000fc800078e7819 */
[----:B------:R-:W-:Y:S01]  /*3aac0*/  LOP3.LUT R27, R27, 0x800, R26, 0xf8, !PT ;  /* 0x000008001b1b7812 */ /* 0x000fe200078ef81a */
[C---:B--2---:R-:W-:Y:S11]  /*3aad0*/  HMMA.16816.F32.BF16 R20, R12.reuse, R4, R20 ;  /* 0x000000040c14723c */ /* 0x044ff60000041814 */
[----:B------:R-:W-:Y:S11]  /*3aae0*/  @!UPT UIADD3 URZ, URZ, URZ, URZ ;  /* 0x0000003f3f3ff290 */ /* 0x000ff6000fffe03f */
[----:B------:R-:W-:Y:S01]  /*3aaf0*/  @!UPT UIADD3 URZ, URZ, URZ, URZ ;  /* 0x0000003f3f3ff290 */ /* 0x000fe2000fffe03f */
[----:B------:R-:W-:Y:S01]  /*3ab00*/  STL.64 [R1+0x240], R20 ;  /* 0x0002401401007387 */ /* 0x000fe20000100a00 */
[----:B------:R-:W-:Y:S02]  /*3ab10*/  STL.64 [R1+0x248], R22 ;  /* 0x0002481601007387 */ /* 0x000fe40000100a00 */
[----:B------:R-:W0:Y:S01]  /*3ab20*/  LDSM.16.MT88.4 R20, [R27+0x3000] ;  /* 0x003000001b14783b */ /* 0x000e220000004200 */
[----:B----4-:R-:W-:Y:S01]  /*3ab30*/  HMMA.16816.F32.BF16 R4, R12, R8, R16 ;  /* 0x000000080c04723c */ /* 0x010fe20000041810 */
[----:B------:R-:W1:Y:S04]  /*3ab40*/  LDSM.16.MT88.4 R24, [R27+0x3080] ;  /* 0x003080001b18783b */ /* 0x000e680000004200 */
[----:B0-----:R-:W-:Y:S01]  /*3ab50*/  STL.64 [R1+0x3080], R22 ;  /* 0x0030801601007387 */ /* 0x001fe20000100a00 */
[----:B------:R0:W-:Y:S03]  /*3ab60*/  STL.64 [R1+0x3078], R20 ;  /* 0x0030781401007387 */ /* 0x0001e60000100a00 */
[----:B0-----:R-:W2:Y:S11]  /*3ab70*/  LDL.LU R20, [R1+0x350] ;  /* 0x0003500001147983 */ /* 0x001eb60000300800 */
[----:B------:R-:W-:Y:S03]  /*3ab80*/  @!UPT UIADD3 URZ, URZ, URZ, URZ ;  /* 0x0000003f3f3ff290 */ /* 0x000fe6000fffe03f */
[----:B------:R-:W-:Y:S02]  /*3ab90*/  STL.64 [R1+0x230], R4 ;  /* 0x0002300401007387 */ /* 0x000fe40000100a00 */
[----:B------:R-:W-:Y:S02]  /*3aba0*/  STL.64 [R1+0x238], R6 ;  /* 0x0002380601007387 */ /* 0x000fe40000100a00 */
[----:B------:R-:W2:Y:S01]  /*3abb0*/  LDL.LU R21, [R1+0x354] ;  /* 0x0003540001157983 */ /* 0x000ea20000300800 */
[----:B------:R-:W3:Y:S01]  /*3abc0*/  LDL.LU R22, [R1+0x358] ;  /* 0x0003580001167983 */ /* 0x000ee20000300800 */
[----:B------:R-:W3:Y:S03]  /*3abd0*/  LDL.LU R23, [R1+0x35c] ;  /* 0x00035c0001177983 */ /* 0x000ee60000300800 */
[----:B---3--:R-:W-:Y:S01]  /*3abe0*/  STL.64 [R1+0x3098], R22 ;  /* 0x0030981601007387 */ /* 0x008fe20000100a00 */
[----:B--2---:R0:W-:Y:S03]  /*3abf0*/  STL.64 [R1+0x3090], R20 ;  /* 0x0030901401007387 */ /* 0x0041e60000100a00 */
[----:B0-----:R-:W2:Y:S01]  /*3ac00*/  LDL.LU R20, [R1+0x340] ;  /* 0x0003400001147983 */ /* 0x001ea20000300800 */
[----:B------:R-:W2:Y:S02]  /*3ac10*/  LDL.LU R21, [R1+0x344] ;  /* 0x0003440001157983 */ /* 0x000ea40000300800 */
[----:B------:R-:W3:Y:S02]  /*3ac20*/  LDL.LU R22, [R1+0x348] ;  /* 0x0003480001167983 */ /* 0x000ee40000300800 */
[----:B------:R-:W3:Y:S01]  /*3ac30*/  LDL.LU R23, [R1+0x34c] ;  /* 0x00034c0001177983 */ /* 0x000ee20000300800 */
[----:B------:R-:W4:Y:S01]  /*3ac40*/  LDL.LU R4, [R1+0x1b0] ;  /* 0x0001b00001047983 */ /* 0x000f220000300800 */
[----:B------:R-:W4:Y:S02]  /*3ac50*/  LDL.LU R5, [R1+0x1b4] ;  /* 0x0001b40001057983 */ /* 0x000f240000300800 */
[----:B------:R-:W2:Y:S02]  /*3ac60*/  LDL.LU R6, [R1+0x1b8] ;  /* 0x0001b80001067983 */ /* 0x000ea40000300800 */
[----:B------:R-:W2:Y:S01]  /*3ac70*/  LDL.LU R7, [R1+0x1bc] ;  /* 0x0001bc0001077983 */ /* 0x000ea20000300800 */
[----:B------:R-:W2:Y:S01]  /*3ac80*/  LDL.LU R16, [R1+0x1c0] ;  /* 0x0001c00001107983 */ /* 0x000ea20000300800 */
[----:B------:R-:W2:Y:S02]  /*3ac90*/  LDL.LU R17, [R1+0x1c4] ;  /* 0x0001c40001117983 */ /* 0x000ea40000300800 */
[----:B------:R-:W2:Y:S02]  /*3aca0*/  LDL.LU R18, [R1+0x1c8] ;  /* 0x0001c80001127983 */ /* 0x000ea40000300800 */
[----:B------:R-:W2:Y:S01]  /*3acb0*/  LDL.LU R19, [R1+0x1cc] ;  /* 0x0001cc0001137983 */ /* 0x000ea20000300800 */
[----:B------:R-:W3:Y:S01]  /*3acc0*/  LDL.LU R8, [R1+0x110] ;  /* 0x0001100001087983 */ /* 0x000ee20000300800 */
[----:B------:R-:W3:Y:S02]  /*3acd0*/  LDL.LU R9, [R1+0x114] ;  /* 0x0001140001097983 */ /* 0x000ee40000300800 */
[----:B------:R-:W3:Y:S02]  /*3ace0*/  LDL.LU R10, [R1+0x118] ;  /* 0x00011800010a7983 */ /* 0x000ee40000300800 */
[----:B------:R-:W3:Y:S01]  /*3acf0*/  LDL.LU R11, [R1+0x11c] ;  /* 0x00011c00010b7983 */ /* 0x000ee20000300800 */
[----:B--2---:R-:W-:Y:S01]  /*3ad00*/  STL.64 [R1+0x3170], R18 ;  /* 0x0031701201007387 */ /* 0x004fe20000100a00 */
[----:B------:R0:W-:Y:S03]  /*3ad10*/  STL.64 [R1+0x3168], R16 ;  /* 0x0031681001007387 */ /* 0x0001e60000100a00 */
[----:B0-----:R-:W2:Y:S04]  /*3ad20*/  LDL.LU.64 R16, [R1+0x10] ;  /* 0x0000100001107983 */ /* 0x001ea80000300a00 */
[----:B--2---:R0:W-:Y:S04]  /*3ad30*/  STL.64 [R1+0x3180], R16 ;  /* 0x0031801001007387 */ /* 0x0041e80000100a00 */
[----:B0-----:R-:W2:Y:S04]  /*3ad40*/  LDL.LU.64 R16, [R1+0x20] ;  /* 0x0000200001107983 */ /* 0x001ea80000300a00 */
[----:B--2---:R0:W-:Y:S04]  /*3ad50*/  STL.64 [R1+0x3188], R16 ;  /* 0x0031881001007387 */ /* 0x0041e80000100a00 */
[----:B0-----:R-:W2:Y:S01]  /*3ad60*/  LDL R16, [R1+0x40] ;  /* 0x0000400001107983 */ /* 0x001ea20000100800 */
[----:B------:R-:W-:-:S02]  /*3ad70*/  IMAD.MOV.U32 R17, RZ, RZ, R3 ;  /* 0x000000ffff117224 */ /* 0x000fc400078e0003 */
[----:B------:R-:W2:Y:S02]  /*3ad80*/  LDL.LU R3, [R1+0x31c0] ;  /* 0x0031c00001037983 */ /* 0x000ea40000300800 */
[----:B------:R-:W-:Y:S01]  /*3ad90*/  STL.64 [R1+0x3160], R6 ;  /* 0x0031600601007387 */ /* 0x000fe20000100a00 */
[----:B----4-:R0:W-:Y:S04]  /*3ada0*/  STL.64 [R1+0x3158], R4 ;  /* 0x0031580401007387 */ /* 0x0101e80000100a00 */
[----:B0-----:R-:W4:Y:S04]  /*3adb0*/  LDL.LU.64 R4, [R1] ;  /* 0x0000000001047983 */ /* 0x001f280000300a00 */
[----:B----4-:R0:W-:Y:S04]  /*3adc0*/  STL.64 [R1+0x3178], R4 ;  /* 0x0031780401007387 */ /* 0x0101e80000100a00 */
[----:B0-----:R-:W4:Y:S01]  /*3add0*/  LDL.LU R4, [R1+0x1d0] ;  /* 0x0001d00001047983 */ /* 0x001f220000300800 */
[----:B------:R-:W4:Y:S02]  /*3ade0*/  LDL.LU R5, [R1+0x1d4] ;  /* 0x0001d40001057983 */ /* 0x000f240000300800 */
[----:B------:R-:W2:Y:S02]  /*3adf0*/  LDL.LU R6, [R1+0x1d8] ;  /* 0x0001d80001067983 */ /* 0x000ea40000300800 */
[----:B------:R-:W2:Y:S01]  /*3ae00*/  LDL.LU R7, [R1+0x1dc] ;  /* 0x0001dc0001077983 */ /* 0x000ea20000300800 */
[----:B------:R-:W0:Y:S04]  /*3ae10*/  S2R R18, SR_TID.X ;  /* 0x0000000000127919 */ /* 0x000e280000002100 */
[----:B--2---:R-:W-:Y:S01]  /*3ae20*/  STL.64 [R1+0x3198], R6 ;  /* 0x0031980601007387 */ /* 0x004fe20000100a00 */
[----:B----4-:R2:W-:Y:S03]  /*3ae30*/  STL.64 [R1+0x3190], R4 ;  /* 0x0031900401007387 */ /* 0x0105e60000100a00 */
[----:B--2---:R-:W2:Y:S01]  /*3ae40*/  LDL.LU R4, [R1+0x1f0] ;  /* 0x0001f00001047983 */ /* 0x004ea20000300800 */
[----:B------:R-:W2:Y:S02]  /*3ae50*/  LDL.LU R5, [R1+0x1f4] ;  /* 0x0001f40001057983 */ /* 0x000ea40000300800 */
[----:B------:R-:W2:Y:S02]  /*3ae60*/  LDL.LU R6, [R1+0x1f8] ;  /* 0x0001f80001067983 */ /* 0x000ea40000300800 */
[----:B------:R-:W2:Y:S01]  /*3ae70*/  LDL.LU R7, [R1+0x1fc] ;  /* 0x0001fc0001077983 */ /* 0x000ea20000300800 */
[----:B---3--:R-:W-:Y:S01]  /*3ae80*/  STL.64 [R1+0x30a8], R22 ;  /* 0x0030a81601007387 */ /* 0x008fe20000100a00 */
[----:B------:R3:W-:Y:S02]  /*3ae90*/  STL.64 [R1+0x30a0], R20 ;  /* 0x0030a01401007387 */ /* 0x0007e40000100a00 */
[----:B---3--:R-:W-:-:S02]  /*3aea0*/  IMAD.MOV.U32 R20, RZ, RZ, R28 ;  /* 0x000000ffff147224 */ /* 0x008fc400078e001c */
[----:B------:R-:W-:Y:S01]  /*3aeb0*/  IMAD.MOV.U32 R21, RZ, RZ, R0 ;  /* 0x000000ffff157224 */ /* 0x000fe200078e0000 */
[----:B------:R-:W3:Y:S01]  /*3aec0*/  LDL.LU R28, [R1+0x31bc] ;  /* 0x0031bc00011c7983 */ /* 0x000ee20000300800 */
[----:B------:R-:W4:Y:S02]  /*3aed0*/  LDL.LU R0, [R1+0x31b8] ;  /* 0x0031b80001007983 */ /* 0x000f240000300800 */
[----:B-1----:R-:W-:Y:S02]  /*3aee0*/  STL.64 [R1+0x3008], R26 ;  /* 0x0030081a01007387 */ /* 0x002fe40000100a00 */
[----:B------:R1:W-:Y:S02]  /*3aef0*/  STL.64 [R1+0x3000], R24 ;  /* 0x0030001801007387 */ /* 0x0003e40000100a00 */
[----:B-1----:R-:W2:Y:S01]  /*3af00*/  LDL.LU.64 R24, [R1+0x50] ;  /* 0x0000500001187983 */ /* 0x002ea20000300a00 */
[----:B------:R-:W2:Y:S01]  /*3af10*/  LDL.64 R26, [R1+0x58] ;  /* 0x00005800011a7983 */ /* 0x000ea20000100a00 */
[C---:B0-----:R-:W-:Y:S01]  /*3af20*/  LOP3.LUT R19, R18.reuse, 0x7, RZ, 0xc0, !PT ;  /* 0x0000000712137812 */ /* 0x041fe200078ec0ff */
[----:B------:R-:W-:-:S04]  /*3af30*/  IMAD.SHL.U32 R23, R18, 0x2, RZ ;  /* 0x0000000212177824 */ /* 0x000fc800078e00ff */
[----:B------:R-:W-:Y:S02]  /*3af40*/  IMAD R19, R19, 0x110, RZ ;  /* 0x0000011013137824 */ /* 0x000fe400078e02ff */
[----:B------:R-:W-:-:S03]  /*3af50*/  IMAD.SHL.U32 R18, R18, 0x80, RZ ;  /* 0x0000008012127824 */ /* 0x000fc600078e00ff */
[----:B------:R-:W-:-:S04]  /*3af60*/  LOP3.LUT R19, R19, 0x10, R23, 0x78, !PT ;  /* 0x0000001013137812 */ /* 0x000fc800078e7817 */
[----:B------:R-:W-:-:S04]  /*3af70*/  LOP3.LUT R19, R19, 0x800, R18, 0xf8, !PT ;  /* 0x0000080013137812 */ /* 0x000fc800078ef812 */
[----:B------:R-:W-:Y:S01]  /*3af80*/  LOP3.LUT R19, R19, 0x20, RZ, 0x3c, !PT ;  /* 0x0000002013137812 */ /* 0x000fe200078e3cff */
[----:B--2---:R-:W-:Y:S01]  /*3af90*/  STL.64 [R1+0x3140], R26 ;  /* 0x0031401a01007387 */ /* 0x004fe20000100a00 */
[----:B------:R0:W-:Y:S02]  /*3afa0*/  STL.64 [R1+0x3138], R24 ;  /* 0x0031381801007387 */ /* 0x0001e40000100a00 */
[----:B0-----:R-:W-:Y:S02]  /*3afb0*/  IMAD.MOV.U32 R24, RZ, RZ, R2 ;  /* 0x000000ffff187224 */ /* 0x001fe400078e0002 */
[----:B------:R-:W-:Y:S01]  /*3afc0*/  IMAD.MOV.U32 R25, RZ, RZ, R29 ;  /* 0x000000ffff197224 */ /* 0x000fe200078e001d */
[----:B------:R-:W2:Y:S01]  /*3afd0*/  LDL.LU R2, [R1+0x31b4] ;  /* 0x0031b40001027983 */ /* 0x000ea20000300800 */
[----:B------:R-:W2:Y:S05]  /*3afe0*/  LDL.LU R29, [R1+0x31b0] ;  /* 0x0031b000011d7983 */ /* 0x000eaa0000300800 */
[----:B------:R-:W-:Y:S01]  /*3aff0*/  HMMA.16816.F32.BF16 R24, R12, R24, R8 ;  /* 0x000000180c18723c */ /* 0x000fe20000041808 */
[----:B------:R-:W0:Y:S04]  /*3b000*/  LDSM.16.MT88.4 R12, [R19+0x3000] ;  /* 0x00300000130c783b */ /* 0x000e280000004200 */
[----:B------:R-:W2:Y:S01]  /*3b010*/  LDL.LU.64 R10, [R1+0x31a8] ;  /* 0x0031a800010a7983 */ /* 0x000ea20000300a00 */
[----:B------:R-:W2:Y:S11]  /*3b020*/  LDL.LU.64 R8, [R1+0x31a0] ;  /* 0x0031a00001087983 */ /* 0x000eb60000300a00 */
[----:B------:R-:W-:Y:S06]  /*3b030*/  @!UPT UIADD3 URZ, URZ, URZ, URZ ;  /* 0x0000003f3f3ff290 */ /* 0x000fec000fffe03f */
[----:B------:R1:W-:Y:S01]  /*3b040*/  STL.64 [R1+0x110], R24 ;  /* 0x0001101801007387 */ /* 0x0003e20000100a00 */
[----:B------:R3:W-:Y:S03]  /*3b050*/  STL.64 [R1+0x118], R26 ;  /* 0x0001181a01007387 */ /* 0x0007e60000100a00 */
[----:B-1----:R-:W4:Y:S01]  /*3b060*/  LDL.LU R24, [R1+0x1a0] ;  /* 0x0001a00001187983 */ /* 0x002f220000300800 */
[----:B------:R-:W4:Y:S02]  /*3b070*/  LDL.LU R25, [R1+0x1a4] ;  /* 0x0001a40001197983 */ /* 0x000f240000300800 */
[----:B---3--:R-:W4:Y:S02]  /*3b080*/  LDL.LU R26, [R1+0x1a8] ;  /* 0x0001a800011a7983 */ /* 0x008f240000300800 */
[----:B------:R-:W4:Y:S01]  /*3b090*/  LDL.LU R27, [R1+0x1ac] ;  /* 0x0001ac00011b7983 */ /* 0x000f220000300800 */
[----:B0-----:R-:W-:Y:S01]  /*3b0a0*/  STL.64 [R1+0x2f80], R14 ;  /* 0x002f800e01007387 */ /* 0x001fe20000100a00 */
[----:B------:R0:W-:Y:S03]  /*3b0b0*/  STL.64 [R1+0x2f78], R12 ;  /* 0x002f780c01007387 */ /* 0x0001e60000100a00 */
[----:B0-----:R-:W3:Y:S01]  /*3b0c0*/  LDL.LU.64 R12, [R1+0x60] ;  /* 0x00006000010c7983 */ /* 0x001ee20000300a00 */
[----:B------:R-:W3:Y:S01]  /*3b0d0*/  LDL.64 R14, [R1+0x68] ;  /* 0x00006800010e7983 */ /* 0x000ee20000100a00 */
[C---:B--2---:R-:W-:Y:S02]  /*3b0e0*/  HMMA.16816.F32.BF16 R16, R8.reuse, R16, R4 ;  /* 0x000000100810723c */ /* 0x044fe40000041804 */
[----:B---3--:R-:W-:Y:S01]  /*3b0f0*/  STL.64 [R1+0x3128], R14 ;  /* 0x0031280e01007387 */ /* 0x008fe20000100a00 */
[----:B------:R0:W-:Y:S03]  /*3b100*/  STL.64 [R1+0x3120], R12 ;  /* 0x0031200c01007387 */ /* 0x0001e60000100a00 */
[----:B0-----:R-:W2:Y:S01]  /*3b110*/  LDL.LU R12, [R1+0x1e0] ;  /* 0x0001e000010c7983 */ /* 0x001ea20000300800 */
[----:B------:R-:W2:Y:S02]  /*3b120*/  LDL.LU R13, [R1+0x1e4] ;  /* 0x0001e400010d7983 */ /* 0x000ea40000300800 */
[----:B------:R-:W2:Y:S02]  /*3b130*/  LDL.LU R14, [R1+0x1e8] ;  /* 0x0001e800010e7983 */ /* 0x000ea40000300800 */
[----:B------:R-:W2:Y:S01]  /*3b140*/  LDL.LU R15, [R1+0x1ec] ;  /* 0x0001ec00010f7983 */ /* 0x000ea20000300800 */
[----:B------:R-:W3:Y:S01]  /*3b150*/  LDL.LU.64 R6, [R1+0x3198] ;  /* 0x0031980001067983 */ /* 0x000ee20000300a00 */
[----:B------:R-:W3:Y:S10]  /*3b160*/  LDL.LU.64 R4, [R1+0x3190] ;  /* 0x0031900001047983 */ /* 0x000ef40000300a00 */
[----:B------:R0:W-:Y:S02]  /*3b170*/  STL.64 [R1+0x1f0], R16 ;  /* 0x0001f01001007387 */ /* 0x0001e40000100a00 */
[----:B------:R-:W-:Y:S01]  /*3b180*/  STL.64 [R1+0x1f8], R18 ;  /* 0x0001f81201007387 */ /* 0x000fe20000100a00 */
[----:B0-----:R-:W2:Y:S02]  /*3b190*/  LDL.LU.64 R16, [R1+0x3188] ;  /* 0x0031880001107983 */ /* 0x001ea40000300a00 */
[C---:B--2---:R-:W-:Y:S11]  /*3b1a0*/  HMMA.16816.F32.BF16 R12, R8.reuse, R16, R12 ;  /* 0x00000010080c723c */ /* 0x044ff6000004180c */
[----:B------:R-:W-:Y:S11]  /*3b1b0*/  @!UPT UIADD3 URZ, URZ, URZ, URZ ;  /* 0x0000003f3f3ff290 */ /* 0x000ff6000fffe03f */
[----:B------:R-:W-:Y:S01]  /*3b1c0*/  @!UPT UIADD3 URZ, URZ, URZ, URZ ;  /* 0x0000003f3f3ff290 */ /* 0x000fe2000fffe03f */
        /* <DEDUP_REMOVED lines=9> */
[----:B------:R0:W-:Y:S01]  /*3b260*/  STL.64 [R1+0x1d0], R4 ;  /* 0x0001d00401007387 */ /* 0x0001e20000100a00 */
[----:B------:R1:W-:Y:S03]  /*3b270*/  STL.64 [R1+0x1d8], R6 ;  /* 0x0001d80601007387 */ /* 0x0003e60000100a00 */
[----:B0-----:R-:W2:Y:S01]  /*3b280*/  LDL.LU.64 R4, [R1+0x3178] ;  /* 0x0031780001047983 */ /* 0x001ea20000300a00 */
[----:B------:R-:W2:Y:S02]  /*3b290*/  LDL.LU.64 R18, [R1+0x3170] ;  /* 0x0031700001127983 */ /* 0x000ea40000300a00 */
[----:B------:R-:W2:Y:S02]  /*3b2a0*/  LDL.LU.64 R16, [R1+0x3168] ;  /* 0x0031680001107983 */ /* 0x000ea40000300a00 */
[C---:B--2---:R-:W-:Y:S11]  /*3b2b0*/  HMMA.16816.F32.BF16 R16, R8.reuse, R4, R16 ;  /* 0x000000040810723c */ /* 0x044ff60000041810 */
[----:B------:R-:W-:Y:S11]  /*3b2c0*/  @!UPT UIADD3 URZ, URZ, URZ, URZ ;  /* 0x0000003f3f3ff290 */ /* 0x000ff6000fffe03f */
[----:B------:R-:W-:Y:S01]  /*3b2d0*/  @!UPT UIADD3 URZ, URZ, URZ, URZ ;  /* 0x0000003f3f3ff290 */ /* 0x000fe2000fffe03f */
[----:B------:R0:W-:Y:S01]  /*3b2e0*/  STL.64 [R1+0x1c0], R16 ;  /* 0x0001c01001007387 */ /* 0x0001e20000100a00 */
[----:B------:R-:W-:Y:S02]  /*3b2f0*/  STL.64 [R1+0x1c8], R18 ;  /* 0x0001c81201007387 */ /* 0x000fe40000100a00 */
[----:B-1----:R-:W2:Y:S02]  /*3b300*/  LDL.LU.64 R6, [R1+0x3160] ;  /* 0x0031600001067983 */ /* 0x002ea40000300a00 */
[----:B0-----:R-:W-:Y:S02]  /*3b310*/  IMAD.MOV.U32 R17, RZ, RZ, R4 ;  /* 0x000000ffff117224 */ /* 0x001fe400078e0004 */
[----:B------:R-:W-:Y:S02]  /*3b320*/  IMAD.MOV.U32 R16, RZ, RZ, R5 ;  /* 0x000000ffff107224 */ /* 0x000fe400078e0005 */
[----:B------:R-:W2:Y:S02]  /*3b330*/  LDL.LU.64 R4, [R1+0x3158] ;  /* 0x0031580001047983 */ /* 0x000ea40000300a00 */
[----:B--2---:R-:W-:Y:S11]  /*3b340*/  HMMA.16816.F32.BF16 R4, R8, R20, R4 ;  /* 0x000000140804723c */ /* 0x004ff60000041804 */
[----:B------:R-:W-:Y:S11]  /*3b350*/  @!UPT UIADD3 URZ, URZ, URZ, URZ ;  /* 0x0000003f3f3ff290 */ /* 0x000ff6000fffe03f */
[----:B------:R-:W-:Y:S01]  /*3b360*/  @!UPT UIADD3 URZ, URZ, URZ, URZ ;  /* 0x0000003f3f3ff290 */ /* 0x000fe2000fffe03f */
[----:B------:R-:W-:Y:S01]  /*3b370*/  STL.64 [R1+0x1b0], R4 ;  /* 0x0001b00401007387 */ /* 0x000fe20000100a00 */
[----:B------:R0:W-:Y:S03]  /*3b380*/  STL.64 [R1+0x1b8], R6 ;  /* 0x0001b80601007387 */ /* 0x0001e60000100a00 */
[----:B0-----:R-:W2:Y:S01]  /*3b390*/  LDL.LU.64 R6, [R1+0x3150] ;  /* 0x0031500001067983 */ /* 0x001ea20000300a00 */
[----:B------:R-:W4:Y:S02]  /*3b3a0*/  LDL.LU.64 R4, [R1+0x3148] ;  /* 0x0031480001047983 */ /* 0x000f240000300a00 */
[----:B------:R0:W-:Y:S02]  /*3b3b0*/  STL.64 [R1+0x30c0], R20 ;  /* 0x0030c01401007387 */ /* 0x0001e40000100a00 */
[----:B0-----:R-:W-:Y:S02]  /*3b3c0*/  IMAD.MOV.U32 R20, RZ, RZ, R17 ;  /* 0x000000ffff147224 */ /* 0x001fe400078e0011 */
[----:B------:R-:W-:-:S05]  /*3b3d0*/  IMAD.MOV.U32 R21, RZ, RZ, R16 ;  /* 0x000000ffff157224 */ /* 0x000fca00078e0010 */
[----:B------:R0:W-:Y:S02]  /*3b3e0*/  STL.64 [R1+0x30d8], R20 ;  /* 0x0030d81401007387 */ /* 0x0001e40000100a00 */
[----:B0-----:R-:W-:Y:S02]  /*3b3f0*/  IMAD.MOV.U32 R20, RZ, RZ, R15 ;  /* 0x000000ffff147224 */ /* 0x001fe400078e000f */
[----:B------:R-:W-:-:S05]  /*3b400*/  IMAD.MOV.U32 R21, RZ, RZ, R14 ;  /* 0x000000ffff157224 */ /* 0x000fca00078e000e */
[----:B------:R0:W-:Y:S01]  /*3b410*/  STL.64 [R1+0x30f0], R20 ;  /* 0x0030f01401007387 */ /* 0x0001e20000100a00 */
[----:B------:R-:W3:Y:S02]  /*3b420*/  LDL.LU R16, [R1+0xc0] ;  /* 0x0000c00001107983 */ /* 0x000ee40000300800 */
[----:B------:R-:W3:Y:S02]  /*3b430*/  LDL.LU R17, [R1+0xc4] ;  /* 0x0000c40001117983 */ /* 0x000ee40000300800 */
[----:B------:R-:W3:Y:S01]  /*3b440*/  LDL.LU R18, [R1+0xc8] ;  /* 0x0000c80001127983 */ /* 0x000ee20000300800 */
[----:B------:R-:W3:Y:S01]  /*3b450*/  LDL.LU R19, [R1+0xcc] ;  /* 0x0000cc0001137983 */ /* 0x000ee20000300800 */
[----:B0-----:R-:W-:Y:S02]  /*3b460*/  IMAD.MOV.U32 R20, RZ, RZ, R13 ;  /* 0x000000ffff147224 */ /* 0x001fe400078e000d */
[----:B------:R-:W-:Y:S02]  /*3b470*/  IMAD.MOV.U32 R21, RZ, RZ, R12 ;  /* 0x000000ffff157224 */ /* 0x000fe400078e000c */
[----:B------:R-:W3:Y:S01]  /*3b480*/  LDL.LU R12, [R1+0x190] ;  /* 0x00019000010c7983 */ /* 0x000ee20000300800 */
[----:B------:R-:W3:Y:S02]  /*3b490*/  LDL.LU R13, [R1+0x194] ;  /* 0x00019400010d7983 */ /* 0x000ee40000300800 */
[----:B------:R-:W3:Y:S02]  /*3b4a0*/  LDL.LU R14, [R1+0x198] ;  /* 0x00019800010e7983 */ /* 0x000ee40000300800 */
[----:B------:R-:W3:Y:S01]  /*3b4b0*/  LDL.LU R15, [R1+0x19c] ;  /* 0x00019c00010f7983 */ /* 0x000ee20000300800 */
[----:B------:R0:W-:Y:S04]  /*3b4c0*/  STL.64 [R1+0x3108], R20 ;  /* 0x0031081401007387 */ /* 0x0001e80000100a00 */
[----:B0-----:R-:W3:Y:S01]  /*3b4d0*/  LDL.LU R20, [R1+0xa0] ;  /* 0x0000a00001147983 */ /* 0x001ee20000300800 */
[----:B------:R-:W3:Y:S02]  /*3b4e0*/  LDL.LU R21, [R1+0xa4] ;  /* 0x0000a40001157983 */ /* 0x000ee40000300800 */
[----:B------:R-:W3:Y:S02]  /*3b4f0*/  LDL.LU R22, [R1+0xa8] ;  /* 0x0000a80001167983 */ /* 0x000ee40000300800 */
[----:B------:R-:W3:Y:S01]  /*3b500*/  LDL.LU R23, [R1+0xac] ;  /* 0x0000ac0001177983 */ /* 0x000ee20000300800 */
[----:B----4-:R-:W-:Y:S11]  /*3b510*/  HMMA.16816.F32.BF16 R24, R8, R4, R24 ;  /* 0x000000040818723c */ /* 0x010ff60000041818 */
[----:B------:R-:W-:Y:S11]  /*3b520*/  @!UPT UIADD3 URZ, URZ, URZ, URZ ;  /* 0x0000003f3f3ff290 */ /* 0x000ff6000fffe03f */
[----:B------:R-:W-:Y:S01]  /*3b530*/  @!UPT UIADD3 URZ, URZ, URZ, URZ ;  /* 0x0000003f3f3ff290 */ /* 0x000fe2000fffe03f */
[----:B------:R-:W-:Y:S01]  /*3b540*/  STL.64 [R1+0x1a0], R24 ;  /* 0x0001a01801007387 */ /* 0x000fe20000100a00 */
[----:B------:R0:W-:Y:S03]  /*3b550*/  STL.64 [R1+0x1a8], R26 ;  /* 0x0001a81a01007387 */ /* 0x0001e60000100a00 */
[----:B0-----:R-:W4:Y:S01]  /*3b560*/  LDL.LU.64 R26, [R1+0x3140] ;  /* 0x00314000011a7983 */ /* 0x001f220000300a00 */
[----:B------:R-:W3:Y:S02]  /*3b570*/  LDL.LU.64 R24, [R1+0x3138] ;  /* 0x0031380001187983 */ /* 0x000ee40000300a00 */
[----:B--2---:R0:W-:Y:S02]  /*3b580*/  STL.64 [R1+0x30b8], R6 ;  /* 0x0030b80601007387 */ /* 0x0041e40000100a00 */
[----:B------:R1:W-:Y:S02]  /*3b590*/  STL.64 [R1+0x30b0], R4 ;  /* 0x0030b00401007387 */ /* 0x0003e40000100a00 */
[----:B0-----:R-:W-:Y:S01]  /*3b5a0*/  IMAD.MOV.U32 R6, RZ, RZ, R29 ;  /* 0x000000ffff067224 */ /* 0x001fe200078e001d */
[----:B-1----:R-:W2:Y:S01]  /*3b5b0*/  LDL.LU R4, [R1+0x220] ;  /* 0x0002200001047983 */ /* 0x002ea20000300800 */
        /* <DEDUP_REMOVED lines=8> */
[----:B------:R-:W-:-:S02]  /*3b640*/  IMAD.MOV.U32 R7, RZ, RZ, R29 ;  /* 0x000000ffff077224 */ /* 0x000fc400078e001d */
[----:B------:R-:W4:Y:S01]  /*3b650*/  LDL.LU R29, [R1+0x3130] ;  /* 0x00313000011d7983 */ /* 0x000f220000300800 */
[C---:B---3--:R-:W-:Y:S03]  /*3b660*/  HMMA.16816.F32.BF16 R12, R8.reuse, R24, R12 ;  /* 0x00000018080c723c */ /* 0x048fe6000004180c */
[----:B--2---:R-:W-:Y:S01]  /*3b670*/  STL.64 [R1+0x30e8], R6 ;  /* 0x0030e80601007387 */ /* 0x004fe20000100a00 */
[----:B------:R0:W-:Y:S03]  /*3b680*/  STL.64 [R1+0x30e0], R4 ;  /* 0x0030e00401007387 */ /* 0x0001e60000100a00 */
[----:B0-----:R-:W2:Y:S01]  /*3b690*/  LDL.LU R4, [R1+0x80] ;  /* 0x0000800001047983 */ /* 0x001ea20000300800 */
[----:B------:R-:W2:Y:S02]  /*3b6a0*/  LDL.LU R5, [R1+0x84] ;  /* 0x0000840001057983 */ /* 0x000ea40000300800 */
[----:B------:R-:W3:Y:S02]  /*3b6b0*/  LDL.LU R6, [R1+0x88] ;  /* 0x0000880001067983 */ /* 0x000ee40000300800 */
[----:B------:R-:W3:Y:S02]  /*3b6c0*/  LDL.LU R7, [R1+0x8c] ;  /* 0x00008c0001077983 */ /* 0x000ee40000300800 */
[----:B---3--:R-:W-:Y:S01]  /*3b6d0*/  STL.64 [R1+0x3100], R6 ;  /* 0x0031000601007387 */ /* 0x008fe20000100a00 */
[----:B--2---:R0:W-:Y:S03]  /*3b6e0*/  STL.64 [R1+0x30f8], R4 ;  /* 0x0030f80401007387 */ /* 0x0041e60000100a00 */
[----:B0-----:R-:W2:Y:S01]  /*3b6f0*/  LDL.LU R4, [R1+0x90] ;  /* 0x0000900001047983 */ /* 0x001ea20000300800 */
[----:B------:R-:W2:Y:S02]  /*3b700*/  LDL.LU R5, [R1+0x94] ;  /* 0x0000940001057983 */ /* 0x000ea40000300800 */
[----:B------:R-:W2:Y:S02]  /*3b710*/  LDL.LU R6, [R1+0x98] ;  /* 0x0000980001067983 */ /* 0x000ea40000300800 */
[----:B------:R-:W-:Y:S01]  /*3b720*/  STL.64 [R1+0x190], R12 ;  /* 0x0001900c01007387 */ /* 0x000fe20000100a00 */
[----:B------:R0:W-:Y:S04]  /*3b730*/  STL.64 [R1+0x198], R14 ;  /* 0x0001980e01007387 */ /* 0x0001e80000100a00 */
[----:B0-----:R-:W3:Y:S01]  /*3b740*/  LDL.LU.64 R14, [R1+0x3128] ;  /* 0x00312800010e7983 */ /* 0x001ee20000300a00 */
[----:B------:R-:W2:Y:S02]  /*3b750*/  LDL.LU.64 R12, [R1+0x3120] ;  /* 0x00312000010c7983 */ /* 0x000ea40000300a00 */
[----:B--2---:R-:W-:Y:S01]  /*3b760*/  HMMA.16816.F32.BF16 R8, R8, R12, R16 ;  /* 0x0000000c0808723c */ /* 0x004fe20000041810 */
[----:B------:R-:W2:Y:S01]  /*3b770*/  LDL.LU.64 R18, [R1+0x3118] ;  /* 0x0031180001127983 */ /* 0x000ea20000300a00 */
[----:B------:R-:W2:Y:S11]  /*3b780*/  LDL.LU.64 R16, [R1+0x3110] ;  /* 0x0031100001107983 */ /* 0x000eb60000300a00 */
[----:B------:R-:W-:Y:S10]  /*3b790*/  @!UPT UIADD3 URZ, URZ, URZ, URZ ;  /* 0x0000003f3f3ff290 */ /* 0x000ff4000fffe03f */
[----:B------:R0:W-:Y:S01]  /*3b7a0*/  STL.64 [R1+0xc0], R8 ;  /* 0x0000c00801007387 */ /* 0x0001e20000100a00 */
[----:B------:R1:W-:Y:S03]  /*3b7b0*/  STL.64 [R1+0xc8], R10 ;  /* 0x0000c80a01007387 */ /* 0x0003e60000100a00 */
[----:B0-----:R-:W2:Y:S01]  /*3b7c0*/  LDL.LU.64 R8, [R1+0x40] ;  /* 0x0000400001087983 */ /* 0x001ea20000300a00 */
[----:B-1----:R-:W3:Y:S01]  /*3b7d0*/  LDL.64 R10, [R1+0x48] ;  /* 0x00004800010a7983 */ /* 0x002ee20000100a00 */
[----:B--2---:R-:W-:Y:S11]  /*3b7e0*/  HMMA.16816.F32.BF16 R20, R16, R8, R20 ;  /* 0x000000081014723c */ /* 0x004ff60000041814 */
[----:B------:R-:W-:Y:S11]  /*3b7f0*/  @!UPT UIADD3 URZ, URZ, URZ, URZ ;  /* 0x0000003f3f3ff290 */ /* 0x000ff6000fffe03f */
[----:B------:R-:W-:Y:S01]  /*3b800*/  @!UPT UIADD3 URZ, URZ, URZ, URZ ;  /* 0x0000003f3f3ff290 */ /* 0x000fe2000fffe03f */
[----:B------:R0:W-:Y:S01]  /*3b810*/  STL.64 [R1+0xa0], R20 ;  /* 0x0000a01401007387 */ /* 0x0001e20000100a00 */
[----:B------:R1:W-:Y:S03]  /*3b820*/  STL.64 [R1+0xa8], R22 ;  /* 0x0000a81601007387 */ /* 0x0003e60000100a00 */
[----:B0-----:R-:W1:Y:S01]  /*3b830*/  LDL.LU.64 R20, [R1+0x3108] ;  /* 0x0031080001147983 */ /* 0x001e620000300a00 */
[----:B----4-:R-:W-:-:S07]  /*3b840*/  IMAD.MOV.U32 R7, RZ, RZ, R29 ;  /* 0x000000ffff077224 */ /* 0x010fce00078e001d */
[C---:B-1----:R-:W-:Y:S01]  /*3b850*/  HMMA.16816.F32.BF16 R20, R16.reuse, R20, R4 ;  /* 0x000000141014723c */ /* 0x042fe20000041804 */
[----:B------:R-:W2:Y:S01]  /*3b860*/  LDL.LU.64 R6, [R1+0x3100] ;  /* 0x0031000001067983 */ /* 0x000ea20000300a00 */
[----:B------:R-:W2:Y:S11]  /*3b870*/  LDL.LU.64 R4, [R1+0x30f8] ;  /* 0x0030f80001047983 */ /* 0x000eb60000300a00 */
[----:B------:R-:W-:Y:S10]  /*3b880*/  @!UPT UIADD3 URZ, URZ, URZ, URZ ;  /* 0x0000003f3f3ff290 */ /* 0x000ff4000fffe03f */
        /* <DEDUP_REMOVED lines=19> */
[----:B------:R-:W4:Y:S11]  /*3b9c0*/  LDL.LU.64 R4, [R1+0x30b0] ;  /* 0x0030b00001047983 */ /* 0x000f360000300a00 */
[----:B------:R-:W-:Y:S09]  /*3b9d0*/  @!UPT UIADD3 URZ, URZ, URZ, URZ ;  /* 0x0000003f3f3ff290 */ /* 0x000ff2000fffe03f */
        /* <DEDUP_REMOVED lines=9> */
[----:B0-----:R-:W4:Y:S01]  /*3ba70*/  LDL.LU.64 R22, [R1+0x3098] ;  /* 0x0030980001167983 */ /* 0x001f220000300a00 */
[----:B------:R-:W4:Y:S02]  /*3ba80*/  LDL.LU.64 R20, [R1+0x3090] ;  /* 0x0030900001147983 */ /* 0x000f240000300a00 */
[----:B--2---:R0:W-:Y:S02]  /*3ba90*/  STL.64 [R1+0x3038], R6 ;  /* 0x0030380601007387 */ /* 0x0041e40000100a00 */
[----:B0-----:R-:W2:Y:S01]  /*3baa0*/  LDL.64 R6, [R1+0x8] ;  /* 0x0000080001067983 */ /* 0x001ea20000100a00 */
[----:B----4-:R-:W-:Y:S03]  /*3bab0*/  HMMA.16816.F32.BF16 R20, R16, R24, R20 ;  /* 0x000000181014723c */ /* 0x010fe60000041814 */
[----:B--2---:R0:W-:Y:S02]  /*3bac0*/  STL.64 [R1+0x3040], R6 ;  /* 0x0030400601007387 */ /* 0x0041e40000100a00 */
[----:B0-----:R-:W-:-:S02]  /*3bad0*/  IMAD.MOV.U32 R6, RZ, RZ, R2 ;  /* 0x000000ffff067224 */ /* 0x001fc400078e0002 */
[----:B------:R-:W-:-:S05]  /*3bae0*/  IMAD.MOV.U32 R7, RZ, RZ, R0 ;  /* 0x000000ffff077224 */ /* 0x000fca00078e0000 */
[----:B------:R0:W-:Y:S11]  /*3baf0*/  STL.64 [R1+0x3058], R6 ;  /* 0x0030580601007387 */ /* 0x0001f60000100a00 */
[----:B------:R-:W-:Y:S01]  /*3bb00*/  STL [R1+0x350], R20 ;  /* 0x0003501401007387 */ /* 0x000fe20000100800 */
[----:B0-----:R-:W2:Y:S04]  /*3bb10*/  LDL R6, [R1+0x28] ;  /* 0x0000280001067983 */ /* 0x001ea80000100800 */
[----:B------:R-:W2:Y:S01]  /*3bb20*/  LDL R7, [R1+0x2c] ;  /* 0x00002c0001077983 */ /* 0x000ea20000100800 */
[----:B------:R-:W-:-:S02]  /*3bb30*/  IMAD.MOV.U32 R29, RZ, RZ, R21 ;  /* 0x000000ffff1d7224 */ /* 0x000fc400078e0015 */
[----:B------:R-:W-:Y:S01]  /*3bb40*/  IMAD.MOV.U32 R2, RZ, RZ, R22 ;  /* 0x000000ffff027224 */ /* 0x000fe200078e0016 */
[----:B--2---:R-:W-:Y:S01]  /*3bb50*/  STL.64 [R1+0x3070], R6 ;  /* 0x0030700601007387 */ /* 0x004fe20000100a00 */
[----:B------:R0:W-:Y:S02]  /*3bb60*/  STL.64 [R1+0x3010], R26 ;  /* 0x0030101a01007387 */ /* 0x0001e40000100a00 */
[----:B------:R-:W2:Y:S02]  /*3bb70*/  LDL.LU R24, [R1+0x2d0] ;  /* 0x0002d00001187983 */ /* 0x000ea40000300800 */
[----:B------:R-:W2:Y:S01]  /*3bb80*/  LDL.LU R25, [R1+0x2d4] ;  /* 0x0002d40001197983 */ /* 0x000ea20000300800 */
[----:B0-----:R-:W4:Y:S01]  /*3bb90*/  LDL.LU R26, [R1+0x2d8] ;  /* 0x0002d800011a7983 */ /* 0x001f220000300800 */
[----:B------:R-:W4:Y:S02]  /*3bba0*/  LDL.LU R27, [R1+0x2dc] ;  /* 0x0002dc00011b7983 */ /* 0x000f240000300800 */
[----:B------:R-:W2:Y:S02]  /*3bbb0*/  LDL.LU R20, [R1+0x330] ;  /* 0x0003300001147983 */ /* 0x000ea40000300800 */
[----:B------:R-:W3:Y:S02]  /*3bbc0*/  LDL.LU R21, [R1+0x334] ;  /* 0x0003340001157983 */ /* 0x000ee40000300800 */
[----:B------:R-:W-:Y:S01]  /*3bbd0*/  IMAD.MOV.U32 R0, RZ, RZ, R23 ;  /* 0x000000ffff007224 */ /* 0x000fe200078e0017 */
[----:B------:R-:W3:Y:S01]  /*3bbe0*/  LDL.LU R22, [R1+0x338] ;  /* 0x0003380001167983 */ /* 0x000ee20000300800 */
[----:B------:R-:W3:Y:S02]  /*3bbf0*/  LDL.LU R23, [R1+0x33c] ;  /* 0x00033c0001177983 */ /* 0x000ee40000300800 */
[----:B------:R-:W3:Y:S02]  /*3bc00*/  LDL.LU R4, [R1+0x320] ;  /* 0x0003200001047983 */ /* 0x000ee40000300800 */
[----:B------:R-:W3:Y:S01]  /*3bc10*/  LDL.LU R5, [R1+0x324] ;  /* 0x0003240001057983 */ /* 0x000ee20000300800 */
[----:B------:R-:W3:Y:S01]  /*3bc20*/  LDL.LU R6, [R1+0x328] ;  /* 0x0003280001067983 */ /* 0x000ee20000300800 */
[----:B------:R-:W3:Y:S03]  /*3bc30*/  LDL.LU R7, [R1+0x32c] ;  /* 0x00032c0001077983 */ /* 0x000ee60000300800 */
[----:B----4-:R-:W-:Y:S01]  /*3bc40*/  STL.64 [R1+0x3020], R26 ;  /* 0x0030201a01007387 */ /* 0x010fe20000100a00 */
[----:B--2---:R0:W-:Y:S03]  /*3bc50*/  STL.64 [R1+0x3018], R24 ;  /* 0x0030181801007387 */ /* 0x0041e60000100a00 */
[----:B0-----:R-:W2:Y:S01]  /*3bc60*/  LDL.LU R24, [R1+0x2e0] ;  /* 0x0002e00001187983 */ /* 0x001ea20000300800 */
[----:B------:R-:W2:Y:S02]  /*3bc70*/  LDL.LU R25, [R1+0x2e4] ;  /* 0x0002e40001197983 */ /* 0x000ea40000300800 */
[----:B------:R-:W4:Y:S02]  /*3bc80*/  LDL.LU R26, [R1+0x2e8] ;  /* 0x0002e800011a7983 */ /* 0x000f240000300800 */
[----:B------:R-:W-:-:S02]  /*3bc90*/  IMAD.MOV.U32 R27, RZ, RZ, R28 ;  /* 0x000000ffff1b7224 */ /* 0x000fc400078e001c */
[----:B------:R-:W3:Y:S04]  /*3bca0*/  LDL.LU R28, [R1+0x308c] ;  /* 0x00308c00011c7983 */ /* 0x000ee80000300800 */
[----:B----4-:R-:W-:Y:S01]  /*3bcb0*/  STL.64 [R1+0x3030], R26 ;  /* 0x0030301a01007387 */ /* 0x010fe20000100a00 */
[----:B--2---:R0:W-:Y:S03]  /*3bcc0*/  STL.64 [R1+0x3028], R24 ;  /* 0x0030281801007387 */ /* 0x0041e60000100a00 */
[----:B0-----:R-:W2:Y:S01]  /*3bcd0*/  LDL.LU R24, [R1+0x2f0] ;  /* 0x0002f00001187983 */ /* 0x001ea20000300800 */
[----:B------:R-:W2:Y:S02]  /*3bce0*/  LDL.LU R25, [R1+0x2f4] ;  /* 0x0002f40001197983 */ /* 0x000ea40000300800 */
[----:B------:R-:W4:Y:S02]  /*3bcf0*/  LDL.LU R26, [R1+0x2f8] ;  /* 0x0002f800011a7983 */ /* 0x000f240000300800 */
[----:B------:R-:W4:Y:S02]  /*3bd00*/  LDL.LU R27, [R1+0x2fc] ;  /* 0x0002fc00011b7983 */ /* 0x000f240000300800 */
[----:B----4-:R3:W-:Y:S01]  /*3bd10*/  STL.64 [R1+0x3050], R26 ;  /* 0x0030501a01007387 */ /* 0x0107e20000100a00 */
[----:B--2---:R0:W-:Y:S02]  /*3bd20*/  STL.64 [R1+0x3048], R24 ;  /* 0x0030481801007387 */ /* 0x0041e40000100a00 */
[----:B---3--:R-:W-:Y:S01]  /*3bd30*/  IMAD.MOV.U32 R26, RZ, RZ, R28 ;  /* 0x000000ffff1a7224 */ /* 0x008fe200078e001c */
[----:B0-----:R-:W2:Y:S01]  /*3bd40*/  LDL.LU R24, [R1+0x300] ;  /* 0x0003000001187983 */ /* 0x001ea20000300800 */
[----:B------:R-:W2:Y:S02]  /*3bd50*/  LDL.LU R25, [R1+0x304] ;  /* 0x0003040001197983 */ /* 0x000ea40000300800 */
[----:B------:R-:W3:Y:S02]  /*3bd60*/  LDL.LU R28, [R1+0x3088] ;  /* 0x00308800011c7983 */ /* 0x000ee40000300800 */
[----:B------:R-:W4:Y:S01]  /*3bd70*/  LDL.LU R27, [R1+0x30c] ;  /* 0x00030c00011b7983 */ /* 0x000f220000300800 */
[----:B------:R-:W-:Y:S01]  /*3bd80*/  HMMA.16816.F32.BF16 R16, R16, R12, R20 ;  /* 0x0000000c1010723c */ /* 0x000fe20000041814 */
[----:B----4-:R-:W-:Y:S01]  /*3bd90*/  STL.64 [R1+0x3068], R26 ;  /* 0x0030681a01007387 */ /* 0x010fe20000100a00 */
[----:B--2---:R0:W-:Y:S03]  /*3bda0*/  STL.64 [R1+0x3060], R24 ;  /* 0x0030601801007387 */ /* 0x0041e60000100a00 */
[----:B0-----:R-:W2:Y:S01]  /*3bdb0*/  LDL.LU R24, [R1+0x310] ;  /* 0x0003100001187983 */ /* 0x001ea20000300800 */
[----:B------:R-:W2:Y:S02]  /*3bdc0*/  LDL.LU R25, [R1+0x314] ;  /* 0x0003140001197983 */ /* 0x000ea40000300800 */
[----:B------:R-:W2:Y:S02]  /*3bdd0*/  LDL.LU R26, [R1+0x318] ;  /* 0x00031800011a7983 */ /* 0x000ea40000300800 */
[----:B------:R-:W-:Y:S01]  /*3bde0*/  STL [R1+0x2f38], R0 ;  /* 0x002f380001007387 */ /* 0x000fe20000100800 */
[----:B------:R-:W-:Y:S01]  /*3bdf0*/  STL [R1+0x2e5c], R2 ;  /* 0x002e5c0201007387 */ /* 0x000fe20000100800 */
[----:B------:R-:W-:Y:S02]  /*3be00*/  STL [R1+0x2e58], R29 ;  /* 0x002e581d01007387 */ /* 0x000fe40000100800 */
[----:B------:R-:W4:Y:S02]  /*3be10*/  LDL.LU.64 R22, [R1+0x3080] ;  /* 0x0030800001167983 */ /* 0x000f240000300a00 */
[----:B------:R-:W4:Y:S02]  /*3be20*/  LDL.LU.64 R20, [R1+0x3078] ;  /* 0x0030780001147983 */ /* 0x000f240000300a00 */
[----:B---3--:R-:W-:-:S05]  /*3be30*/  IMAD.MOV.U32 R27, RZ, RZ, R28 ;  /* 0x000000ffff1b7224 */ /* 0x008fca00078e001c */
[----:B------:R-:W-:Y:S01]  /*3be40*/  STL.64 [R1+0x330], R16 ;  /* 0x0003301001007387 */ /* 0x000fe20000100a00 */
[----:B------:R0:W-:Y:S02]  /*3be50*/  STL [R1+0x33c], R19 ;  /* 0x00033c1301007387 */ /* 0x0001e40000100800 */
[----:B------:R-:W-:Y:S02]  /*3be60*/  IMAD.MOV.U32 R28, RZ, RZ, R18 ;  /* 0x000000ffff1c7224 */ /* 0x000fe400078e0012 */
[----:B0-----:R-:W3:Y:S01]  /*3be70*/  LDL.64 R18, [R1+0x38] ;  /* 0x0000380001127983 */ /* 0x001ee20000100a00 */
[C---:B----4-:R-:W-:Y:S11]  /*3be80*/  HMMA.16816.F32.BF16 R4, R20.reuse, R10, R4 ;  /* 0x0000000a1404723c */ /* 0x050ff60000041804 */
[----:B------:R-:W-:Y:S11]  /*3be90*/  @!UPT UIADD3 URZ, URZ, URZ, URZ ;  /* 0x0000003f3f3ff290 */ /* 0x000ff6000fffe03f */
[----:B------:R-:W-:Y:S01]  /*3bea0*/  @!UPT UIADD3 URZ, URZ, URZ, URZ ;  /* 0x0000003f3f3ff290 */ /* 0x000fe2000fffe03f */
[----:B------:R-:W-:Y:S01]  /*3beb0*/  STL.64 [R1+0x320], R4 ;  /* 0x0003200401007387 */ /* 0x000fe20000100a00 */
[----:B------:R0:W-:Y:S03]  /*3bec0*/  STL.64 [R1+0x328], R6 ;  /* 0x0003280601007387 */ /* 0x0001e60000100a00 */
[----:B0-----:R-:W2:Y:S02]  /*3bed0*/  LDL.LU.64 R6, [R1+0x3070] ;  /* 0x0030700001067983 */ /* 0x001ea40000300a00 */
[C---:B--2---:R-:W-:Y:S02]  /*3bee0*/  HMMA.16816.F32.BF16 R4, R20.reuse, R6, R24 ;  /* 0x000000061404723c */ /* 0x044fe40000041818 */
[----:B------:R-:W2:Y:S01]  /*3bef0*/  LDL.LU.64 R26, [R1+0x3068] ;  /* 0x00306800011a7983 */ /* 0x000ea20000300a00 */
[----:B------:R-:W2:Y:S11]  /*3bf00*/  LDL.LU.64 R24, [R1+0x3060] ;  /* 0x0030600001187983 */ /* 0x000eb60000300a00 */
[----:B------:R-:W-:Y:S09]  /*3bf10*/  @!UPT UIADD3 URZ, URZ, URZ, URZ ;  /* 0x0000003f3f3ff290 */ /* 0x000ff2000fffe03f */
        /* <DEDUP_REMOVED lines=10> */
[C---:B--2---:R-:W-:Y:S01]  /*3bfc0*/  HMMA.16816.F32.BF16 R24, R20.reuse, R6, R24 ;  /* 0x000000061418723c */ /* 0x044fe20000041818 */
[----:B------:R-:W-:Y:S02]  /*3bfd0*/  IMAD.MOV.U32 R9, RZ, RZ, R6 ;  /* 0x000000ffff097224 */ /* 0x000fe400078e0006 */
[----:B------:R-:W-:Y:S02]  /*3bfe0*/  IMAD.MOV.U32 R8, RZ, RZ, R7 ;  /* 0x000000ffff087224 */ /* 0x000fe400078e0007 */
[----:B------:R-:W2:Y:S11]  /*3bff0*/  LDL.LU.64 R6, [R1+0x3038] ;  /* 0x0030380001067983 */ /* 0x000eb60000300a00 */
[----:B------:R-:W-:Y:S07]  /*3c000*/  @!UPT UIADD3 URZ, URZ, URZ, URZ ;  /* 0x0000003f3f3ff290 */ /* 0x000fee000fffe03f */
[----:B------:R0:W-:Y:S01]  /*3c010*/  STL.64 [R1+0x2f0], R24 ;  /* 0x0002f01801007387 */ /* 0x0001e20000100a00 */
[----:B------:R-:W-:Y:S02]  /*3c020*/  IMAD.MOV.U32 R5, RZ, RZ, R26 ;  /* 0x000000ffff057224 */ /* 0x000fe400078e001a */
[----:B------:R-:W-:Y:S02]  /*3c030*/  IMAD.MOV.U32 R4, RZ, RZ, R27 ;  /* 0x000000ffff047224 */ /* 0x000fe400078e001b */
[----:B------:R-:W3:Y:S04]  /*3c040*/  LDL.LU.64 R26, [R1+0x3030] ;  /* 0x00303000011a7983 */ /* 0x000ee80000300a00 */
[----:B0-----:R-:W3:Y:S01]  /*3c050*/  LDL.LU.64 R24, [R1+0x3028] ;  /* 0x0030280001187983 */ /* 0x001ee20000300a00 */
[----:B------:R-:W-:Y:S01]  /*3c060*/  STL [R1+0x2c40], R5 ;  /* 0x002c400501007387 */ /* 0x000fe20000100800 */
[C---:B---3--:R-:W-:Y:S11]  /*3c070*/  HMMA.16816.F32.BF16 R24, R20.reuse, R18, R24 ;  /* 0x000000121418723c */ /* 0x048ff60000041818 */
[----:B------:R-:W-:Y:S11]  /*3c080*/  @!UPT UIADD3 URZ, URZ, URZ, URZ ;  /* 0x0000003f3f3ff290 */ /* 0x000ff6000fffe03f */
[----:B------:R-:W-:Y:S01]  /*3c090*/  @!UPT UIADD3 URZ, URZ, URZ, URZ ;  /* 0x0000003f3f3ff290 */ /* 0x000fe2000fffe03f */
[----:B------:R-:W-:Y:S01]  /*3c0a0*/  STL.64 [R1+0x2e0], R24 ;  /* 0x0002e01801007387 */ /* 0x000fe20000100a00 */
[----:B------:R0:W-:Y:S03]  /*3c0b0*/  STL.64 [R1+0x2e8], R26 ;  /* 0x0002e81a01007387 */ /* 0x0001e60000100a00 */
[----:B0-----:R-:W2:Y:S01]  /*3c0c0*/  LDL.LU.64 R26, [R1+0x3020] ;  /* 0x00302000011a7983 */ /* 0x001ea20000300a00 */
[----:B------:R-:W2:Y:S02]  /*3c0d0*/  LDL.LU.64 R24, [R1+0x3018] ;  /* 0x0030180001187983 */ /* 0x000ea40000300a00 */
[----:B------:R0:W-:Y:S02]  /*3c0e0*/  STL.64 [R1+0x2fe0], R18 ;  /* 0x002fe01201007387 */ /* 0x0001e40000100a00 */
[----:B------:R-:W3:Y:S01]  /*3c0f0*/  LDL.LU R16, [R1+0x210] ;  /* 0x0002100001107983 */ /* 0x000ee20000300800 */
[----:B------:R-:W3:Y:S04]  /*3c100*/  LDL.LU R17, [R1+0x214] ;  /* 0x0002140001117983 */ /* 0x000ee80000300800 */
[----:B0-----:R-:W3:Y:S01]  /*3c110*/  LDL.LU R18, [R1+0x218] ;  /* 0x0002180001127983 */ /* 0x001ee20000300800 */
[----:B------:R-:W3:Y:S01]  /*3c120*/  LDL.LU R19, [R1+0x21c] ;  /* 0x00021c0001137983 */ /* 0x000ee20000300800 */
[C---:B--2---:R-:W-:Y:S11]  /*3c130*/  HMMA.16816.F32.BF16 R24, R20.reuse, R6, R24 ;  /* 0x000000061418723c */ /* 0x044ff60000041818 */
[----:B------:R-:W-:Y:S11]  /*3c140*/  @!UPT UIADD3 URZ, URZ, URZ, URZ ;  /* 0x0000003f3f3ff290 */ /* 0x000ff6000fffe03f */
[----:B------:R-:W-:Y:S01]  /*3c150*/  @!UPT UIADD3 URZ, URZ, URZ, URZ ;  /* 0x0000003f3f3ff290 */ /* 0x000fe2000fffe03f */
[----:B------:R-:W-:Y:S01]  /*3c160*/  STL.64 [R1+0x2d0], R24 ;  /* 0x0002d01801007387 */ /* 0x000fe20000100a00 */
[----:B------:R0:W-:Y:S03]  /*3c170*/  STL.64 [R1+0x2d8], R26 ;  /* 0x0002d81a01007387 */ /* 0x0001e60000100a00 */
[----:B0-----:R-:W2:Y:S01]  /*3c180*/  LDL.LU.64 R26, [R1+0x3010] ;  /* 0x00301000011a7983 */ /* 0x001ea20000300a00 */
[----:B------:R-:W-:Y:S02]  /*3c190*/  STL.64 [R1+0x2fb8], R6 ;  /* 0x002fb80601007387 */ /* 0x000fe40000100a00 */
[----:B------:R0:W-:Y:S02]  /*3c1a0*/  STL [R1+0x2fb0], R4 ;  /* 0x002fb00401007387 */ /* 0x0001e40000100800 */
[----:B0-----:R-:W2:Y:S01]  /*3c1b0*/  LDL.LU R4, [R1+0x2c0] ;  /* 0x0002c00001047983 */ /* 0x001ea20000300800 */
[----:B------:R-:W2:Y:S02]  /*3c1c0*/  LDL.LU R5, [R1+0x2c4] ;  /* 0x0002c40001057983 */ /* 0x000ea40000300800 */
[----:B------:R-:W2:Y:S02]  /*3c1d0*/  LDL.LU R6, [R1+0x2c8] ;  /* 0x0002c80001067983 */ /* 0x000ea40000300800 */
[----:B------:R-:W-:Y:S01]  /*3c1e0*/  IMAD.MOV.U32 R7, RZ, RZ, R3 ;  /* 0x000000ffff077224 */ /* 0x000fe200078e0003 */
[C---:B---3--:R-:W-:Y:S08]  /*3c1f0*/  HMMA.16816.F32.BF16 R16, R20.reuse, R14, R16 ;  /* 0x0000000e1410723c */ /* 0x048ff00000041810 */
[----:B--2---:R-:W-:Y:S01]  /*3c200*/  HMMA.16816.F32.BF16 R4, R20, R26, R4 ;  /* 0x0000001a1404723c */ /* 0x004fe20000041804 */
[----:B------:R-:W-:-:S02]  /*3c210*/  IMAD.MOV.U32 R2, RZ, RZ, R26 ;  /* 0x000000ffff027224 */ /* 0x000fc400078e001a */
[----:B------:R-:W-:Y:S02]  /*3c220*/  IMAD.MOV.U32 R0, RZ, RZ, R27 ;  /* 0x000000ffff007224 */ /* 0x000fe400078e001b */
[----:B------:R-:W2:Y:S01]  /*3c230*/  LDL.LU.64 R26, [R1+0x3008] ;  /* 0x00300800011a7983 */ /* 0x000ea20000300a00 */
[----:B------:R-:W2:Y:S11]  /*3c240*/  LDL.LU.64 R24, [R1+0x3000] ;  /* 0x0030000001187983 */ /* 0x000eb60000300a00 */
[----:B------:R-:W-:Y:S06]  /*3c250*/  @!UPT UIADD3 URZ, URZ, URZ, URZ ;  /* 0x0000003f3f3ff290 */ /* 0x000fec000fffe03f */
[----:B------:R0:W-:Y:S01]  /*3c260*/  STL.64 [R1+0x2c0], R4 ;  /* 0x0002c00401007387 */ /* 0x0001e20000100a00 */
[----:B------:R1:W-:Y:S02]  /*3c270*/  STL [R1+0x2c8], R6 ;  /* 0x0002c80601007387 */ /* 0x0003e40000100800 */
[----:B------:R-:W-:Y:S01]  /*3c280*/  IMAD.MOV.U32 R3, RZ, RZ, R7 ;  /* 0x000000ffff037224 */ /* 0x000fe200078e0007 */
[----:B0-----:R-:W3:Y:S01]  /*3c290*/  LDL.LU R4, [R1+0x140] ;  /* 0x0001400001047983 */ /* 0x001ee20000300800 */
[----:B------:R0:W-:Y:S02]  /*3c2a0*/  STL.64 [R1+0x210], R16 ;  /* 0x0002101001007387 */ /* 0x0001e40000100a00 */
[----:B------:R4:W-:Y:S02]  /*3c2b0*/  STL.64 [R1+0x218], R18 ;  /* 0x0002181201007387 */ /* 0x0009e40000100a00 */
[----:B------:R-:W3:Y:S01]  /*3c2c0*/  LDL.LU R5, [R1+0x144] ;  /* 0x0001440001057983 */ /* 0x000ee20000300800 */
[----:B-1----:R-:W2:Y:S01]  /*3c2d0*/  LDL.LU R6, [R1+0x148] ;  /* 0x0001480001067983 */ /* 0x002ea20000300800 */
[----:B------:R-:W2:Y:S03]  /*3c2e0*/  LDL.LU R7, [R1+0x14c] ;  /* 0x00014c0001077983 */ /* 0x000ea60000300800 */
[----:B0-----:R-:W2:Y:S01]  /*3c2f0*/  LDL.LU R16, [R1+0x160] ;  /* 0x0001600001107983 */ /* 0x001ea20000300800 */
[----:B------:R-:W2:Y:S02]  /*3c300*/  LDL.LU R17, [R1+0x164] ;  /* 0x0001640001117983 */ /* 0x000ea40000300800 */
[----:B----4-:R-:W4:Y:S02]  /*3c310*/  LDL.LU R18, [R1+0x168] ;  /* 0x0001680001127983 */ /* 0x010f240000300800 */
[----:B------:R-:W4:Y:S02]  /*3c320*/  LDL.LU R19, [R1+0x16c] ;  /* 0x00016c0001137983 */ /* 0x000f240000300800 */
[----:B----4-:R0:W-:Y:S01]  /*3c330*/  STL.64 [R1+0x2ff0], R18 ;  /* 0x002ff01201007387 */ /* 0x0101e20000100a00 */
[----:B--2---:R-:W-:Y:S03]  /*3c340*/  STL.64 [R1+0x2fe8], R16 ;  /* 0x002fe81001007387 */ /* 0x004fe60000100a00 */
[----:B0-----:R-:W2:Y:S01]  /*3c350*/  LDL.64 R18, [R1+0x28] ;  /* 0x0000280001127983 */ /* 0x001ea20000100a00 */
[----:B------:R-:W-:Y:S02]  /*3c360*/  STL.64 [R1+0x2fc8], R6 ;  /* 0x002fc80601007387 */ /* 0x000fe40000100a00 */
[----:B---3--:R0:W-:Y:S02]  /*3c370*/  STL.64 [R1+0x2fc0], R4 ;  /* 0x002fc00401007387 */ /* 0x0081e40000100a00 */
[----:B0-----:R-:W3:Y:S01]  /*3c380*/  LDL.LU R4, [R1+0x150] ;  /* 0x0001500001047983 */ /* 0x001ee20000300800 */
[----:B------:R-:W3:Y:S02]  /*3c390*/  LDL.LU R5, [R1+0x154] ;  /* 0x0001540001057983 */ /* 0x000ee40000300800 */
[----:B------:R-:W4:Y:S02]  /*3c3a0*/  LDL.LU R6, [R1+0x158] ;  /* 0x0001580001067983 */ /* 0x000f240000300800 */
[----:B------:R-:W4:Y:S02]  /*3c3b0*/  LDL.LU R7, [R1+0x15c] ;  /* 0x00015c0001077983 */ /* 0x000f240000300800 */
[----:B----4-:R0:W-:Y:S01]  /*3c3c0*/  STL.64 [R1+0x2fd8], R6 ;  /* 0x002fd80601007387 */ /* 0x0101e20000100a00 */
[----:B---3--:R1:W-:Y:S03]  /*3c3d0*/  STL.64 [R1+0x2fd0], R4 ;  /* 0x002fd00401007387 */ /* 0x0083e60000100a00 */
[----:B0-----:R-:W3:Y:S04]  /*3c3e0*/  LDL.64 R6, [R1+0x18] ;  /* 0x0000180001067983 */ /* 0x001ee80000100a00 */
[----:B---3--:R0:W-:Y:S01]  /*3c3f0*/  STL.64 [R1+0x2ff8], R6 ;  /* 0x002ff80601007387 */ /* 0x0081e20000100a00 */
[----:B-1----:R-:W2:Y:S02]  /*3c400*/  LDL.LU R4, [R1+0x170] ;  /* 0x0001700001047983 */ /* 0x002ea40000300800 */
[----:B------:R-:W2:Y:S01]  /*3c410*/  LDL.LU R5, [R1+0x174] ;  /* 0x0001740001057983 */ /* 0x000ea20000300800 */
[----:B0-----:R-:W2:Y:S01]  /*3c420*/  LDL.LU R6, [R1+0x178] ;  /* 0x0001780001067983 */ /* 0x001ea20000300800 */
[----:B------:R-:W2:Y:S02]  /*3c430*/  LDL.LU R7, [R1+0x17c] ;  /* 0x00017c0001077983 */ /* 0x000ea40000300800 */
[----:B------:R0:W-:Y:S02]  /*3c440*/  STL.64 [R1+0x2f90], R14 ;  /* 0x002f900e01007387 */ /* 0x0001e40000100a00 */
[----:B------:R-:W3:Y:S01]  /*3c450*/  LDL.LU R12, [R1+0x180] ;  /* 0x00018000010c7983 */ /* 0x000ee20000300800 */
[----:B------:R-:W3:Y:S04]  /*3c460*/  LDL.LU R13, [R1+0x184] ;  /* 0x00018400010d7983 */ /* 0x000ee80000300800 */
[----:B0-----:R-:W3:Y:S01]  /*3c470*/  LDL.LU R14, [R1+0x188] ;  /* 0x00018800010e7983 */ /* 0x001ee20000300800 */
[----:B------:R-:W3:Y:S02]  /*3c480*/  LDL.LU R15, [R1+0x18c] ;  /* 0x00018c00010f7983 */ /* 0x000ee40000300800 */
[----:B------:R-:W-:-:S02]  /*3c490*/  IMAD.MOV.U32 R23, RZ, RZ, R8 ;  /* 0x000000ffff177224 */ /* 0x000fc400078e0008 */
[----:B------:R-:W-:Y:S01]  /*3c4a0*/  IMAD.MOV.U32 R22, RZ, RZ, R9 ;  /* 0x000000ffff167224 */ /* 0x000fe200078e0009 */
[----:B---3--:R-:W-:Y:S11]  /*3c4b0*/  HMMA.16816.F32.BF16 R12, R24, R10, R12 ;  /* 0x0000000a180c723c */ /* 0x008ff6000004180c */
[----:B------:R-:W-:Y:S11]  /*3c4c0*/  @!UPT UIADD3 URZ, URZ, URZ, URZ ;  /* 0x0000003f3f3ff290 */ /* 0x000ff6000fffe03f */
[----:B------:R-:W-:Y:S01]  /*3c4d0*/  @!UPT UIADD3 URZ, URZ, URZ, URZ ;  /* 0x0000003f3f3ff290 */ /* 0x000fe2000fffe03f */
[----:B------:R-:W-:Y:S01]  /*3c4e0*/  STL.64 [R1+0x180], R12 ;  /* 0x0001800c01007387 */ /* 0x000fe20000100a00 */
[----:B------:R0:W-:Y:S02]  /*3c4f0*/  STL.64 [R1+0x188], R14 ;  /* 0x0001880e01007387 */ /* 0x0001e40000100a00 */
[----:B0-----:R-:W-:Y:S02]  /*3c500*/  IMAD.MOV.U32 R14, RZ, RZ, R2 ;  /* 0x000000ffff0e7224 */ /* 0x001fe400078e0002 */
[----:B------:R-:W-:-:S05]  /*3c510*/  IMAD.MOV.U32 R15, RZ, RZ, R0 ;  /* 0x000000ffff0f7224 */ /* 0x000fca00078e0000 */
[----:B------:R-:W-:Y:S01]  /*3c520*/  STL.64 [R1+0x2fa8], R14 ;  /* 0x002fa80e01007387 */ /* 0x000fe20000100a00 */
[----:B------:R0:W-:Y:S02]  /*3c530*/  STL.64 [R1+0x2f88], R10 ;  /* 0x002f880a01007387 */ /* 0x0001e40000100a00 */
[----:B------:R-:W3:Y:S02]  /*3c540*/  LDL.LU R8, [R1+0xb0] ;  /* 0x0000b00001087983 */ /* 0x000ee40000300800 */
[----:B------:R-:W3:Y:S01]  /*3c550*/  LDL.LU R9, [R1+0xb4] ;  /* 0x0000b40001097983 */ /* 0x000ee20000300800 */
[----:B0-----:R-:W4:Y:S01]  /*3c560*/  LDL.LU R10, [R1+0xb8] ;  /* 0x0000b800010a7983 */ /* 0x001f220000300800 */
[----:B------:R-:W4:Y:S01]  /*3c570*/  LDL.LU R11, [R1+0xbc] ;  /* 0x0000bc00010b7983 */ /* 0x000f220000300800 */
[----:B--2---:R-:W-:Y:S01]  /*3c580*/  HMMA.16816.F32.BF16 R4, R24, R18, R4 ;  /* 0x000000121804723c */ /* 0x004fe20000041804 */
[----:B------:R-:W2:Y:S01]  /*3c590*/  LDL.LU R12, [R1+0x130] ;  /* 0x00013000010c7983 */ /* 0x000ea20000300800 */
[----:B------:R-:W2:Y:S01]  /*3c5a0*/  LDL.LU R13, [R1+0x134] ;  /* 0x00013400010d7983 */ /* 0x000ea20000300800 */
[----:B------:R-:W2:Y:S02]  /*3c5b0*/  LDL.LU R14, [R1+0x138] ;  /* 0x00013800010e7983 */ /* 0x000ea40000300800 */
[----:B------:R-:W2:Y:S02]  /*3c5c0*/  LDL.LU R15, [R1+0x13c] ;  /* 0x00013c00010f7983 */ /* 0x000ea40000300800 */
[----:B------:R-:W-:-:S02]  /*3c5d0*/  IMAD.MOV.U32 R2, RZ, RZ, R18 ;  /* 0x000000ffff027224 */ /* 0x000fc400078e0012 */
[----:B------:R-:W-:Y:S01]  /*3c5e0*/  IMAD.MOV.U32 R0, RZ, RZ, R19 ;  /* 0x000000ffff007224 */ /* 0x000fe200078e0013 */
[----:B----4-:R-:W-:Y:S01]  /*3c5f0*/  STL.64 [R1+0x2fa0], R10 ;  /* 0x002fa00a01007387 */ /* 0x010fe20000100a00 */
[----:B---3--:R0:W-:Y:S03]  /*3c600*/  STL.64 [R1+0x2f98], R8 ;  /* 0x002f980801007387 */ /* 0x0081e60000100a00 */
[----:B0-----:R-:W3:Y:S01]  /*3c610*/  LDL.LU R8, [R1+0x120] ;  /* 0x0001200001087983 */ /* 0x001ee20000300800 */
[----:B------:R-:W3:Y:S02]  /*3c620*/  LDL.LU R9, [R1+0x124] ;  /* 0x0001240001097983 */ /* 0x000ee40000300800 */
[----:B------:R-:W3:Y:S02]  /*3c630*/  LDL.LU R10, [R1+0x128] ;  /* 0x00012800010a7983 */ /* 0x000ee40000300800 */
[----:B------:R-:W3:Y:S04]  /*3c640*/  LDL.LU R11, [R1+0x12c] ;  /* 0x00012c00010b7983 */ /* 0x000ee80000300800 */
[----:B------:R-:W-:Y:S01]  /*3c650*/  STL.64 [R1+0x170], R4 ;  /* 0x0001700401007387 */ /* 0x000fe20000100a00 */
[----:B------:R0:W-:Y:S03]  /*3c660*/  STL.64 [R1+0x178], R6 ;  /* 0x0001780601007387 */ /* 0x0001e60000100a00 */
[----:B0-----:R-:W4:Y:S01]  /*3c670*/  LDL.LU.64 R6, [R1+0x2ff8] ;  /* 0x002ff80001067983 */ /* 0x001f220000300a00 */
[----:B------:R-:W4:Y:S02]  /*3c680*/  LDL.LU.64 R18, [R1+0x2ff0] ;  /* 0x002ff00001127983 */ /* 0x000f240000300a00 */
[----:B------:R-:W4:Y:S02]  /*3c690*/  LDL.LU.64 R16, [R1+0x2fe8] ;  /* 0x002fe80001107983 */ /* 0x000f240000300a00 */
[C---:B----4-:R-:W-:Y:S11]  /*3c6a0*/  HMMA.16816.F32.BF16 R16, R24.reuse, R6, R16 ;  /* 0x000000061810723c */ /* 0x050ff60000041810 */
[----:B------:R-:W-:Y:S11]  /*3c6b0*/  @!UPT UIADD3 URZ, URZ, URZ, URZ ;  /* 0x0000003f3f3ff290 */ /* 0x000ff6000fffe03f */
[----:B------:R-:W-:Y:S01]  /*3c6c0*/  @!UPT UIADD3 URZ, URZ, URZ, URZ ;  /* 0x0000003f3f3ff290 */ /* 0x000fe2000fffe03f */
[----:B------:R0:W-:Y:S01]  /*3c6d0*/  STL.64 [R1+0x160], R16 ;  /* 0x0001601001007387 */ /* 0x0001e20000100a00 */
[----:B------:R1:W-:Y:S02]  /*3c6e0*/  STL.64 [R1+0x168], R18 ;  /* 0x0001681201007387 */ /* 0x0003e40000100a00 */
[----:B0-----:R-:W-:Y:S01]  /*3c6f0*/  IMAD.MOV.U32 R17, RZ, RZ, R6 ;  /* 0x000000ffff117224 */ /* 0x001fe200078e0006 */
[----:B-1----:R-:W4:Y:S01]  /*3c700*/  LDL.LU.64 R18, [R1+0x2fe0] ;  /* 0x002fe00001127983 */ /* 0x002f220000300a00 */
[----:B------:R-:W-:Y:S02]  /*3c710*/  IMAD.MOV.U32 R16, RZ, RZ, R7 ;  /* 0x000000ffff107224 */ /* 0x000fe400078e0007 */
[----:B------:R-:W2:Y:S02]  /*3c720*/  LDL.LU.64 R6, [R1+0x2fd8] ;  /* 0x002fd80001067983 */ /* 0x000ea40000300a00 */
[----:B------:R-:W2:Y:S02]  /*3c730*/  LDL.LU.64 R4, [R1+0x2fd0] ;  /* 0x002fd00001047983 */ /* 0x000ea40000300a00 */
[----:B--2---:R-:W-:Y:S11]  /*3c740*/  HMMA.16816.F32.BF16 R4, R24, R22, R4 ;  /* 0x000000161804723c */ /* 0x004ff60000041804 */
[----:B------:R-:W-:Y:S11]  /*3c750*/  @!UPT UIADD3 URZ, URZ, URZ, URZ ;  /* 0x0000003f3f3ff290 */ /* 0x000ff6000fffe03f */
[----:B------:R-:W-:Y:S01]  /*3c760*/  @!UPT UIADD3 URZ, URZ, URZ, URZ ;  /* 0x0000003f3f3ff290 */ /* 0x000fe2000fffe03f */
[----:B------:R-:W-:Y:S01]  /*3c770*/  STL.64 [R1+0x150], R4 ;  /* 0x0001500401007387 */ /* 0x000fe20000100a00 */
[----:B------:R0:W-:Y:S03]  /*3c780*/  STL.64 [R1+0x158], R6 ;  /* 0x0001580601007387 */ /* 0x0001e60000100a00 */
[----:B0-----:R-:W4:Y:S01]  /*3c790*/  LDL.LU.64 R6, [R1+0x2fc8] ;  /* 0x002fc80001067983 */ /* 0x001f220000300a00 */
[----:B------:R-:W4:Y:S02]  /*3c7a0*/  LDL.LU.64 R4, [R1+0x2fc0] ;  /* 0x002fc00001047983 */ /* 0x000f240000300a00 */
[----:B------:R0:W-:Y:S02]  /*3c7b0*/  STL.64 [R1+0x2f48], R22 ;  /* 0x002f481601007387 */ /* 0x0001e40000100a00 */
[----:B0-----:R-:W-:Y:S02]  /*3c7c0*/  IMAD.MOV.U32 R22, RZ, RZ, R17 ;  /* 0x000000ffff167224 */ /* 0x001fe400078e0011 */
[----:B------:R-:W-:-:S05]  /*3c7d0*/  IMAD.MOV.U32 R23, RZ, RZ, R16 ;  /* 0x000000ffff177224 */ /* 0x000fca00078e0010 */
[----:B------:R-:W-:Y:S01]  /*3c7e0*/  STL.64 [R1+0x2f60], R22 ;  /* 0x002f601601007387 */ /* 0x000fe20000100a00 */
[C---:B----4-:R-:W-:Y:S11]  /*3c7f0*/  HMMA.16816.F32.BF16 R4, R24.reuse, R18, R4 ;  /* 0x000000121804723c */ /* 0x050ff60000041804 */
[----:B------:R-:W-:Y:S11]  /*3c800*/  @!UPT UIADD3 URZ, URZ, URZ, URZ ;  /* 0x0000003f3f3ff290 */ /* 0x000ff6000fffe03f */
[----:B------:R-:W-:Y:S01]  /*3c810*/  @!UPT UIADD3 URZ, URZ, URZ, URZ ;  /* 0x0000003f3f3ff290 */ /* 0x000fe2000fffe03f */
[----:B------:R-:W-:Y:S01]  /*3c820*/  STL.64 [R1+0x140], R4 ;  /* 0x0001400401007387 */ /* 0x000fe20000100a00 */
[----:B------:R0:W-:Y:S03]  /*3c830*/  STL.64 [R1+0x148], R6 ;  /* 0x0001480601007387 */ /* 0x0001e60000100a00 */
[----:B0-----:R-:W2:Y:S01]  /*3c840*/  LDL.LU.64 R6, [R1+0x2fb8] ;  /* 0x002fb80001067983 */ /* 0x001ea20000300a00 */
[----:B------:R-:W4:Y:S02]  /*3c850*/  LDL.LU R4, [R1+0x2fb0] ;  /* 0x002fb00001047983 */ /* 0x000f240000300800 */
        /* <DEDUP_REMOVED lines=17> */
[----:B------:R-:W2:Y:S11]  /*3c970*/  LDL.LU R19, [R1+0xfc] ;  /* 0x0000fc0001137983 */ /* 0x000eb60000300800 */
[----:B------:R-:W-:Y:S02]  /*3c980*/  @!UPT UIADD3 URZ, URZ, URZ, URZ ;  /* 0x0000003f3f3ff290 */ /* 0x000fe4000fffe03f */
[----:B------:R-:W-:Y:S01]  /*3c990*/  STL.64 [R1+0x130], R12 ;  /* 0x0001300c01007387 */ /* 0x000fe20000100a00 */
[----:B------:R0:W-:Y:S03]  /*3c9a0*/  STL.64 [R1+0x138], R14 ;  /* 0x0001380e01007387 */ /* 0x0001e60000100a00 */
[----:B0-----:R-:W3:Y:S02]  /*3c9b0*/  LDL.LU.64 R14, [R1+0x2fa8] ;  /* 0x002fa800010e7983 */ /* 0x001ee40000300a00 */
[C---:B---3--:R-:W-:Y:S02]  /*3c9c0*/  HMMA.16816.F32.BF16 R12, R24.reuse, R14, R8 ;  /* 0x0000000e180c723c */ /* 0x048fe40000041808 */
[----:B------:R-:W3:Y:S01]  /*3c9d0*/  LDL.LU.64 R10, [R1+0x2fa0] ;  /* 0x002fa000010a7983 */ /* 0x000ee20000300a00 */
[----:B------:R-:W3:Y:S11]  /*3c9e0*/  LDL.LU.64 R8, [R1+0x2f98] ;  /* 0x002f980001087983 */ /* 0x000ef60000300a00 */
[----:B------:R-:W-:Y:S09]  /*3c9f0*/  @!UPT UIADD3 URZ, URZ, URZ, URZ ;  /* 0x0000003f3f3ff290 */ /* 0x000ff2000fffe03f */
[----:B------:R-:W-:Y:S01]  /*3ca00*/  STL.64 [R1+0x120], R12 ;  /* 0x0001200c01007387 */ /* 0x000fe20000100a00 */
[----:B------:R0:W-:Y:S03]  /*3ca10*/  STL.64 [R1+0x128], R14 ;  /* 0x0001280e01007387 */ /* 0x0001e60000100a00 */
[----:B0-----:R-:W3:Y:S01]  /*3ca20*/  LDL.LU.64 R14, [R1+0x2f90] ;  /* 0x002f9000010e7983 */ /* 0x001ee20000300a00 */
[----:B------:R-:W-:Y:S01]  /*3ca30*/  IMAD.MOV.U32 R23, RZ, RZ, R0 ;  /* 0x000000ffff177224 */ /* 0x000fe200078e0000 */
[----:B---3--:R-:W-:Y:S02]  /*3ca40*/  HMMA.16816.F32.BF16 R24, R24, R14, R8 ;  /* 0x0000000e1818723c */ /* 0x008fe40000041808 */
[----:B------:R-:W3:Y:S01]  /*3ca50*/  LDL.LU.64 R10, [R1+0x2f88] ;  /* 0x002f8800010a7983 */ /* 0x000ee20000300a00 */
[----:B------:R-:W-:Y:S02]  /*3ca60*/  IMAD.MOV.U32 R0, RZ, RZ, R14 ;  /* 0x000000ffff007224 */ /* 0x000fe400078e000e */
[----:B------:R-:W-:Y:S11]  /*3ca70*/  IMAD.MOV.U32 R29, RZ, RZ, R15 ;  /* 0x000000ffff1d7224 */ /* 0x000ff600078e000f */
[----:B------:R-:W-:Y:S07]  /*3ca80*/  @!UPT UIADD3 URZ, URZ, URZ, URZ ;  /* 0x0000003f3f3ff290 */ /* 0x000fee000fffe03f */
[----:B------:R0:W-:Y:S01]  /*3ca90*/  STL.64 [R1+0xb0], R24 ;  /* 0x0000b01801007387 */ /* 0x0001e20000100a00 */
[----:B------:R1:W-:Y:S02]  /*3caa0*/  STL.64 [R1+0xb8], R26 ;  /* 0x0000b81a01007387 */ /* 0x0003e40000100a00 */
[----:B------:R-:W3:Y:S02]  /*3cab0*/  LDL.LU.64 R14, [R1+0x2f80] ;  /* 0x002f8000010e7983 */ /* 0x000ee40000300a00 */
[----:B------:R-:W3:Y:S01]  /*3cac0*/  LDL.LU.64 R12, [R1+0x2f78] ;  /* 0x002f7800010c7983 */ /* 0x000ee20000300a00 */
[----:B0-----:R-:W3:Y:S01]  /*3cad0*/  LDL.LU R24, [R1+0x100] ;  /* 0x0001000001187983 */ /* 0x001ee20000300800 */
[----:B------:R-:W3:Y:S02]  /*3cae0*/  LDL.LU R25, [R1+0x104] ;  /* 0x0001040001197983 */ /* 0x000ee40000300800 */
[----:B-1----:R-:W3:Y:S02]  /*3caf0*/  LDL.LU R26, [R1+0x108] ;  /* 0x00010800011a7983 */ /* 0x002ee40000300800 */
[----:B------:R-:W3:Y:S02]  /*3cb00*/  LDL.LU R27, [R1+0x10c] ;  /* 0x00010c00011b7983 */ /* 0x000ee40000300800 */
[----:B------:R-:W-:Y:S01]  /*3cb10*/  IMAD.MOV.U32 R22, RZ, RZ, R2 ;  /* 0x000000ffff167224 */ /* 0x000fe200078e0002 */
[C---:B---3--:R-:W-:Y:S08]  /*3cb20*/  HMMA.16816.F32.BF16 R24, R12.reuse, R10, R24 ;  /* 0x0000000a0c18723c */ /* 0x048ff00000041818 */
[----:B--2---:R-:W-:Y:S11]  /*3cb30*/  HMMA.16816.F32.BF16 R20, R12, R22, R16 ;  /* 0x000000160c14723c */ /* 0x004ff60000041810 */
[----:B------:R-:W-:Y:S04]  /*3cb40*/  @!UPT UIADD3 URZ, URZ, URZ, URZ ;  /* 0x0000003f3f3ff290 */ /* 0x000fe8000fffe03f */
[----:B------:R0:W-:Y:S01]  /*3cb50*/  STL.64 [R1+0x100], R24 ;  /* 0x0001001801007387 */ /* 0x0001e20000100a00 */
[----:B------:R-:W-:Y:S02]  /*3cb60*/  STL.64 [R1+0x108], R26 ;  /* 0x0001081a01007387 */ /* 0x000fe40000100a00 */
[----:B0-----:R-:W-:-:S05]  /*3cb70*/  IMAD.MOV.U32 R24, RZ, RZ, R10 ;  /* 0x000000ffff187224 */ /* 0x001fca00078e000a */
[----:B------:R0:W-:Y:S04]  /*3cb80*/  STL [R1+0x2f3c], R24 ;  /* 0x002f3c1801007387 */ /* 0x0001e80000100800 */
[----:B0-----:R-:W2:Y:S01]  /*3cb90*/  LDL.LU R24, [R1+0x2b0] ;  /* 0x0002b00001187983 */ /* 0x001ea20000300800 */
[----:B------:R-:W2:Y:S02]  /*3cba0*/  LDL.LU R25, [R1+0x2b4] ;  /* 0x0002b40001197983 */ /* 0x000ea40000300800 */
[----:B------:R-:W2:Y:S02]  /*3cbb0*/  LDL.LU R26, [R1+0x2b8] ;  /* 0x0002b800011a7983 */ /* 0x000ea40000300800 */
[----:B------:R-:W2:Y:S01]  /*3cbc0*/  LDL.LU R27, [R1+0x2bc] ;  /* 0x0002bc00011b7983 */ /* 0x000ea20000300800 */
[----:B------:R-:W3:Y:S01]  /*3cbd0*/  LDL.LU.64 R18, [R1+0x2f70] ;  /* 0x002f700001127983 */ /* 0x000ee20000300a00 */
[----:B------:R-:W3:Y:S02]  /*3cbe0*/  LDL.LU.64 R16, [R1+0x2f68] ;  /* 0x002f680001107983 */ /* 0x000ee40000300a00 */
[----:B------:R-:W-:Y:S02]  /*3cbf0*/  STL.64 [R1+0xf0], R20 ;  /* 0x0000f01401007387 */ /* 0x000fe40000100a00 */
[----:B------:R0:W-:Y:S02]  /*3cc00*/  STL.64 [R1+0xf8], R22 ;  /* 0x0000f81601007387 */ /* 0x0001e40000100a00 */
[----:B0-----:R-:W3:Y:S04]  /*3cc10*/  LDL.LU.64 R22, [R1+0x2f60] ;  /* 0x002f600001167983 */ /* 0x001ee80000300a00 */
[----:B------:R-:W0:Y:S01]  /*3cc20*/  S2R R10, SR_TID.X ;  /* 0x00000000000a7919 */ /* 0x000e220000002100 */
[----:B------:R-:W-:Y:S01]  /*3cc30*/  IMAD.MOV.U32 R2, RZ, RZ, R11 ;  /* 0x000000ffff027224 */ /* 0x000fe200078e000b */
[----:B---3--:R-:W-:Y:S02]  /*3cc40*/  HMMA.16816.F32.BF16 R20, R12, R22, R16 ;  /* 0x000000160c14723c */ /* 0x008fe40000041810 */
[----:B------:R-:W3:Y:S01]  /*3cc50*/  LDL.LU.64 R18, [R1+0x2f58] ;  /* 0x002f580001127983 */ /* 0x000ee20000300a00 */
[----:B------:R-:W3:Y:S11]  /*3cc60*/  LDL.LU.64 R16, [R1+0x2f50] ;  /* 0x002f500001107983 */ /* 0x000ef60000300a00 */
[----:B------:R-:W-:Y:S09]  /*3cc70*/  @!UPT UIADD3 URZ, URZ, URZ, URZ ;  /* 0x0000003f3f3ff290 */ /* 0x000ff2000fffe03f */
[----:B------:R-:W-:Y:S01]  /*3cc80*/  STL.64 [R1+0xe0], R20 ;  /* 0x0000e01401007387 */ /* 0x000fe20000100a00 */
[----:B------:R1:W-:Y:S03]  /*3cc90*/  STL.64 [R1+0xe8], R22 ;  /* 0x0000e81601007387 */ /* 0x0003e60000100a00 */
[----:B-1----:R-:W3:Y:S01]  /*3cca0*/  LDL.LU.64 R22, [R1+0x2f48] ;  /* 0x002f480001167983 */ /* 0x002ee20000300a00 */
[C---:B0-----:R-:W-:Y:S01]  /*3ccb0*/  LOP3.LUT R11, R10.reuse, 0x7, RZ, 0xc0, !PT ;  /* 0x000000070a0b7812 */ /* 0x041fe200078ec0ff */
[----:B------:R-:W-:-:S04]  /*3ccc0*/  IMAD.SHL.U32 R9, R10, 0x2, RZ ;  /* 0x000000020a097824 */ /* 0x000fc800078e00ff */
[----:B------:R-:W-:Y:S02]  /*3ccd0*/  IMAD R11, R11, 0x110, RZ ;  /* 0x000001100b0b7824 */ /* 0x000fe400078e02ff */
[----:B------:R-:W-:-:S03]  /*3cce0*/  IMAD.SHL.U32 R10, R10, 0x80, RZ ;  /* 0x000000800a0a7824 */ /* 0x000fc600078e00ff */
[----:B------:R-:W-:-:S04]  /*3ccf0*/  LOP3.LUT R11, R11, 0x10, R9, 0x78, !PT ;  /* 0x000000100b0b7812 */ /* 0x000fc800078e7809 */
[----:B------:R-:W-:-:S04]  /*3cd00*/  LOP3.LUT R11, R11, 0x800, R10, 0xf8, !PT ;  /* 0x000008000b0b7812 */ /* 0x000fc800078ef80a */
[----:B------:R-:W-:-:S06]  /*3cd10*/  LOP3.LUT R11, R11, 0x20, RZ, 0x3c, !PT ;  /* 0x000000200b0b7812 */ /* 0x000fcc00078e3cff */
[----:B------:R-:W0:Y:S01]  /*3cd20*/  LDSM.16.MT88.4 R8, [R11+0x3080] ;  /* 0x003080000b08783b */ /* 0x000e220000004200 */
[----:B---3--:R-:W-:Y:S03]  /*3cd30*/  HMMA.16816.F32.BF16 R20, R12, R22, R16 ;  /* 0x000000160c14723c */ /* 0x008fe60000041810 */
[----:B------:R-:W3:Y:S01]  /*3cd40*/  LDL.LU.64 R18, [R1+0x2f40] ;  /* 0x002f400001127983 */ /* 0x000ee20000300a00 */
[----:B0-----:R-:W-:Y:S11]  /*3cd50*/  STL.64 [R1+0x2f28], R10 ;  /* 0x002f280a01007387 */ /* 0x001ff60000100a00 */
[----:B------:R-:W-:Y:S08]  /*3cd60*/  @!UPT UIADD3 URZ, URZ, URZ, URZ ;  /* 0x0000003f3f3ff290 */ /* 0x000ff0000fffe03f */
[----:B------:R-:W-:Y:S01]  /*3cd70*/  STL.64 [R1+0xd0], R20 ;  /* 0x0000d01401007387 */ /* 0x000fe20000100a00 */
[----:B------:R-:W-:Y:S02]  /*3cd80*/  STL.64 [R1+0xd8], R22 ;  /* 0x0000d81601007387 */ /* 0x000fe40000100a00 */
[----:B------:R0:W-:Y:S02]  /*3cd90*/  STL.64 [R1+0x2f20], R8 ;  /* 0x002f200801007387 */ /* 0x0001e40000100a00 */
[----:B0-----:R-:W4:Y:S01]  /*3cda0*/  LDL.LU R8, [R1+0x200] ;  /* 0x0002000001087983 */ /* 0x001f220000300800 */
[----:B------:R-:W4:Y:S02]  /*3cdb0*/  LDL.LU R9, [R1+0x204] ;  /* 0x0002040001097983 */ /* 0x000f240000300800 */
[----:B------:R-:W4:Y:S02]  /*3cdc0*/  LDL.LU R10, [R1+0x208] ;  /* 0x00020800010a7983 */ /* 0x000f240000300800 */
[----:B------:R-:W4:Y:S01]  /*3cdd0*/  LDL.LU R11, [R1+0x20c] ;  /* 0x00020c00010b7983 */ /* 0x000f220000300800 */
        /* <DEDUP_REMOVED lines=8> */
[----:B--2---:R-:W-:Y:S01]  /*3ce60*/  HMMA.16816.F32.BF16 R24, R12, R6, R24 ;  /* 0x000000060c18723c */ /* 0x004fe20000041818 */
[----:B---3--:R-:W-:-:S07]  /*3ce70*/  IMAD.MOV.U32 R5, RZ, RZ, R19 ;  /* 0x000000ffff057224 */ /* 0x008fce00078e0013 */
[----:B----4-:R-:W-:Y:S11]  /*3ce80*/  HMMA.16816.F32.BF16 R8, R12, R18, R8 ;  /* 0x000000120c08723c */ /* 0x010ff60000041808 */
[----:B------:R-:W-:Y:S11]  /*3ce90*/  @!UPT UIADD3 URZ, URZ, URZ, URZ ;  /* 0x0000003f3f3ff290 */ /* 0x000ff6000fffe03f */
[----:B------:R-:W-:Y:S01]  /*3cea0*/  @!UPT UIADD3 URZ, URZ, URZ, URZ ;  /* 0x0000003f3f3ff290 */ /* 0x000fe2000fffe03f */
[----:B------:R0:W-:Y:S02]  /*3ceb0*/  STL.64 [R1+0x200], R8 ;  /* 0x0002000801007387 */ /* 0x0001e40000100a00 */
[----:B0-----:R-:W-:Y:S02]  /*3cec0*/  IMAD.MOV.U32 R8, RZ, RZ, R18 ;  /* 0x000000ffff087224 */ /* 0x001fe400078e0012 */
[----:B------:R-:W0:Y:S02]  /*3ced0*/  LDSM.16.MT88.4 R16, [R23+0x3000] ;  /* 0x003000001710783b */ /* 0x000e240000004200 */
[----:B------:R-:W1:Y:S02]  /*3cee0*/  LDSM.16.MT88.4 R20, [R23+0x3080] ;  /* 0x003080001714783b */ /* 0x000e640000004200 */
[----:B------:R-:W-:Y:S04]  /*3cef0*/  STL.64 [R1+0x208], R10 ;  /* 0x0002080a01007387 */ /* 0x000fe80000100a00 */
[----:B0-----:R0:W-:Y:S01]  /*3cf00*/  STL.64 [R1+0x2e88], R18 ;  /* 0x002e881201007387 */ /* 0x0011e20000100a00 */
[----:B------:R-:W-:Y:S03]  /*3cf10*/  STL.64 [R1+0x2e80], R16 ;  /* 0x002e801001007387 */ /* 0x000fe60000100a00 */
[----:B0-----:R-:W2:Y:S01]  /*3cf20*/  LDL.64 R18, [R1+0x58] ;  /* 0x0000580001127983 */ /* 0x001ea20000100a00 */
[----:B------:R0:W-:Y:S02]  /*3cf30*/  STL.64 [R1+0x2b0], R24 ;  /* 0x0002b01801007387 */ /* 0x0001e40000100a00 */
[----:B------:R-:W-:Y:S01]  /*3cf40*/  STL.64 [R1+0x2b8], R26 ;  /* 0x0002b81a01007387 */ /* 0x000fe20000100a00 */
[----:B0-----:R-:W3:Y:S01]  /*3cf50*/  LDL.LU R24, [R1+0x2f3c] ;  /* 0x002f3c0001187983 */ /* 0x001ee20000300800 */
[----:B------:R-:W-:Y:S02]  /*3cf60*/  STL.64 [R1+0x2eb8], R6 ;  /* 0x002eb80601007387 */ /* 0x000fe40000100a00 */
[----:B------:R-:W-:Y:S02]  /*3cf70*/  STL [R1+0x2eb0], R4 ;  /* 0x002eb00401007387 */ /* 0x000fe40000100800 */
[----:B-1----:R-:W-:Y:S01]  /*3cf80*/  STL.64 [R1+0x2e10], R22 ;  /* 0x002e101601007387 */ /* 0x002fe20000100a00 */
[----:B------:R0:W-:Y:S04]  /*3cf90*/  STL.64 [R1+0x2e08], R20 ;  /* 0x002e081401007387 */ /* 0x0001e80000100a00 */
[----:B0-----:R-:W4:Y:S01]  /*3cfa0*/  LDL.LU R20, [R1+0x3f0] ;  /* 0x0003f00001147983 */ /* 0x001f220000300800 */
[----:B------:R-:W4:Y:S02]  /*3cfb0*/  LDL.LU R21, [R1+0x3f4] ;  /* 0x0003f40001157983 */ /* 0x000f240000300800 */
[----:B------:R-:W4:Y:S02]  /*3cfc0*/  LDL.LU R22, [R1+0x3f8] ;  /* 0x0003f80001167983 */ /* 0x000f240000300800 */
[----:B------:R-:W4:Y:S02]  /*3cfd0*/  LDL.LU R23, [R1+0x3fc] ;  /* 0x0003fc0001177983 */ /* 0x000f240000300800 */
[----:B--2---:R-:W-:-:S02]  /*3cfe0*/  IMAD.MOV.U32 R6, RZ, RZ, R18 ;  /* 0x000000ffff067224 */ /* 0x004fc400078e0012 */
[----:B------:R-:W-:Y:S01]  /*3cff0*/  IMAD.MOV.U32 R4, RZ, RZ, R19 ;  /* 0x000000ffff047224 */ /* 0x000fe200078e0013 */
[----:B----4-:R-:W-:Y:S11]  /*3d000*/  HMMA.16816.F32.BF16 R20, R12, R18, R20 ;  /* 0x000000120c14723c */ /* 0x010ff60000041814 */
[----:B------:R-:W-:Y:S11]  /*3d010*/  @!UPT UIADD3 URZ, URZ, URZ, URZ ;  /* 0x0000003f3f3ff290 */ /* 0x000ff6000fffe03f */
[----:B------:R-:W-:Y:S01]  /*3d020*/  @!UPT UIADD3 URZ, URZ, URZ, URZ ;  /* 0x0000003f3f3ff290 */ /* 0x000fe2000fffe03f */
[----:B------:R0:W-:Y:S01]  /*3d030*/  STL.64 [R1+0x580], R20 ;  /* 0x0005801401007387 */ /* 0x0001e20000100a00 */
[----:B------:R1:W-:Y:S03]  /*3d040*/  STL.64 [R1+0x588], R22 ;  /* 0x0005881601007387 */ /* 0x0003e60000100a00 */
[----:B0-----:R-:W2:Y:S01]  /*3d050*/  LDL.LU R20, [R1+0x3a0] ;  /* 0x0003a00001147983 */ /* 0x001ea20000300800 */
[----:B------:R-:W2:Y:S02]  /*3d060*/  LDL.LU R21, [R1+0x3a4] ;  /* 0x0003a40001157983 */ /* 0x000ea40000300800 */
[----:B-1----:R-:W4:Y:S02]  /*3d070*/  LDL.LU R22, [R1+0x3a8] ;  /* 0x0003a80001167983 */ /* 0x002f240000300800 */
[----:B------:R-:W4:Y:S01]  /*3d080*/  LDL.LU R23, [R1+0x3ac] ;  /* 0x0003ac0001177983 */ /* 0x000f220000300800 */
[----:B------:R-:W2:Y:S01]  /*3d090*/  LDL.LU R16, [R1+0x360] ;  /* 0x0003600001107983 */ /* 0x000ea20000300800 */
[----:B------:R-:W2:Y:S02]  /*3d0a0*/  LDL.LU R17, [R1+0x364] ;  /* 0x0003640001117983 */ /* 0x000ea40000300800 */
[----:B------:R-:W2:Y:S02]  /*3d0b0*/  LDL.LU R18, [R1+0x368] ;  /* 0x0003680001127983 */ /* 0x000ea40000300800 */
[----:B------:R-:W2:Y:S02]  /*3d0c0*/  LDL.LU R19, [R1+0x36c] ;  /* 0x00036c0001137983 */ /* 0x000ea40000300800 */
[----:B--2---:R0:W-:Y:S01]  /*3d0d0*/  STL.64 [R1+0x2e98], R18 ;  /* 0x002e981201007387 */ /* 0x0041e20000100a00 */
[----:B------:R1:W-:Y:S02]  /*3d0e0*/  STL.64 [R1+0x2e90], R16 ;  /* 0x002e901001007387 */ /* 0x0003e40000100a00 */
[----:B0-----:R-:W-:-:S02]  /*3d0f0*/  IMAD.MOV.U32 R18, RZ, RZ, R6 ;  /* 0x000000ffff127224 */ /* 0x001fc400078e0006 */
[----:B------:R-:W-:-:S05]  /*3d100*/  IMAD.MOV.U32 R19, RZ, RZ, R4 ;  /* 0x000000ffff137224 */ /* 0x000fca00078e0004 */
[----:B------:R0:W-:Y:S01]  /*3d110*/  STL.64 [R1+0x2ea8], R18 ;  /* 0x002ea81201007387 */ /* 0x0001e20000100a00 */
[----:B-1----:R-:W2:Y:S02]  /*3d120*/  LDL.LU R16, [R1+0x410] ;  /* 0x0004100001107983 */ /* 0x002ea40000300800 */
[----:B------:R-:W2:Y:S01]  /*3d130*/  LDL.LU R17, [R1+0x414] ;  /* 0x0004140001117983 */ /* 0x000ea20000300800 */
[----:B0-----:R-:W2:Y:S01]  /*3d140*/  LDL.LU R18, [R1+0x418] ;  /* 0x0004180001127983 */ /* 0x001ea20000300800 */
[----:B------:R-:W2:Y:S02]  /*3d150*/  LDL.LU R19, [R1+0x41c] ;  /* 0x00041c0001137983 */ /* 0x000ea40000300800 */
[----:B------:R-:W-:Y:S02]  /*3d160*/  IMAD.MOV.U32 R6, RZ, RZ, R8 ;  /* 0x000000ffff067224 */ /* 0x000fe400078e0008 */
[----:B------:R-:W-:Y:S01]  /*3d170*/  IMAD.MOV.U32 R7, RZ, RZ, R5 ;  /* 0x000000ffff077224 */ /* 0x000fe200078e0005 */
[----:B--2---:R-:W-:Y:S01]  /*3d180*/  STL.64 [R1+0x2ec8], R18 ;  /* 0x002ec81201007387 */ /* 0x004fe20000100a00 */
[----:B------:R-:W-:Y:S03]  /*3d190*/  STL.64 [R1+0x2ec0], R16 ;  /* 0x002ec01001007387 */ /* 0x000fe60000100a00 */
[----:B------:R0:W-:Y:S02]  /*3d1a0*/  STL.64 [R1+0x2ed0], R6 ;  /* 0x002ed00601007387 */ /* 0x0001e40000100a00 */
[----:B0-----:R-:W2:Y:S04]  /*3d1b0*/  LDL.LU.64 R6, [R1+0x8] ;  /* 0x0000080001067983 */ /* 0x001ea80000300a00 */
[----:B--2---:R0:W-:Y:S01]  /*3d1c0*/  STL.64 [R1+0x2ee8], R6 ;  /* 0x002ee80601007387 */ /* 0x0041e20000100a00 */
        /* <DEDUP_REMOVED lines=9> */
[----:B------:R-:W2:Y:S02]  /*3d260*/  LDL.LU R7, [R1+0x45c] ;  /* 0x00045c0001077983 */ /* 0x000ea40000300800 */
[----:B------:R-:W-:-:S02]  /*3d270*/  IMAD.MOV.U32 R10, RZ, RZ, R0 ;  /* 0x000000ffff0a7224 */ /* 0x000fc400078e0000 */
[----:B------:R-:W3:Y:S04]  /*3d280*/  LDL.LU R0, [R1+0x2f38] ;  /* 0x002f380001007983 */ /* 0x000ee80000300800 */
[----:B--2---:R3:W-:Y:S01]  /*3d290*/  STL.64 [R1+0x2f08], R6 ;  /* 0x002f080601007387 */ /* 0x0047e20000100a00 */
[----:B------:R0:W-:Y:S02]  /*3d2a0*/  STL.64 [R1+0x2f00], R4 ;  /* 0x002f000401007387 */ /* 0x0001e40000100a00 */
[----:B---3--:R-:W-:Y:S02]  /*3d2b0*/  IMAD.MOV.U32 R6, RZ, RZ, R24 ;  /* 0x000000ffff067224 */ /* 0x008fe400078e0018 */
[----:B------:R-:W-:-:S05]  /*3d2c0*/  IMAD.MOV.U32 R7, RZ, RZ, R2 ;  /* 0x000000ffff077224 */ /* 0x000fca00078e0002 */
[----:B------:R1:W-:Y:S01]  /*3d2d0*/  STL.64 [R1+0x2f30], R6 ;  /* 0x002f300601007387 */ /* 0x0003e20000100a00 */
[----:B0-----:R-:W2:Y:S02]  /*3d2e0*/  LDL.LU R4, [R1+0x3e0] ;  /* 0x0003e00001047983 */ /* 0x001ea40000300800 */
[----:B------:R-:W2:Y:S01]  /*3d2f0*/  LDL.LU R5, [R1+0x3e4] ;  /* 0x0003e40001057983 */ /* 0x000ea20000300800 */
[----:B-1----:R-:W2:Y:S01]  /*3d300*/  LDL.LU R6, [R1+0x3e8] ;  /* 0x0003e80001067983 */ /* 0x002ea20000300800 */
[----:B------:R-:W2:Y:S02]  /*3d310*/  LDL.LU R7, [R1+0x3ec] ;  /* 0x0003ec0001077983 */ /* 0x000ea40000300800 */
[----:B------:R-:W3:Y:S02]  /*3d320*/  LDL.LU R16, [R1+0x420] ;  /* 0x0004200001107983 */ /* 0x000ee40000300800 */
[----:B------:R-:W3:Y:S01]  /*3d330*/  LDL.LU R17, [R1+0x424] ;  /* 0x0004240001117983 */ /* 0x000ee20000300800 */
[----:B------:R-:W2:Y:S01]  /*3d340*/  LDL.LU R18, [R1+0x428] ;  /* 0x0004280001127983 */ /* 0x000ea20000300800 */
[----:B------:R-:W2:Y:S02]  /*3d350*/  LDL.LU R19, [R1+0x42c] ;  /* 0x00042c0001137983 */ /* 0x000ea40000300800 */
[----:B------:R-:W-:-:S02]  /*3d360*/  IMAD.MOV.U32 R11, RZ, RZ, R29 ;  /* 0x000000ffff0b7224 */ /* 0x000fc400078e001d */
[----:B------:R-:W0:Y:S02]  /*3d370*/  S2R R29, SR_TID.X ;  /* 0x00000000001d7919 */ /* 0x000e240000002100 */
[C---:B0-----:R-:W-:Y:S01]  /*3d380*/  LOP3.LUT R2, R29.reuse, 0x7, RZ, 0xc0, !PT ;  /* 0x000000071d027812 */ /* 0x041fe200078ec0ff */
[----:B------:R-:W-:-:S04]  /*3d390*/  IMAD.SHL.U32 R27, R29, 0x2, RZ ;  /* 0x000000021d1b7824 */ /* 0x000fc800078e00ff */
[----:B------:R-:W-:Y:S02]  /*3d3a0*/  IMAD R2, R2, 0x110, RZ ;  /* 0x0000011002027824 */ /* 0x000fe400078e02ff */
[----:B------:R-:W-:-:S03]  /*3d3b0*/  IMAD.SHL.U32 R29, R29, 0x80, RZ ;  /* 0x000000801d1d7824 */ /* 0x000fc600078e00ff */
[----:B------:R-:W-:Y:S01]  /*3d3c0*/  LOP3.LUT R2, R2, 0x10, R27, 0x78, !PT ;  /* 0x0000001002027812 */ /* 0x000fe200078e781b */
[----:B--2---:R-:W-:Y:S01]  /*3d3d0*/  STL.64 [R1+0x2ee0], R18 ;  /* 0x002ee01201007387 */ /* 0x004fe20000100a00 */
[----:B---3--:R0:W-:Y:S03]  /*3d3e0*/  STL.64 [R1+0x2ed8], R16 ;  /* 0x002ed81001007387 */ /* 0x0081e60000100a00 */
[----:B0-----:R-:W2:Y:S01]  /*3d3f0*/  LDL.LU R16, [R1+0x430] ;  /* 0x0004300001107983 */ /* 0x001ea20000300800 */
[----:B------:R-:W2:Y:S02]  /*3d400*/  LDL.LU R17, [R1+0x434] ;  /* 0x0004340001117983 */ /* 0x000ea40000300800 */
[----:B------:R-:W3:Y:S02]  /*3d410*/  LDL.LU R18, [R1+0x438] ;  /* 0x0004380001127983 */ /* 0x000ee40000300800 */
[----:B------:R-:W3:Y:S01]  /*3d420*/  LDL.LU R19, [R1+0x43c] ;  /* 0x00043c0001137983 */ /* 0x000ee20000300800 */
[----:B------:R-:W-:-:S04]  /*3d430*/  LOP3.LUT R2, R2, 0x800, R29, 0xf8, !PT ;  /* 0x0000080002027812 */ /* 0x000fc800078ef81d */
[----:B------:R-:W-:-:S05]  /*3d440*/  LOP3.LUT R2, R2, 0x60, RZ, 0x3c, !PT ;  /* 0x0000006002027812 */ /* 0x000fca00078e3cff */
[----:B------:R-:W0:Y:S01]  /*3d450*/  LDSM.16.MT88.4 R24, [R2+0x3000] ;  /* 0x003000000218783b */ /* 0x000e220000004200 */
[----:B------:R-:W-:Y:S03]  /*3d460*/  HMMA.16816.F32.BF16 R12, R12, R10, R4 ;  /* 0x0000000a0c0c723c */ /* 0x000fe60000041804 */
[----:B---3--:R-:W-:Y:S01]  /*3d470*/  STL.64 [R1+0x2f18], R18 ;  /* 0x002f181201007387 */ /* 0x008fe20000100a00 */
[----:B--2---:R1:W-:Y:S03]  /*3d480*/  STL.64 [R1+0x2f10], R16 ;  /* 0x002f101001007387 */ /* 0x0043e60000100a00 */
[----:B-1----:R-:W2:Y:S01]  /*3d490*/  LDL.LU R16, [R1+0x460] ;  /* 0x0004600001107983 */ /* 0x002ea20000300800 */
[----:B------:R-:W2:Y:S02]  /*3d4a0*/  LDL.LU R17, [R1+0x464] ;  /* 0x0004640001117983 */ /* 0x000ea40000300800 */
[----:B------:R-:W2:Y:S02]  /*3d4b0*/  LDL.LU R18, [R1+0x468] ;  /* 0x0004680001127983 */ /* 0x000ea40000300800 */
[----:B------:R-:W2:Y:S01]  /*3d4c0*/  LDL.LU R19, [R1+0x46c] ;  /* 0x00046c0001137983 */ /* 0x000ea20000300800 */
[----:B----4-:R1:W-:Y:S01]  /*3d4d0*/  STL.64 [R1+0x2e68], R22 ;  /* 0x002e681601007387 */ /* 0x0103e20000100a00 */
[----:B------:R-:W-:Y:S03]  /*3d4e0*/  STL.64 [R1+0x2e60], R20 ;  /* 0x002e601401007387 */ /* 0x000fe60000100a00 */
[----:B-1----:R-:W3:Y:S01]  /*3d4f0*/  LDL.64 R22, [R1+0x28] ;  /* 0x0000280001167983 */ /* 0x002ee20000100a00 */
[----:B0-----:R0:W-:Y:S02]  /*3d500*/  STL.64 [R1+0x2d70], R26 ;  /* 0x002d701a01007387 */ /* 0x0011e40000100a00 */
[----:B------:R-:W-:Y:S01]  /*3d510*/  STL.64 [R1+0x2d68], R24 ;  /* 0x002d681801007387 */ /* 0x000fe20000100a00 */
[----:B0-----:R-:W4:Y:S01]  /*3d520*/  LDL.64 R26, [R1+0x18] ;  /* 0x00001800011a7983 */ /* 0x001f220000100a00 */
[----:B------:R-:W2:Y:S02]  /*3d530*/  LDL.LU.64 R6, [R1+0x2f30] ;  /* 0x002f300001067983 */ /* 0x000ea40000300a00 */
[----:B------:R-:W2:Y:S02]  /*3d540*/  LDL.LU.64 R10, [R1+0x2f28] ;  /* 0x002f2800010a7983 */ /* 0x000ea40000300a00 */
[----:B------:R-:W2:Y:S01]  /*3d550*/  LDL.LU.64 R8, [R1+0x2f20] ;  /* 0x002f200001087983 */ /* 0x000ea20000300a00 */
[----:B------:R-:W-:Y:S01]  /*3d560*/  STL.64 [R1+0x570], R12 ;  /* 0x0005700c01007387 */ /* 0x000fe20000100a00 */
[----:B------:R-:W-:Y:S02]  /*3d570*/  STL.64 [R1+0x578], R14 ;  /* 0x0005780e01007387 */ /* 0x000fe40000100a00 */
[----:B------:R-:W0:Y:S02]  /*3d580*/  LDSM.16.MT88.4 R12, [R2+0x3080] ;  /* 0x00308000020c783b */ /* 0x000e240000004200 */
[----:B0-----:R0:W-:Y:S02]  /*3d590*/  STL.64 [R1+0x2cd8], R14 ;  /* 0x002cd80e01007387 */ /* 0x0011e40000100a00 */
[----:B------:R1:W-:Y:S02]  /*3d5a0*/  STL.64 [R1+0x2cd0], R12 ;  /* 0x002cd00c01007387 */ /* 0x0003e40000100a00 */
[----:B0-----:R-:W3:Y:S01]  /*3d5b0*/  LDL.LU.64 R14, [R1+0x68] ;  /* 0x00006800010e7983 */ /* 0x001ee20000300a00 */
[C---:B--2---:R-:W-:Y:S03]  /*3d5c0*/  HMMA.16816.F32.BF16 R4, R8.reuse, R6, R16 ;  /* 0x000000060804723c */ /* 0x044fe60000041810 */
[----:B---3--:R0:W-:Y:S01]  /*3d5d0*/  STL.64 [R1+0x2ea0], R14 ;  /* 0x002ea00e01007387 */ /* 0x0081e20000100a00 */
[----:B-1----:R-:W2:Y:S02]  /*3d5e0*/  LDL.LU R12, [R1+0x400] ;  /* 0x00040000010c7983 */ /* 0x002ea40000300800 */
[----:B------:R-:W2:Y:S01]  /*3d5f0*/  LDL.LU R13, [R1+0x404] ;  /* 0x00040400010d7983 */ /* 0x000ea20000300800 */
[----:B0-----:R-:W2:Y:S01]  /*3d600*/  LDL.LU R14, [R1+0x408] ;  /* 0x00040800010e7983 */ /* 0x001ea20000300800 */
[----:B------:R-:W2:Y:S02]  /*3d610*/  LDL.LU R15, [R1+0x40c] ;  /* 0x00040c00010f7983 */ /* 0x000ea40000300800 */
[----:B------:R-:W3:Y:S02]  /*3d620*/  LDL.LU.64 R18, [R1+0x2f18] ;  /* 0x002f180001127983 */ /* 0x000ee40000300a00 */
[----:B------:R-:W3:Y:S11]  /*3d630*/  LDL.LU.64 R16, [R1+0x2f10] ;  /* 0x002f100001107983 */ /* 0x000ef60000300a00 */
        /* <DEDUP_REMOVED lines=9> */
[----:B0-----:R-:W4:Y:S01]  /*3d6d0*/  LDL.LU.64 R6, [R1+0x2ef8] ;  /* 0x002ef80001067983 */ /* 0x001f220000300a00 */
[----:B------:R-:W4:Y:S02]  /*3d6e0*/  LDL.LU.64 R4, [R1+0x2ef0] ;  /* 0x002ef00001047983 */ /* 0x000f240000300a00 */
[----:B------:R0:W-:Y:S02]  /*3d6f0*/  STL.64 [R1+0x2e78], R22 ;  /* 0x002e781601007387 */ /* 0x0001e40000100a00 */
[----:B0-----:R-:W2:Y:S01]  /*3d700*/  LDL.64 R22, [R1+0x48] ;  /* 0x0000480001167983 */ /* 0x001ea20000100a00 */
[C---:B----4-:R-:W-:Y:S11]  /*3d710*/  HMMA.16816.F32.BF16 R4, R8.reuse, R26, R4 ;  /* 0x0000001a0804723c */ /* 0x050ff60000041804 */
        /* <DEDUP_REMOVED lines=10> */
[----:B---3--:R-:W-:Y:S01]  /*3d7c0*/  HMMA.16816.F32.BF16 R16, R8, R6, R16 ;  /* 0x000000060810723c */ /* 0x008fe20000041810 */
[----:B------:R-:W-:-:S02]  /*3d7d0*/  IMAD.MOV.U32 R20, RZ, RZ, R6 ;  /* 0x000000ffff147224 */ /* 0x000fc400078e0006 */
        /* <DEDUP_REMOVED lines=13> */
[----:B0-----:R-:W3:Y:S01]  /*3d8b0*/  LDL.LU.64 R6, [R1+0x2eb8] ;  /* 0x002eb80001067983 */ /* 0x001ee20000300a00 */
        /* <DEDUP_REMOVED lines=27> */
[----:B------:R-:W-:Y:S02]  /*3da70*/  STL.64 [R1+0x368], R10 ;  /* 0x0003680a01007387 */ /* 0x000fe40000100a00 */
[----:B------:R-:W3:Y:S02]  /*3da80*/  LDL.LU R13, [R1+0x3b4] ;  /* 0x0003b400010d7983 */ /* 0x000ee40000300800 */
[----:B0-----:R-:W3:Y:S01]  /*3da90*/  LDL.LU R14, [R1+0x3b8] ;  /* 0x0003b800010e7983 */ /* 0x001ee20000300800 */
[----:B------:R-:W3:Y:S01]  /*3daa0*/  LDL.LU R15, [R1+0x3bc] ;  /* 0x0003bc00010f7983 */ /* 0x000ee20000300800 */
[C---:B--2---:R-:W-:Y:S11]  /*3dab0*/  HMMA.16816.F32.BF16 R4, R16.reuse, R22, R4 ;  /* 0x000000161004723c */ /* 0x044ff60000041804 */
[----:B------:R-:W-:Y:S11]  /*3dac0*/  @!UPT UIADD3 URZ, URZ, URZ, URZ ;  /* 0x0000003f3f3ff290 */ /* 0x000ff6000fffe03f */
[----:B------:R-:W-:Y:S01]  /*3dad0*/  @!UPT UIADD3 URZ, URZ, URZ, URZ ;  /* 0x0000003f3f3ff290 */ /* 0x000fe2000fffe03f */
[----:B------:R0:W-:Y:S01]  /*3dae0*/  STL.64 [R1+0x4f0], R4 ;  /* 0x0004f00401007387 */ /* 0x0001e20000100a00 */
[----:B------:R-:W-:Y:S02]  /*3daf0*/  STL.64 [R1+0x4f8], R6 ;  /* 0x0004f80601007387 */ /* 0x000fe40000100a00 */
[----:B0-----:R-:W-:Y:S02]  /*3db00*/  IMAD.MOV.U32 R5, RZ, RZ, R22 ;  /* 0x000000ffff057224 */ /* 0x001fe400078e0016 */
[----:B------:R-:W-:Y:S02]  /*3db10*/  IMAD.MOV.U32 R4, RZ, RZ, R23 ;  /* 0x000000ffff047224 */ /* 0x000fe400078e0017 */
[----:B------:R-:W4:Y:S01]  /*3db20*/  LDL.LU.64 R22, [R1+0x2e78] ;  /* 0x002e780001167983 */ /* 0x000f220000300a00 */
[----:B------:R-:W-:Y:S02]  /*3db30*/  IMAD.MOV.U32 R11, RZ, RZ, R2 ;  /* 0x000000ffff0b7224 */ /* 0x000fe400078e0002 */
[----:B------:R-:W-:Y:S01]  /*3db40*/  IMAD.MOV.U32 R10, RZ, RZ, R20 ;  /* 0x000000ffff0a7224 */ /* 0x000fe200078e0014 */
[----:B----4-:R-:W-:Y:S01]  /*3db50*/  HMMA.16816.F32.BF16 R24, R16, R22, R24 ;  /* 0x000000161018723c */ /* 0x010fe20000041818 */
[----:B------:R-:W-:-:S02]  /*3db60*/  IMAD.MOV.U32 R2, RZ, RZ, R22 ;  /* 0x000000ffff027224 */ /* 0x000fc400078e0016 */
[----:B------:R-:W-:Y:S11]  /*3db70*/  IMAD.MOV.U32 R29, RZ, RZ, R23 ;  /* 0x000000ffff1d7224 */ /* 0x000ff600078e0017 */
[----:B------:R-:W-:Y:S09]  /*3db80*/  @!UPT UIADD3 URZ, URZ, URZ, URZ ;  /* 0x0000003f3f3ff290 */ /* 0x000ff2000fffe03f */
[----:B------:R-:W-:Y:S01]  /*3db90*/  STL.64 [R1+0x4e0], R24 ;  /* 0x0004e01801007387 */ /* 0x000fe20000100a00 */
[----:B------:R0:W-:Y:S03]  /*3dba0*/  STL.64 [R1+0x4e8], R26 ;  /* 0x0004e81a01007387 */ /* 0x0001e60000100a00 */
[----:B0-----:R-:W3:Y:S01]  /*3dbb0*/  LDL.LU.64 R26, [R1+0x2e70] ;  /* 0x002e7000011a7983 */ /* 0x001ee20000300a00 */
[----:B------:R-:W2:Y:S02]  /*3dbc0*/  LDL.LU.64 R22, [R1+0x2e68] ;  /* 0x002e680001167983 */ /* 0x000ea40000300a00 */
[----:B------:R-:W2:Y:S01]  /*3dbd0*/  LDL.LU.64 R20, [R1+0x2e60] ;  /* 0x002e600001147983 */ /* 0x000ea20000300a00 */
[C---:B---3--:R-:W-:Y:S08]  /*3dbe0*/  HMMA.16816.F32.BF16 R12, R16.reuse, R26, R12 ;  /* 0x0000001a100c723c */ /* 0x048ff0000004180c */
[----:B--2---:R-:W-:Y:S11]  /*3dbf0*/  HMMA.16816.F32.BF16 R20, R16, R10, R20 ;  /* 0x0000000a1014723c */ /* 0x004ff60000041814 */
[----:B------:R-:W-:Y:S04]  /*3dc00*/  @!UPT UIADD3 URZ, URZ, URZ, URZ ;  /* 0x0000003f3f3ff290 */ /* 0x000fe8000fffe03f */
[----:B------:R0:W-:Y:S01]  /*3dc10*/  STL.64 [R1+0x4d0], R12 ;  /* 0x0004d00c01007387 */ /* 0x0001e20000100a00 */
[----:B------:R-:W-:Y:S02]  /*3dc20*/  STL.64 [R1+0x4d8], R14 ;  /* 0x0004d80e01007387 */ /* 0x000fe40000100a00 */
[----:B------:R-:W-:Y:S02]  /*3dc30*/  STL.64 [R1+0x2e50], R10 ;  /* 0x002e500a01007387 */ /* 0x000fe40000100a00 */
[----:B------:R-:W2:Y:S03]  /*3dc40*/  LDL.LU R24, [R1+0x110] ;  /* 0x0001100001187983 */ /* 0x000ea60000300800 */
[----:B------:R-:W-:Y:S01]  /*3dc50*/  STL.64 [R1+0x4c0], R20 ;  /* 0x0004c01401007387 */ /* 0x000fe20000100a00 */
[----:B------:R-:W-:Y:S02]  /*3dc60*/  STL.64 [R1+0x4c8], R22 ;  /* 0x0004c81601007387 */ /* 0x000fe40000100a00 */
[----:B------:R-:W2:Y:S02]  /*3dc70*/  LDL.LU R25, [R1+0x114] ;  /* 0x0001140001197983 */ /* 0x000ea40000300800 */
[----:B0-----:R-:W-:-:S02]  /*3dc80*/  IMAD.MOV.U32 R13, RZ, RZ, R26 ;  /* 0x000000ffff0d7224 */ /* 0x001fc400078e001a */
[----:B------:R-:W-:Y:S01]  /*3dc90*/  IMAD.MOV.U32 R12, RZ, RZ, R27 ;  /* 0x000000ffff0c7224 */ /* 0x000fe200078e001b */
[----:B------:R-:W3:Y:S01]  /*3dca0*/  LDL.LU R26, [R1+0x118] ;  /* 0x00011800011a7983 */ /* 0x000ee20000300800 */
[----:B------:R-:W3:Y:S03]  /*3dcb0*/  LDL.LU R27, [R1+0x11c] ;  /* 0x00011c00011b7983 */ /* 0x000ee60000300800 */
        /* <DEDUP_REMOVED lines=20> */
[----:B------:R-:W4:Y:S02]  /*3de00*/  LDL.LU R10, [R1+0x398] ;  /* 0x00039800010a7983 */ /* 0x000f240000300800 */
[----:B------:R-:W4:Y:S01]  /*3de10*/  LDL.LU R11, [R1+0x39c] ;  /* 0x00039c00010b7983 */ /* 0x000f220000300800 */
[----:B------:R-:W4:Y:S04]  /*3de20*/  LDL.64 R6, [R1+0x38] ;  /* 0x0000380001067983 */ /* 0x000f280000100a00 */
[----:B---3--:R-:W-:Y:S01]  /*3de30*/  STL.64 [R1+0x2db0], R26 ;  /* 0x002db01a01007387 */ /* 0x008fe20000100a00 */
[----:B--2---:R0:W-:Y:S03]  /*3de40*/  STL.64 [R1+0x2da8], R24 ;  /* 0x002da81801007387 */ /* 0x0041e60000100a00 */
[----:B0-----:R-:W2:Y:S01]  /*3de50*/  LDL.LU R24, [R1+0x260] ;  /* 0x0002600001187983 */ /* 0x001ea20000300800 */
[----:B------:R-:W2:Y:S02]  /*3de60*/  LDL.LU R25, [R1+0x264] ;  /* 0x0002640001197983 */ /* 0x000ea40000300800 */
[----:B------:R-:W3:Y:S02]  /*3de70*/  LDL.LU R26, [R1+0x268] ;  /* 0x00026800011a7983 */ /* 0x000ee40000300800 */
[----:B------:R-:W3:Y:S02]  /*3de80*/  LDL.LU R27, [R1+0x26c] ;  /* 0x00026c00011b7983 */ /* 0x000ee40000300800 */
[----:B---3--:R0:W-:Y:S01]  /*3de90*/  STL.64 [R1+0x2dc0], R26 ;  /* 0x002dc01a01007387 */ /* 0x0081e20000100a00 */
[----:B--2---:R-:W-:Y:S02]  /*3dea0*/  STL.64 [R1+0x2db8], R24 ;  /* 0x002db81801007387 */ /* 0x004fe40000100a00 */
[----:B------:R-:W2:Y:S02]  /*3deb0*/  LDL.LU R20, [R1+0x2a0] ;  /* 0x0002a00001147983 */ /* 0x000ea40000300800 */
[----:B------:R-:W2:Y:S01]  /*3dec0*/  LDL.LU R21, [R1+0x2a4] ;  /* 0x0002a40001157983 */ /* 0x000ea20000300800 */
[----:B------:R-:W3:Y:S01]  /*3ded0*/  LDL.LU R22, [R1+0x2a8] ;  /* 0x0002a80001167983 */ /* 0x000ee20000300800 */
[----:B------:R-:W3:Y:S02]  /*3dee0*/  LDL.LU R23, [R1+0x2ac] ;  /* 0x0002ac0001177983 */ /* 0x000ee40000300800 */
[----:B0-----:R-:W-:-:S02]  /*3def0*/  IMAD.MOV.U32 R27, RZ, RZ, R12 ;  /* 0x000000ffff1b7224 */ /* 0x001fc400078e000c */
[----:B------:R-:W-:Y:S01]  /*3df00*/  IMAD.MOV.U32 R26, RZ, RZ, R13 ;  /* 0x000000ffff1a7224 */ /* 0x000fe200078e000d */
[----:B------:R-:W2:Y:S01]  /*3df10*/  LDL.LU R12, [R1+0x370] ;  /* 0x00037000010c7983 */ /* 0x000ea20000300800 */
[----:B------:R-:W2:Y:S02]  /*3df20*/  LDL.LU R13, [R1+0x374] ;  /* 0x00037400010d7983 */ /* 0x000ea40000300800 */
[----:B------:R-:W2:Y:S02]  /*3df30*/  LDL.LU R14, [R1+0x378] ;  /* 0x00037800010e7983 */ /* 0x000ea40000300800 */
[----:B------:R-:W2:Y:S01]  /*3df40*/  LDL.LU R15, [R1+0x37c] ;  /* 0x00037c00010f7983 */ /* 0x000ea20000300800 */
[----:B----4-:R-:W-:Y:S01]  /*3df50*/  HMMA.16816.F32.BF16 R8, R16, R6, R8 ;  /* 0x000000061008723c */ /* 0x010fe20000041808 */
[----:B--2---:R-:W-:Y:S01]  /*3df60*/  STL.64 [R1+0x2e38], R14 ;  /* 0x002e380e01007387 */ /* 0x004fe20000100a00 */
[----:B------:R0:W-:Y:S03]  /*3df70*/  STL.64 [R1+0x2e30], R12 ;  /* 0x002e300c01007387 */ /* 0x0001e60000100a00 */
[----:B0-----:R-:W2:Y:S01]  /*3df80*/  LDL.LU R12, [R1+0x380] ;  /* 0x00038000010c7983 */ /* 0x001ea20000300800 */
[----:B------:R-:W2:Y:S02]  /*3df90*/  LDL.LU R13, [R1+0x384] ;  /* 0x00038400010d7983 */ /* 0x000ea40000300800 */
[----:B------:R-:W2:Y:S02]  /*3dfa0*/  LDL.LU R14, [R1+0x388] ;  /* 0x00038800010e7983 */ /* 0x000ea40000300800 */
[----:B------:R-:W2:Y:S01]  /*3dfb0*/  LDL.LU R15, [R1+0x38c] ;  /* 0x00038c00010f7983 */ /* 0x000ea20000300800 */
[----:B---3--:R0:W-:Y:S01]  /*3dfc0*/  STL.64 [R1+0x2e20], R22 ;  /* 0x002e201601007387 */ /* 0x0081e20000100a00 */
[----:B------:R-:W-:Y:S03]  /*3dfd0*/  STL.64 [R1+0x2e18], R20 ;  /* 0x002e181401007387 */ /* 0x000fe60000100a00 */
[----:B0-----:R-:W3:Y:S01]  /*3dfe0*/  LDL.LU.64 R22, [R1+0x58] ;  /* 0x0000580001167983 */ /* 0x001ee20000300a00 */
[----:B------:R0:W-:Y:S02]  /*3dff0*/  STL.64 [R1+0x2dd8], R26 ;  /* 0x002dd81a01007387 */ /* 0x0001e40000100a00 */
[----:B0-----:R-:W-:-:S02]  /*3e000*/  IMAD.MOV.U32 R26, RZ, RZ, R2 ;  /* 0x000000ffff1a7224 */ /* 0x001fc400078e0002 */
[----:B------:R-:W-:Y:S01]  /*3e010*/  IMAD.MOV.U32 R27, RZ, RZ, R29 ;  /* 0x000000ffff1b7224 */ /* 0x000fe200078e001d */
[----:B------:R-:W4:Y:S01]  /*3e020*/  LDL.LU R2, [R1+0x2e5c] ;  /* 0x002e5c0001027983 */ /* 0x000f220000300800 */
[----:B------:R-:W2:Y:S03]  /*3e030*/  LDL.LU R29, [R1+0x2e58] ;  /* 0x002e5800011d7983 */ /* 0x000ea60000300800 */
[----:B------:R-:W-:Y:S01]  /*3e040*/  STL.64 [R1+0x2df0], R26 ;  /* 0x002df01a01007387 */ /* 0x000fe20000100a00 */
[----:B------:R-:W-:Y:S02]  /*3e050*/  STL.64 [R1+0x4b0], R8 ;  /* 0x0004b00801007387 */ /* 0x000fe40000100a00 */
[----:B------:R0:W-:Y:S02]  /*3e060*/  STL.64 [R1+0x4b8], R10 ;  /* 0x0004b80a01007387 */ /* 0x0001e40000100a00 */
[----:B0-----:R-:W2:Y:S01]  /*3e070*/  LDL.LU.64 R10, [R1+0x2e50] ;  /* 0x002e5000010a7983 */ /* 0x001ea20000300a00 */
[----:B------:R-:W-:-:S02]  /*3e080*/  IMAD.MOV.U32 R26, RZ, RZ, R5 ;  /* 0x000000ffff1a7224 */ /* 0x000fc400078e0005 */
[----:B------:R-:W-:Y:S02]  /*3e090*/  IMAD.MOV.U32 R8, RZ, RZ, R6 ;  /* 0x000000ffff087224 */ /* 0x000fe400078e0006 */
[----:B------:R-:W-:Y:S02]  /*3e0a0*/  IMAD.MOV.U32 R5, RZ, RZ, R7 ;  /* 0x000000ffff057224 */ /* 0x000fe400078e0007 */
[----:B------:R-:W-:Y:S01]  /*3e0b0*/  IMAD.MOV.U32 R27, RZ, RZ, R4 ;  /* 0x000000ffff1b7224 */ /* 0x000fe200078e0004 */
[----:B------:R-:W3:Y:S01]  /*3e0c0*/  LDL.LU.64 R6, [R1+0x2e48] ;  /* 0x002e480001067983 */ /* 0x000ee20000300a00 */
[----:B------:R-:W3:Y:S03]  /*3e0d0*/  LDL.LU R4, [R1+0x2e40] ;  /* 0x002e400001047983 */ /* 0x000ee60000300800 */
[----:B--2---:R-:W-:Y:S01]  /*3e0e0*/  STL.64 [R1+0x2dd0], R10 ;  /* 0x002dd00a01007387 */ /* 0x004fe20000100a00 */
[----:B------:R0:W-:Y:S03]  /*3e0f0*/  STL [R1+0x2dc8], R8 ;  /* 0x002dc80801007387 */ /* 0x0001e60000100800 */
        /* <DEDUP_REMOVED lines=16> */
[----:B------:R-:W2:Y:S02]  /*3e200*/  LDL.LU R11, [R1+0x29c] ;  /* 0x00029c00010b7983 */ /* 0x000ea40000300800 */
        /* <DEDUP_REMOVED lines=8> */
[----:B------:R1:W-:Y:S02]  /*3e290*/  STL.64 [R1+0x498], R14 ;  /* 0x0004980e01007387 */ /* 0x0003e40000100a00 */
[----:B0-----:R-:W-:Y:S01]  /*3e2a0*/  IMAD.MOV.U32 R13, RZ, RZ, R22 ;  /* 0x000000ffff0d7224 */ /* 0x001fe200078e0016 */
[----:B-1----:R-:W3:Y:S01]  /*3e2b0*/  LDL.LU.64 R14, [R1+0x2e28] ;  /* 0x002e2800010e7983 */ /* 0x002ee20000300a00 */
[----:B------:R-:W-:Y:S02]  /*3e2c0*/  IMAD.MOV.U32 R12, RZ, RZ, R23 ;  /* 0x000000ffff0c7224 */ /* 0x000fe400078e0017 */
[----:B------:R-:W3:Y:S02]  /*3e2d0*/  LDL.LU.64 R22, [R1+0x2e20] ;  /* 0x002e200001167983 */ /* 0x000ee40000300a00 */
[----:B------:R-:W3:Y:S02]  /*3e2e0*/  LDL.LU.64 R20, [R1+0x2e18] ;  /* 0x002e180001147983 */ /* 0x000ee40000300a00 */
        /* <DEDUP_REMOVED lines=22> */
[----:B------:R-:W3:Y:S11]  /*3e450*/  LDL.LU R8, [R1+0x2dc8] ;  /* 0x002dc80001087983 */ /* 0x000ef60000300800 */
[----:B------:R-:W-:Y:S09]  /*3e460*/  @!UPT UIADD3 URZ, URZ, URZ, URZ ;  /* 0x0000003f3f3ff290 */ /* 0x000ff2000fffe03f */
[----:B------:R-:W-:Y:S01]  /*3e470*/  STL.64 [R1+0x270], R24 ;  /* 0x0002701801007387 */ /* 0x000fe20000100a00 */
[----:B------:R0:W-:Y:S03]  /*3e480*/  STL.64 [R1+0x278], R26 ;  /* 0x0002781a01007387 */ /* 0x0001e60000100a00 */
[----:B0-----:R-:W2:Y:S01]  /*3e490*/  LDL.LU.64 R26, [R1+0x2dc0] ;  /* 0x002dc000011a7983 */ /* 0x001ea20000300a00 */
[----:B------:R-:W2:Y:S02]  /*3e4a0*/  LDL.LU.64 R24, [R1+0x2db8] ;  /* 0x002db80001187983 */ /* 0x000ea40000300a00 */
[----:B--2---:R-:W-:Y:S11]  /*3e4b0*/  HMMA.16816.F32.BF16 R24, R20, R10, R24 ;  /* 0x0000000a1418723c */ /* 0x004ff60000041818 */
[----:B------:R-:W-:Y:S11]  /*3e4c0*/  @!UPT UIADD3 URZ, URZ, URZ, URZ ;  /* 0x0000003f3f3ff290 */ /* 0x000ff6000fffe03f */
[----:B------:R-:W-:Y:S01]  /*3e4d0*/  @!UPT UIADD3 URZ, URZ, URZ, URZ ;  /* 0x0000003f3f3ff290 */ /* 0x000fe2000fffe03f */
[----:B------:R-:W-:Y:S01]  /*3e4e0*/  STL.64 [R1+0x260], R24 ;  /* 0x0002601801007387 */ /* 0x000fe20000100a00 */
[----:B------:R0:W-:Y:S03]  /*3e4f0*/  STL.64 [R1+0x268], R26 ;  /* 0x0002681a01007387 */ /* 0x0001e60000100a00 */
[----:B0-----:R-:W2:Y:S01]  /*3e500*/  LDL.LU.64 R26, [R1+0x2db0] ;  /* 0x002db000011a7983 */ /* 0x001ea20000300a00 */
[----:B------:R-:W2:Y:S02]  /*3e510*/  LDL.LU.64 R24, [R1+0x2da8] ;  /* 0x002da80001187983 */ /* 0x000ea40000300a00 */
[----:B------:R3:W-:Y:S02]  /*3e520*/  STL.64 [R1+0x2d60], R10 ;  /* 0x002d600a01007387 */ /* 0x0007e40000100a00 */
[----:B---3--:R-:W-:Y:S02]  /*3e530*/  IMAD.MOV.U32 R10, RZ, RZ, R8 ;  /* 0x000000ffff0a7224 */ /* 0x008fe400078e0008 */
[----:B------:R-:W-:-:S07]  /*3e540*/  IMAD.MOV.U32 R11, RZ, RZ, R5 ;  /* 0x000000ffff0b7224 */ /* 0x000fce00078e0005 */
[C---:B--2---:R-:W-:Y:S01]  /*3e550*/  HMMA.16816.F32.BF16 R8, R20.reuse, R10, R24 ;  /* 0x0000000a1408723c */ /* 0x044fe20000041818 */
[----:B------:R-:W2:Y:S01]  /*3e560*/  LDL.LU.64 R26, [R1+0x2da0] ;  /* 0x002da000011a7983 */ /* 0x000ea20000300a00 */
[----:B------:R-:W2:Y:S11]  /*3e570*/  LDL.LU.64 R24, [R1+0x2d98] ;  /* 0x002d980001187983 */ /* 0x000eb60000300a00 */
[----:B------:R-:W-:Y:S10]  /*3e580*/  @!UPT UIADD3 URZ, URZ, URZ, URZ ;  /* 0x0000003f3f3ff290 */ /* 0x000ff4000fffe03f */
[----:B------:R0:W-:Y:S01]  /*3e590*/  STL.64 [R1+0x250], R8 ;  /* 0x0002500801007387 */ /* 0x0001e20000100a00 */
[----:B------:R1:W-:Y:S03]  /*3e5a0*/  STL.64 [R1+0x258], R10 ;  /* 0x0002580a01007387 */ /* 0x0003e60000100a00 */
[----:B0-----:R-:W3:Y:S01]  /*3e5b0*/  LDL.LU R8, [R1+0x1f0] ;  /* 0x0001f00001087983 */ /* 0x001ee20000300800 */
[----:B------:R-:W3:Y:S02]  /*3e5c0*/  LDL.LU R9, [R1+0x1f4] ;  /* 0x0001f40001097983 */ /* 0x000ee40000300800 */
[----:B-1----:R-:W3:Y:S02]  /*3e5d0*/  LDL.LU R10, [R1+0x1f8] ;  /* 0x0001f800010a7983 */ /* 0x002ee40000300800 */
[----:B------:R-:W3:Y:S01]  /*3e5e0*/  LDL.LU R11, [R1+0x1fc] ;  /* 0x0001fc00010b7983 */ /* 0x000ee20000300800 */
        /* <DEDUP_REMOVED lines=8> */
[----:B------:R-:W-:Y:S01]  /*3e670*/  STL [R1+0x2d38], R4 ;  /* 0x002d380401007387 */ /* 0x000fe20000100800 */
[----:B0-----:R-:W2:Y:S01]  /*3e680*/  LDL.LU.64 R6, [R1+0x18] ;  /* 0x0000180001067983 */ /* 0x001ea20000300a00 */
[----:B------:R-:W-:-:S02]  /*3e690*/  IMAD.MOV.U32 R18, RZ, RZ, R13 ;  /* 0x000000ffff127224 */ /* 0x000fc400078e000d */
[----:B------:R-:W-:Y:S01]  /*3e6a0*/  IMAD.MOV.U32 R19, RZ, RZ, R12 ;  /* 0x000000ffff137224 */ /* 0x000fe200078e000c */
[----:B--2---:R0:W-:Y:S04]  /*3e6b0*/  STL.64 [R1+0x2d48], R6 ;  /* 0x002d480601007387 */ /* 0x0041e80000100a00 */
[----:B0-----:R-:W2:Y:S02]  /*3e6c0*/  LDL.LU.64 R6, [R1+0x28] ;  /* 0x0000280001067983 */ /* 0x001ea40000300a00 */
[C---:B------:R-:W-:Y:S02]  /*3e6d0*/  HMMA.16816.F32.BF16 R24, R20.reuse, R18, R24 ;  /* 0x000000121418723c */ /* 0x040fe40000041818 */
[----:B--2---:R0:W-:Y:S04]  /*3e6e0*/  STL.64 [R1+0x2d58], R6 ;  /* 0x002d580601007387 */ /* 0x0041e80000100a00 */
[----:B0-----:R-:W3:Y:S11]  /*3e6f0*/  LDL.LU.64 R6, [R1+0x48] ;  /* 0x0000480001067983 */ /* 0x001ef60000300a00 */
[----:B------:R-:W-:Y:S06]  /*3e700*/  @!UPT UIADD3 URZ, URZ, URZ, URZ ;  /* 0x0000003f3f3ff290 */ /* 0x000fec000fffe03f */
[----:B------:R-:W-:Y:S02]  /*3e710*/  STL.64 [R1+0x230], R24 ;  /* 0x0002301801007387 */ /* 0x000fe40000100a00 */
[----:B------:R0:W-:Y:S02]  /*3e720*/  STL.64 [R1+0x238], R26 ;  /* 0x0002381a01007387 */ /* 0x0001e40000100a00 */
[----:B0-----:R-:W2:Y:S01]  /*3e730*/  LDL.LU.64 R26, [R1+0x2d80] ;  /* 0x002d8000011a7983 */ /* 0x001ea20000300a00 */
[----:B------:R-:W2:Y:S02]  /*3e740*/  LDL.LU.64 R24, [R1+0x2d78] ;  /* 0x002d780001187983 */ /* 0x000ea40000300a00 */
[----:B------:R0:W-:Y:S02]  /*3e750*/  STL.64 [R1+0x2d50], R18 ;  /* 0x002d501201007387 */ /* 0x0001e40000100a00 */
[----:B------:R-:W3:Y:S01]  /*3e760*/  LDL.LU R16, [R1+0x1e0] ;  /* 0x0001e00001107983 */ /* 0x000ee20000300800 */
[----:B------:R-:W3:Y:S04]  /*3e770*/  LDL.LU R17, [R1+0x1e4] ;  /* 0x0001e40001117983 */ /* 0x000ee80000300800 */
[----:B0-----:R-:W3:Y:S01]  /*3e780*/  LDL.LU R18, [R1+0x1e8] ;  /* 0x0001e80001127983 */ /* 0x001ee20000300800 */
[----:B------:R-:W3:Y:S01]  /*3e790*/  LDL.LU R19, [R1+0x1ec] ;  /* 0x0001ec0001137983 */ /* 0x000ee20000300800 */
[----:B--2---:R-:W-:Y:S02]  /*3e7a0*/  HMMA.16816.F32.BF16 R20, R20, R14, R24 ;  /* 0x0000000e1414723c */ /* 0x004fe40000041818 */
[----:B------:R-:W3:Y:S01]  /*3e7b0*/  LDL.LU.64 R26, [R1+0x2d70] ;  /* 0x002d7000011a7983 */ /* 0x000ee20000300a00 */
[----:B------:R-:W3:Y:S11]  /*3e7c0*/  LDL.LU.64 R24, [R1+0x2d68] ;  /* 0x002d680001187983 */ /* 0x000ef60000300a00 */
[----:B------:R-:W-:Y:S09]  /*3e7d0*/  @!UPT UIADD3 URZ, URZ, URZ, URZ ;  /* 0x0000003f3f3ff290 */ /* 0x000ff2000fffe03f */
[----:B------:R0:W-:Y:S01]  /*3e7e0*/  STL.64 [R1+0x110], R20 ;  /* 0x0001101401007387 */ /* 0x0001e20000100a00 */
[----:B------:R1:W-:Y:S03]  /*3e7f0*/  STL.64 [R1+0x118], R22 ;  /* 0x0001181601007387 */ /* 0x0003e60000100a00 */
[----:B0-----:R-:W2:Y:S01]  /*3e800*/  LDL.LU R20, [R1+0x1d0] ;  /* 0x0001d00001147983 */ /* 0x001ea20000300800 */
[----:B------:R-:W2:Y:S02]  /*3e810*/  LDL.LU R21, [R1+0x1d4] ;  /* 0x0001d40001157983 */ /* 0x000ea40000300800 */
[----:B-1----:R-:W2:Y:S02]  /*3e820*/  LDL.LU R22, [R1+0x1d8] ;  /* 0x0001d80001167983 */ /* 0x002ea40000300800 */
[----:B------:R-:W2:Y:S01]  /*3e830*/  LDL.LU R23, [R1+0x1dc] ;  /* 0x0001dc0001177983 */ /* 0x000ea20000300800 */
[----:B------:R0:W-:Y:S01]  /*3e840*/  STL.64 [R1+0x2d20], R14 ;  /* 0x002d200e01007387 */ /* 0x0001e20000100a00 */
[----:B------:R-:W2:Y:S02]  /*3e850*/  LDL.LU R12, [R1+0x1b0] ;  /* 0x0001b000010c7983 */ /* 0x000ea40000300800 */
[----:B------:R-:W2:Y:S01]  /*3e860*/  LDL.LU R13, [R1+0x1b4] ;  /* 0x0001b400010d7983 */ /* 0x000ea20000300800 */
[----:B0-----:R-:W2:Y:S01]  /*3e870*/  LDL.LU R14, [R1+0x1b8] ;  /* 0x0001b800010e7983 */ /* 0x001ea20000300800 */
[----:B------:R-:W2:Y:S01]  /*3e880*/  LDL.LU R15, [R1+0x1bc] ;  /* 0x0001bc00010f7983 */ /* 0x000ea20000300800 */
[C---:B---3--:R-:W-:Y:S02]  /*3e890*/  HMMA.16816.F32.BF16 R8, R24.reuse, R6, R8 ;  /* 0x000000061808723c */ /* 0x048fe40000041808 */
[----:B--2---:R-:W-:Y:S01]  /*3e8a0*/  STL.64 [R1+0x2d30], R14 ;  /* 0x002d300e01007387 */ /* 0x004fe20000100a00 */
[----:B------:R0:W-:Y:S03]  /*3e8b0*/  STL.64 [R1+0x2d28], R12 ;  /* 0x002d280c01007387 */ /* 0x0001e60000100a00 */
[----:B0-----:R-:W2:Y:S01]  /*3e8c0*/  LDL.LU R12, [R1+0x1c0] ;  /* 0x0001c000010c7983 */ /* 0x001ea20000300800 */
[----:B------:R-:W2:Y:S02]  /*3e8d0*/  LDL.LU R13, [R1+0x1c4] ;  /* 0x0001c400010d7983 */ /* 0x000ea40000300800 */
[----:B------:R-:W2:Y:S02]  /*3e8e0*/  LDL.LU R14, [R1+0x1c8] ;  /* 0x0001c800010e7983 */ /* 0x000ea40000300800 */
[----:B------:R-:W2:Y:S11]  /*3e8f0*/  LDL.LU R15, [R1+0x1cc] ;  /* 0x0001cc00010f7983 */ /* 0x000eb60000300800 */
[----:B------:R-:W-:Y:S01]  /*3e900*/  @!UPT UIADD3 URZ, URZ, URZ, URZ ;  /* 0x0000003f3f3ff290 */ /* 0x000fe2000fffe03f */
[----:B------:R0:W-:Y:S01]  /*3e910*/  STL.64 [R1+0x1f0], R8 ;  /* 0x0001f00801007387 */ /* 0x0001e20000100a00 */
[----:B------:R1:W-:Y:S02]  /*3e920*/  STL.64 [R1+0x1f8], R10 ;  /* 0x0001f80a01007387 */ /* 0x0003e40000100a00 */
[----:B0-----:R-:W-:Y:S01]  /*3e930*/  IMAD.MOV.U32 R9, RZ, RZ, R6 ;  /* 0x000000ffff097224 */ /* 0x001fe200078e0006 */
[----:B-1----:R-:W2:Y:S01]  /*3e940*/  LDL.LU.64 R10, [R1+0x2d60] ;  /* 0x002d6000010a7983 */ /* 0x002ea20000300a00 */
[----:B------:R-:W-:Y:S02]  /*3e950*/  IMAD.MOV.U32 R8, RZ, RZ, R7 ;  /* 0x000000ffff087224 */ /* 0x000fe400078e0007 */
[----:B------:R-:W3:Y:S02]  /*3e960*/  LDL.LU.64 R6, [R1+0x2d58] ;  /* 0x002d580001067983 */ /* 0x000ee40000300a00 */
[C---:B---3--:R-:W-:Y:S11]  /*3e970*/  HMMA.16816.F32.BF16 R16, R24.reuse, R6, R16 ;  /* 0x000000061810723c */ /* 0x048ff60000041810 */
[----:B------:R-:W-:Y:S11]  /*3e980*/  @!UPT UIADD3 URZ, URZ, URZ, URZ ;  /* 0x0000003f3f3ff290 */ /* 0x000ff6000fffe03f */
[----:B------:R-:W-:Y:S01]  /*3e990*/  @!UPT UIADD3 URZ, URZ, URZ, URZ ;  /* 0x0000003f3f3ff290 */ /* 0x000fe2000fffe03f */
[----:B------:R-:W-:Y:S01]  /*3e9a0*/  STL.64 [R1+0x1e0], R16 ;  /* 0x0001e01001007387 */ /* 0x000fe20000100a00 */
[----:B------:R0:W-:Y:S03]  /*3e9b0*/  STL.64 [R1+0x1e8], R18 ;  /* 0x0001e81201007387 */ /* 0x0001e60000100a00 */
[----:B0-----:R-:W3:Y:S01]  /*3e9c0*/  LDL.LU.64 R18, [R1+0x2d50] ;  /* 0x002d500001127983 */ /* 0x001ee20000300a00 */
[----:B------:R-:W-:Y:S02]  /*3e9d0*/  IMAD.MOV.U32 R17, RZ, RZ, R6 ;  /* 0x000000ffff117224 */ /* 0x000fe400078e0006 */
[----:B------:R-:W-:Y:S02]  /*3e9e0*/  IMAD.MOV.U32 R16, RZ, RZ, R7 ;  /* 0x000000ffff107224 */ /* 0x000fe400078e0007 */
[----:B------:R-:W4:Y:S01]  /*3e9f0*/  LDL.LU.64 R6, [R1+0x2d48] ;  /* 0x002d480001067983 */ /* 0x000f220000300a00 */
[C---:B--2---:R-:W-:Y:S03]  /*3ea00*/  HMMA.16816.F32.BF16 R12, R24.reuse, R10, R12 ;  /* 0x0000000a180c723c */ /* 0x044fe6000004180c */
[----:B---3--:R-:W-:Y:S01]  /*3ea10*/  STL.64 [R1+0x2d08], R18 ;  /* 0x002d081201007387 */ /* 0x008fe20000100a00 */
[----:B------:R0:W-:Y:S03]  /*3ea20*/  STL.64 [R1+0x2d00], R16 ;  /* 0x002d001001007387 */ /* 0x0001e60000100a00 */
[----:B0-----:R-:W2:Y:S01]  /*3ea30*/  LDL.LU R16, [R1+0x1a0] ;  /* 0x0001a00001107983 */ /* 0x001ea20000300800 */
[----:B------:R-:W2:Y:S02]  /*3ea40*/  LDL.LU R17, [R1+0x1a4] ;  /* 0x0001a40001117983 */ /* 0x000ea40000300800 */
[----:B------:R-:W3:Y:S02]  /*3ea50*/  LDL.LU R18, [R1+0x1a8] ;  /* 0x0001a80001127983 */ /* 0x000ee40000300800 */
[----:B------:R-:W3:Y:S01]  /*3ea60*/  LDL.LU R19, [R1+0x1ac] ;  /* 0x0001ac0001137983 */ /* 0x000ee20000300800 */
[C---:B----4-:R-:W-:Y:S01]  /*3ea70*/  HMMA.16816.F32.BF16 R20, R24.reuse, R6, R20 ;  /* 0x000000061814723c */ /* 0x050fe20000041814 */
[----:B------:R-:W-:Y:S01]  /*3ea80*/  IMAD.MOV.U32 R5, RZ, RZ, R7 ;  /* 0x000000ffff057224 */ /* 0x000fe200078e0007 */
[----:B---3--:R0:W-:Y:S01]  /*3ea90*/  STL.64 [R1+0x2d18], R18 ;  /* 0x002d181201007387 */ /* 0x0081e20000100a00 */
[----:B--2---:R-:W-:Y:S03]  /*3eaa0*/  STL.64 [R1+0x2d10], R16 ;  /* 0x002d101001007387 */ /* 0x004fe60000100a00 */
[----:B0-----:R-:W2:Y:S11]  /*3eab0*/  LDL.LU.64 R18, [R1+0x38] ;  /* 0x0000380001127983 */ /* 0x001eb60000300a00 */
[----:B------:R-:W-:Y:S06]  /*3eac0*/  @!UPT UIADD3 URZ, URZ, URZ, URZ ;  /* 0x0000003f3f3ff290 */ /* 0x000fec000fffe03f */
[----:B------:R0:W-:Y:S02]  /*3ead0*/  STL.64 [R1+0x1d0], R20 ;  /* 0x0001d01401007387 */ /* 0x0001e40000100a00 */
[----:B------:R-:W-:Y:S02]  /*3eae0*/  STL.64 [R1+0x1d8], R22 ;  /* 0x0001d81601007387 */ /* 0x000fe40000100a00 */
[----:B0-----:R-:W-:Y:S02]  /*3eaf0*/  IMAD.MOV.U32 R20, RZ, RZ, R6 ;  /* 0x000000ffff147224 */ /* 0x001fe400078e0006 */
[----:B------:R-:W3:Y:S01]  /*3eb00*/  LDL.LU.64 R6, [R1+0x2d40] ;  /* 0x002d400001067983 */ /* 0x000ee20000300a00 */
[----:B------:R-:W4:Y:S02]  /*3eb10*/  LDL.LU R4, [R1+0x2d38] ;  /* 0x002d380001047983 */ /* 0x000f240000300800 */
[----:B------:R-:W-:Y:S02]  /*3eb20*/  STL.64 [R1+0x1c0], R12 ;  /* 0x0001c00c01007387 */ /* 0x000fe40000100a00 */
[----:B------:R0:W-:Y:S02]  /*3eb30*/  STL.64 [R1+0x1c8], R14 ;  /* 0x0001c80e01007387 */ /* 0x0001e40000100a00 */
[----:B0-----:R-:W2:Y:S01]  /*3eb40*/  LDL.LU.64 R14, [R1+0x2d30] ;  /* 0x002d3000010e7983 */ /* 0x001ea20000300a00 */
[----:B------:R-:W2:Y:S02]  /*3eb50*/  LDL.LU.64 R12, [R1+0x2d28] ;  /* 0x002d2800010c7983 */ /* 0x000ea40000300a00 */
[----:B------:R-:W-:Y:S01]  /*3eb60*/  STL.64 [R1+0x2c88], R10 ;  /* 0x002c880a01007387 */ /* 0x000fe20000100a00 */
[----:B--2---:R-:W-:Y:S11]  /*3eb70*/  HMMA.16816.F32.BF16 R12, R24, R18, R12 ;  /* 0x00000012180c723c */ /* 0x004ff6000004180c */
[----:B------:R-:W-:Y:S11]  /*3eb80*/  @!UPT UIADD3 URZ, URZ, URZ, URZ ;  /* 0x0000003f3f3ff290 */ /* 0x000ff6000fffe03f */
[----:B------:R-:W-:Y:S01]  /*3eb90*/  @!UPT UIADD3 URZ, URZ, URZ, URZ ;  /* 0x0000003f3f3ff290 */ /* 0x000fe2000fffe03f */
[----:B------:R0:W-:Y:S01]  /*3eba0*/  STL.64 [R1+0x1b0], R12 ;  /* 0x0001b00c01007387 */ /* 0x0001e20000100a00 */
[----:B------:R1:W-:Y:S02]  /*3ebb0*/  STL.64 [R1+0x1b8], R14 ;  /* 0x0001b80e01007387 */ /* 0x0003e40000100a00 */
[----:B0-----:R-:W-:Y:S01]  /*3ebc0*/  IMAD.MOV.U32 R13, RZ, RZ, R18 ;  /* 0x000000ffff0d7224 */ /* 0x001fe200078e0012 */
[----:B-1----:R-:W2:Y:S01]  /*3ebd0*/  LDL.LU.64 R14, [R1+0x2d20] ;  /* 0x002d2000010e7983 */ /* 0x002ea20000300a00 */
[----:B------:R-:W-:Y:S02]  /*3ebe0*/  IMAD.MOV.U32 R12, RZ, RZ, R19 ;  /* 0x000000ffff0c7224 */ /* 0x000fe400078e0013 */
[----:B------:R-:W3:Y:S02]  /*3ebf0*/  LDL.LU.64 R18, [R1+0x2d18] ;  /* 0x002d180001127983 */ /* 0x000ee40000300a00 */
[----:B------:R-:W3:Y:S02]  /*3ec00*/  LDL.LU.64 R16, [R1+0x2d10] ;  /* 0x002d100001107983 */ /* 0x000ee40000300a00 */
[----:B------:R-:W-:-:S02]  /*3ec10*/  IMAD.MOV.U32 R10, RZ, RZ, R20 ;  /* 0x000000ffff0a7224 */ /* 0x000fc400078e0014 */
[----:B------:R-:W-:Y:S01]  /*3ec20*/  IMAD.MOV.U32 R11, RZ, RZ, R5 ;  /* 0x000000ffff0b7224 */ /* 0x000fe200078e0005 */
[C---:B---3--:R-:W-:Y:S01]  /*3ec30*/  HMMA.16816.F32.BF16 R16, R24.reuse, R6, R16 ;  /* 0x000000061810723c */ /* 0x048fe20000041810 */
[----:B--2---:R-:W-:Y:S01]  /*3ec40*/  STL.64 [R1+0x2cf8], R14 ;  /* 0x002cf80e01007387 */ /* 0x004fe20000100a00 */
[----:B------:R0:W-:Y:S03]  /*3ec50*/  STL.64 [R1+0x2cf0], R12 ;  /* 0x002cf00c01007387 */ /* 0x0001e60000100a00 */
[----:B0-----:R-:W2:Y:S01]  /*3ec60*/  LDL.LU R12, [R1+0x190] ;  /* 0x00019000010c7983 */ /* 0x001ea20000300800 */
[----:B------:R-:W2:Y:S02]  /*3ec70*/  LDL.LU R13, [R1+0x194] ;  /* 0x00019400010d7983 */ /* 0x000ea40000300800 */
[----:B------:R-:W2:Y:S02]  /*3ec80*/  LDL.LU R14, [R1+0x198] ;  /* 0x00019800010e7983 */ /* 0x000ea40000300800 */
[----:B------:R-:W2:Y:S01]  /*3ec90*/  LDL.LU R15, [R1+0x19c] ;  /* 0x00019c00010f7983 */ /* 0x000ea20000300800 */
[----:B------:R-:W-:Y:S11]  /*3eca0*/  STL.64 [R1+0x2c98], R10 ;  /* 0x002c980a01007387 */ /* 0x000ff60000100a00 */
[----:B------:R-:W-:Y:S01]  /*3ecb0*/  @!UPT UIADD3 URZ, URZ, URZ, URZ ;  /* 0x0000003f3f3ff290 */ /* 0x000fe2000fffe03f */
[----:B------:R-:W-:Y:S01]  /*3ecc0*/  STL.64 [R1+0x1a0], R16 ;  /* 0x0001a01001007387 */ /* 0x000fe20000100a00 */
[----:B------:R0:W-:Y:S03]  /*3ecd0*/  STL.64 [R1+0x1a8], R18 ;  /* 0x0001a81201007387 */ /* 0x0001e60000100a00 */
[----:B0-----:R-:W2:Y:S01]  /*3ece0*/  LDL.LU.64 R18, [R1+0x2d08] ;  /* 0x002d080001127983 */ /* 0x001ea20000300a00 */
[----:B------:R-:W3:Y:S02]  /*3ecf0*/  LDL.LU.64 R16, [R1+0x2d00] ;  /* 0x002d000001107983 */ /* 0x000ee40000300a00 */
[----:B------:R-:W-:Y:S02]  /*3ed00*/  STL.64 [R1+0x2ce8], R6 ;  /* 0x002ce80601007387 */ /* 0x000fe40000100a00 */
[----:B----4-:R0:W-:Y:S02]  /*3ed10*/  STL [R1+0x2ce0], R4 ;  /* 0x002ce00401007387 */ /* 0x0101e40000100800 */
[----:B0-----:R-:W4:Y:S01]  /*3ed20*/  LDL.LU R4, [R1+0xc0] ;  /* 0x0000c00001047983 */ /* 0x001f220000300800 */
[----:B------:R-:W4:Y:S02]  /*3ed30*/  LDL.LU R5, [R1+0xc4] ;  /* 0x0000c40001057983 */ /* 0x000f240000300800 */
[----:B------:R-:W4:Y:S02]  /*3ed40*/  LDL.LU R6, [R1+0xc8] ;  /* 0x0000c80001067983 */ /* 0x000f240000300800 */
[----:B------:R-:W4:Y:S01]  /*3ed50*/  LDL.LU R7, [R1+0xcc] ;  /* 0x0000cc0001077983 */ /* 0x000f220000300800 */
[----:B--2---:R-:W-:Y:S01]  /*3ed60*/  HMMA.16816.F32.BF16 R12, R24, R18, R12 ;  /* 0x00000012180c723c */ /* 0x004fe2000004180c */
[----:B---3--:R-:W-:-:S02]  /*3ed70*/  IMAD.MOV.U32 R11, RZ, RZ, R16 ;  /* 0x000000ffff0b7224 */ /* 0x008fc400078e0010 */
[----:B------:R-:W-:Y:S11]  /*3ed80*/  IMAD.MOV.U32 R10, RZ, RZ, R17 ;  /* 0x000000ffff0a7224 */ /* 0x000ff600078e0011 */
[----:B------:R-:W-:Y:S09]  /*3ed90*/  @!UPT UIADD3 URZ, URZ, URZ, URZ ;  /* 0x0000003f3f3ff290 */ /* 0x000ff2000fffe03f */
[----:B------:R-:W-:Y:S01]  /*3eda0*/  STL.64 [R1+0x190], R12 ;  /* 0x0001900c01007387 */ /* 0x000fe20000100a00 */
[----:B------:R0:W-:Y:S03]  /*3edb0*/  STL.64 [R1+0x198], R14 ;  /* 0x0001980e01007387 */ /* 0x0001e60000100a00 */
[----:B0-----:R-:W4:Y:S01]  /*3edc0*/  LDL.LU.64 R14, [R1+0x2cf8] ;  /* 0x002cf800010e7983 */ /* 0x001f220000300a00 */
[----:B------:R-:W2:Y:S02]  /*3edd0*/  LDL.LU.64 R12, [R1+0x2cf0] ;  /* 0x002cf000010c7983 */ /* 0x000ea40000300a00 */
[----:B------:R0:W-:Y:S02]  /*3ede0*/  STL.64 [R1+0x2c58], R18 ;  /* 0x002c581201007387 */ /* 0x0001e40000100a00 */
[----:B------:R-:W3:Y:S01]  /*3edf0*/  LDL.LU R16, [R1+0x340] ;  /* 0x0003400001107983 */ /* 0x000ee20000300800 */
[----:B------:R-:W3:Y:S04]  /*3ee00*/  LDL.LU R17, [R1+0x344] ;  /* 0x0003440001117983 */ /* 0x000ee80000300800 */
[----:B0-----:R-:W2:Y:S01]  /*3ee10*/  LDL.LU R18, [R1+0x348] ;  /* 0x0003480001127983 */ /* 0x001ea20000300800 */
[----:B------:R-:W2:Y:S03]  /*3ee20*/  LDL.LU R19, [R1+0x34c] ;  /* 0x00034c0001137983 */ /* 0x000ea60000300800 */
[----:B--2---:R0:W-:Y:S01]  /*3ee30*/  STL.64 [R1+0x2c68], R18 ;  /* 0x002c681201007387 */ /* 0x0041e20000100a00 */
[----:B---3--:R1:W-:Y:S02]  /*3ee40*/  STL.64 [R1+0x2c60], R16 ;  /* 0x002c601001007387 */ /* 0x0083e40000100a00 */
[----:B0-----:R-:W-:-:S02]  /*3ee50*/  IMAD.MOV.U32 R18, RZ, RZ, R13 ;  /* 0x000000ffff127224 */ /* 0x001fc400078e000d */
[----:B------:R-:W-:-:S05]  /*3ee60*/  IMAD.MOV.U32 R19, RZ, RZ, R12 ;  /* 0x000000ffff137224 */ /* 0x000fca00078e000c */
[----:B------:R0:W-:Y:S01]  /*3ee70*/  STL.64 [R1+0x2c90], R18 ;  /* 0x002c901201007387 */ /* 0x0001e20000100a00 */
[----:B-1----:R-:W2:Y:S02]  /*3ee80*/  LDL.LU R16, [R1+0x80] ;  /* 0x0000800001107983 */ /* 0x002ea40000300800 */
[----:B------:R-:W2:Y:S01]  /*3ee90*/  LDL.LU R17, [R1+0x84] ;  /* 0x0000840001117983 */ /* 0x000ea20000300800 */
[----:B0-----:R-:W3:Y:S01]  /*3eea0*/  LDL.LU R18, [R1+0x88] ;  /* 0x0000880001127983 */ /* 0x001ee20000300800 */
[----:B------:R-:W3:Y:S03]  /*3eeb0*/  LDL.LU R19, [R1+0x8c] ;  /* 0x00008c0001137983 */ /* 0x000ee60000300800 */
[----:B------:R-:W0:Y:S01]  /*3eec0*/  S2R R22, SR_TID.X ;  /* 0x0000000000167919 */ /* 0x000e220000002100 */
[----:B----4-:R-:W-:Y:S03]  /*3eed0*/  HMMA.16816.F32.BF16 R24, R24, R14, R4 ;  /* 0x0000000e1818723c */ /* 0x010fe60000041804 */
[----:B---3--:R-:W-:Y:S01]  /*3eee0*/  STL.64 [R1+0x2ca8], R18 ;  /* 0x002ca81201007387 */ /* 0x008fe20000100a00 */
[----:B--2---:R1:W-:Y:S03]  /*3eef0*/  STL.64 [R1+0x2ca0], R16 ;  /* 0x002ca01001007387 */ /* 0x0043e60000100a00 */
[----:B-1----:R-:W2:Y:S01]  /*3ef00*/  LDL.LU R16, [R1+0x90] ;  /* 0x0000900001107983 */ /* 0x002ea20000300800 */
[----:B------:R-:W2:Y:S02]  /*3ef10*/  LDL.LU R17, [R1+0x94] ;  /* 0x0000940001117983 */ /* 0x000ea40000300800 */
[----:B------:R-:W3:Y:S02]  /*3ef20*/  LDL.LU R18, [R1+0x98] ;  /* 0x0000980001127983 */ /* 0x000ee40000300800 */
[----:B------:R-:W3:Y:S01]  /*3ef30*/  LDL.LU R19, [R1+0x9c] ;  /* 0x00009c0001137983 */ /* 0x000ee20000300800 */
[----:B0-----:R-:W-:Y:S01]  /*3ef40*/  LOP3.LUT R21, R22, 0x7, RZ, 0xc0, !PT ;  /* 0x0000000716157812 */ /* 0x001fe200078ec0ff */
[----:B------:R-:W-:-:S02]  /*3ef50*/  IMAD.MOV.U32 R20, RZ, RZ, R15 ;  /* 0x000000ffff147224 */ /* 0x000fc400078e000f */
[----:B------:R-:W-:Y:S02]  /*3ef60*/  IMAD.MOV.U32 R5, RZ, RZ, R14 ;  /* 0x000000ffff057224 */ /* 0x000fe400078e000e */
[----:B------:R-:W-:Y:S01]  /*3ef70*/  IMAD R21, R21, 0x110, RZ ;  /* 0x0000011015157824 */ /* 0x000fe200078e02ff */
[----:B---3--:R-:W-:Y:S01]  /*3ef80*/  STL.64 [R1+0x2cb8], R18 ;  /* 0x002cb81201007387 */ /* 0x008fe20000100a00 */
[----:B--2---:R-:W-:Y:S02]  /*3ef90*/  STL.64 [R1+0x2cb0], R16 ;  /* 0x002cb01001007387 */ /* 0x004fe40000100a00 */
[----:B------:R-:W2:Y:S02]  /*3efa0*/  LDL.LU.64 R6, [R1+0x2ce8] ;  /* 0x002ce80001067983 */ /* 0x000ea40000300a00 */
[----:B------:R-:W3:Y:S01]  /*3efb0*/  LDL.LU R4, [R1+0x2ce0] ;  /* 0x002ce00001047983 */ /* 0x000ee20000300800 */
[----:B------:R-:W-:Y:S01]  /*3efc0*/  STL.64 [R1+0xc0], R24 ;  /* 0x0000c01801007387 */ /* 0x000fe20000100a00 */
[----:B------:R-:W-:Y:S02]  /*3efd0*/  STL.64 [R1+0xc8], R26 ;  /* 0x0000c81a01007387 */ /* 0x000fe40000100a00 */
[----:B------:R-:W4:Y:S02]  /*3efe0*/  LDL.LU.64 R14, [R1+0x2cd8] ;  /* 0x002cd800010e7983 */ /* 0x000f240000300a00 */
[----:B------:R-:W4:Y:S01]  /*3eff0*/  LDL.LU.64 R12, [R1+0x2cd0] ;  /* 0x002cd000010c7983 */ /* 0x000f220000300a00 */
[----:B------:R-:W-:Y:S01]  /*3f000*/  STL [R1+0x2cc8], R22 ;  /* 0x002cc81601007387 */ /* 0x000fe20000100800 */
[----:B------:R0:W-:Y:S03]  /*3f010*/  STL.64 [R1+0x2cc0], R20 ;  /* 0x002cc01401007387 */ /* 0x0001e60000100a00 */
[----:B0-----:R-:W4:Y:S01]  /*3f020*/  LDL.LU R20, [R1+0xa0] ;  /* 0x0000a00001147983 */ /* 0x001f220000300800 */
[----:B------:R-:W4:Y:S02]  /*3f030*/  LDL.LU R21, [R1+0xa4] ;  /* 0x0000a40001157983 */ /* 0x000f240000300800 */
[----:B------:R-:W4:Y:S02]  /*3f040*/  LDL.LU R22, [R1+0xa8] ;  /* 0x0000a80001167983 */ /* 0x000f240000300800 */
[----:B------:R-:W4:Y:S02]  /*3f050*/  LDL.LU R23, [R1+0xac] ;  /* 0x0000ac0001177983 */ /* 0x000f240000300800 */
[----:B------:R-:W-:-:S02]  /*3f060*/  IMAD.MOV.U32 R18, RZ, RZ, R9 ;  /* 0x000000ffff127224 */ /* 0x000fc400078e0009 */
[----:B------:R-:W-:Y:S01]  /*3f070*/  IMAD.MOV.U32 R19, RZ, RZ, R8 ;  /* 0x000000ffff137224 */ /* 0x000fe200078e0008 */
[----:B------:R-:W4:Y:S01]  /*3f080*/  LDL.LU R24, [R1+0x70] ;  /* 0x0000700001187983 */ /* 0x000f220000300800 */
[----:B------:R-:W4:Y:S02]  /*3f090*/  LDL.LU R25, [R1+0x74] ;  /* 0x0000740001197983 */ /* 0x000f240000300800 */
[----:B------:R-:W4:Y:S02]  /*3f0a0*/  LDL.LU R26, [R1+0x78] ;  /* 0x00007800011a7983 */ /* 0x000f240000300800 */
[----:B------:R-:W4:Y:S01]  /*3f0b0*/  LDL.LU R27, [R1+0x7c] ;  /* 0x00007c00011b7983 */ /* 0x000f220000300800 */
[----:B--2---:R-:W-:Y:S01]  /*3f0c0*/  STL.64 [R1+0x2c78], R6 ;  /* 0x002c780601007387 */ /* 0x004fe20000100a00 */
[----:B---3--:R0:W-:Y:S03]  /*3f0d0*/  STL.64 [R1+0x2c70], R4 ;  /* 0x002c700401007387 */ /* 0x0081e60000100a00 */
[----:B0-----:R-:W2:Y:S01]  /*3f0e0*/  LDL.LU R4, [R1+0x220] ;  /* 0x0002200001047983 */ /* 0x001ea20000300800 */
[----:B------:R-:W2:Y:S02]  /*3f0f0*/  LDL.LU R5, [R1+0x224] ;  /* 0x0002240001057983 */ /* 0x000ea40000300800 */
[----:B------:R-:W2:Y:S02]  /*3f100*/  LDL.LU R6, [R1+0x228] ;  /* 0x0002280001067983 */ /* 0x000ea40000300800 */
[----:B------:R-:W2:Y:S01]  /*3f110*/  LDL.LU R7, [R1+0x22c] ;  /* 0x00022c0001077983 */ /* 0x000ea20000300800 */
[----:B----4-:R-:W-:Y:S01]  /*3f120*/  HMMA.16816.F32.BF16 R16, R12, R18, R20 ;  /* 0x000000120c10723c */ /* 0x010fe20000041814 */
[----:B------:R-:W3:Y:S01]  /*3f130*/  LDL.LU R22, [R1+0x2cc8] ;  /* 0x002cc80001167983 */ /* 0x000ee20000300800 */
[----:B------:R-:W4:Y:S11]  /*3f140*/  LDL.LU.64 R20, [R1+0x2cc0] ;  /* 0x002cc00001147983 */ /* 0x000f360000300a00 */
[----:B------:R-:W-:Y:S10]  /*3f150*/  @!UPT UIADD3 URZ, URZ, URZ, URZ ;  /* 0x0000003f3f3ff290 */ /* 0x000ff4000fffe03f */
[----:B------:R-:W-:Y:S01]  /*3f160*/  STL.64 [R1+0xa0], R16 ;  /* 0x0000a01001007387 */ /* 0x000fe20000100a00 */
[----:B------:R0:W-:Y:S03]  /*3f170*/  STL.64 [R1+0xa8], R18 ;  /* 0x0000a81201007387 */ /* 0x0001e60000100a00 */
[----:B0-----:R-:W2:Y:S01]  /*3f180*/  LDL.LU.64 R18, [R1+0x2cb8] ;  /* 0x002cb80001127983 */ /* 0x001ea20000300a00 */
[----:B------:R-:W2:Y:S03]  /*3f190*/  LDL.LU.64 R16, [R1+0x2cb0] ;  /* 0x002cb00001107983 */ /* 0x000ea60000300a00 */
[----:B------:R-:W0:Y:S02]  /*3f1a0*/  S2R R9, SR_TID.X ;  /* 0x0000000000097919 */ /* 0x000e240000002100 */
[----:B0-----:R-:W-:-:S02]  /*3f1b0*/  IMAD.SHL.U32 R8, R9, 0x2, RZ ;  /* 0x0000000209087824 */ /* 0x001fc400078e00ff */
[----:B------:R-:W-:-:S03]  /*3f1c0*/  IMAD.SHL.U32 R9, R9, 0x80, RZ ;  /* 0x0000008009097824 */ /* 0x000fc600078e00ff */
[----:B----4-:R-:W-:-:S04]  /*3f1d0*/  LOP3.LUT R23, R21, 0x10, R8, 0x78, !PT ;  /* 0x0000001015177812 */ /* 0x010fc800078e7808 */
[----:B------:R-:W-:Y:S02]  /*3f1e0*/  LOP3.LUT R23, R23, 0x800, R9, 0xf8, !PT ;  /* 0x0000080017177812 */ /* 0x000fe400078ef809 */
[C---:B--2---:R-:W-:Y:S01]  /*3f1f0*/  HMMA.16816.F32.BF16 R8, R12.reuse, R10, R16 ;  /* 0x0000000a0c08723c */ /* 0x044fe20000041810 */
[----:B------:R-:W2:Y:S01]  /*3f200*/  LDL.LU.64 R18, [R1+0x2ca8] ;  /* 0x002ca80001127983 */ /* 0x000ea20000300a00 */
[----:B------:R-:W2:Y:S11]  /*3f210*/  LDL.LU.64 R16, [R1+0x2ca0] ;  /* 0x002ca00001107983 */ /* 0x000eb60000300a00 */
[----:B------:R-:W-:Y:S10]  /*3f220*/  @!UPT UIADD3 URZ, URZ, URZ, URZ ;  /* 0x0000003f3f3ff290 */ /* 0x000ff4000fffe03f */
[----:B------:R-:W-:Y:S01]  /*3f230*/  STL.64 [R1+0x90], R8 ;  /* 0x0000900801007387 */ /* 0x000fe20000100a00 */
[----:B------:R0:W-:Y:S03]  /*3f240*/  STL.64 [R1+0x98], R10 ;  /* 0x0000980a01007387 */ /* 0x0001e60000100a00 */
[----:B0-----:R-:W2:Y:S02]  /*3f250*/  LDL.LU.64 R10, [R1+0x2c98] ;  /* 0x002c9800010a7983 */ /* 0x001ea40000300a00 */
[C---:B--2---:R-:W-:Y:S02]  /*3f260*/  HMMA.16816.F32.BF16 R8, R12.reuse, R10, R16 ;  /* 0x0000000a0c08723c */ /* 0x044fe40000041810 */
[----:B------:R-:W2:Y:S11]  /*3f270*/  LDL.LU.64 R18, [R1+0x2c90] ;  /* 0x002c900001127983 */ /* 0x000eb60000300a00 */
[----:B------:R-:W-:Y:S10]  /*3f280*/  @!UPT UIADD3 URZ, URZ, URZ, URZ ;  /* 0x0000003f3f3ff290 */ /* 0x000ff4000fffe03f */
[----:B------:R-:W-:Y:S01]  /*3f290*/  STL.64 [R1+0x480], R8 ;  /* 0x0004800801007387 */ /* 0x000fe20000100a00 */
[----:B------:R0:W-:Y:S03]  /*3f2a0*/  STL.64 [R1+0x488], R10 ;  /* 0x0004880a01007387 */ /* 0x0001e60000100a00 */
[----:B0-----:R-:W4:Y:S02]  /*3f2b0*/  LDL.LU.64 R10, [R1+0x2c88] ;  /* 0x002c8800010a7983 */ /* 0x001f240000300a00 */
[C---:B----4-:R-:W-:Y:S02]  /*3f2c0*/  HMMA.16816.F32.BF16 R24, R12.reuse, R10, R24 ;  /* 0x0000000a0c18723c */ /* 0x050fe40000041818 */
[----:B------:R-:W0:Y:S04]  /*3f2d0*/  LDSM.16.MT88.4 R8, [R23+0x4000] ;  /* 0x004000001708783b */ /* 0x000e280000004200 */
[----:B0-----:R0:W-:Y:S11]  /*3f2e0*/  STL.64 [R1+0x2c38], R10 ;  /* 0x002c380a01007387 */ /* 0x0011f60000100a00 */
[----:B------:R-:W-:Y:S06]  /*3f2f0*/  @!UPT UIADD3 URZ, URZ, URZ, URZ ;  /* 0x0000003f3f3ff290 */ /* 0x000fec000fffe03f */
[----:B------:R-:W-:Y:S02]  /*3f300*/  STL.64 [R1+0x470], R24 ;  /* 0x0004701801007387 */ /* 0x000fe40000100a00 */
[----:B------:R-:W-:Y:S02]  /*3f310*/  STL.64 [R1+0x478], R26 ;  /* 0x0004781a01007387 */ /* 0x000fe40000100a00 */
[----:B------:R1:W-:Y:S02]  /*3f320*/  STL.64 [R1+0x2c30], R8 ;  /* 0x002c300801007387 */ /* 0x0003e40000100a00 */
[----:B0-----:R-:W-:Y:S01]  /*3f330*/  IMAD.MOV.U32 R10, RZ, RZ, R28 ;  /* 0x000000ffff0a7224 */ /* 0x001fe200078e001c */
[----:B-1----:R-:W4:Y:S01]  /*3f340*/  LDL.LU R8, [R1+0x330] ;  /* 0x0003300001087983 */ /* 0x002f220000300800 */
[----:B------:R-:W4:Y:S02]  /*3f350*/  LDL.LU R9, [R1+0x334] ;  /* 0x0003340001097983 */ /* 0x000f240000300800 */
[----:B------:R-:W3:Y:S02]  /*3f360*/  LDL.LU R28, [R1+0x2c80] ;  /* 0x002c8000011c7983 */ /* 0x000ee40000300800 */
[----:B------:R-:W4:Y:S01]  /*3f370*/  LDL.LU R11, [R1+0x33c] ;  /* 0x00033c00010b7983 */ /* 0x000f220000300800 */
[----:B--2---:R-:W-:Y:S01]  /*3f380*/  HMMA.16816.F32.BF16 R16, R12, R18, R4 ;  /* 0x000000120c10723c */ /* 0x004fe20000041804 */
[----:B---3--:R-:W-:Y:S04]  /*3f390*/  LDSM.16.M88.4 R24, [R28+0x8080] ;  /* 0x008080001c18783b */ /* 0x008fe80000000200 */
[----:B----4-:R-:W-:Y:S01]  /*3f3a0*/  STL.64 [R1+0x2c50], R10 ;  /* 0x002c500a01007387 */ /* 0x010fe20000100a00 */
[----:B------:R0:W-:Y:S03]  /*3f3b0*/  STL.64 [R1+0x2c48], R8 ;  /* 0x002c480801007387 */ /* 0x0001e60000100a00 */
[----:B0-----:R-:W2:Y:S01]  /*3f3c0*/  LDL.LU R8, [R1+0x350] ;  /* 0x0003500001087983 */ /* 0x001ea20000300800 */
[----:B------:R-:W-:Y:S02]  /*3f3d0*/  STL [R1+0x2be0], R23 ;  /* 0x002be01701007387 */ /* 0x000fe40000100800 */
[----:B------:R-:W3:Y:S02]  /*3f3e0*/  LDL.LU.64 R6, [R1+0x2c78] ;  /* 0x002c780001067983 */ /* 0x000ee40000300a00 */
[----:B------:R-:W4:Y:S09]  /*3f3f0*/  LDL.LU.64 R4, [R1+0x2c70] ;  /* 0x002c700001047983 */ /* 0x000f320000300a00 */
[----:B------:R-:W-:Y:S01]  /*3f400*/  STL.64 [R1+0x220], R16 ;  /* 0x0002201001007387 */ /* 0x000fe20000100a00 */
[----:B------:R-:W-:Y:S02]  /*3f410*/  STL.64 [R1+0x228], R18 ;  /* 0x0002281201007387 */ /* 0x000fe40000100a00 */
[----:B------:R-:W0:Y:S02]  /*3f420*/  LDSM.16.M88.4 R16, [R28+0x9080] ;  /* 0x009080001c10783b */ /* 0x000e240000000200 */
[----:B0-----:R-:W-:Y:S02]  /*3f430*/  STL.64 [R1+0x30], R16 ;  /* 0x0000301001007387 */ /* 0x001fe40000100a00 */
[----:B------:R0:W-:Y:S02]  /*3f440*/  STL.64 [R1+0x38], R18 ;  /* 0x0000381201007387 */ /* 0x0001e40000100a00 */
[----:B0-----:R-:W3:Y:S01]  /*3f450*/  LDL.LU.64 R18, [R1+0x2c68] ;  /* 0x002c680001127983 */ /* 0x001ee20000300a00 */
[----:B------:R-:W3:Y:S02]  /*3f460*/  LDL.LU.64 R16, [R1+0x2c60] ;  /* 0x002c600001107983 */ /* 0x000ee40000300a00 */
[----:B------:R-:W-:Y:S02]  /*3f470*/  STL.64 [R1+0x40], R24 ;  /* 0x0000401801007387 */ /* 0x000fe40000100a00 */
[----:B------:R-:W-:Y:S02]  /*3f480*/  STL.64 [R1+0x48], R26 ;  /* 0x0000481a01007387 */ /* 0x000fe40000100a00 */
[----:B------:R-:W-:-:S02]  /*3f490*/  IMAD.MOV.U32 R10, RZ, RZ, R2 ;  /* 0x000000ffff0a7224 */ /* 0x000fc400078e0002 */
[----:B------:R-:W-:Y:S01]  /*3f4a0*/  IMAD.MOV.U32 R11, RZ, RZ, R0 ;  /* 0x000000ffff0b7224 */ /* 0x000fe200078e0000 */
[----:B---3--:R-:W-:Y:S11]  /*3f4b0*/  HMMA.16816.F32.BF16 R16, R12, R6, R16 ;  /* 0x000000060c10723c */ /* 0x008ff60000041810 */
[----:B------:R-:W-:Y:S11]  /*3f4c0*/  @!UPT UIADD3 URZ, URZ, URZ, URZ ;  /* 0x0000003f3f3ff290 */ /* 0x000ff6000fffe03f */
[----:B------:R-:W-:Y:S01]  /*3f4d0*/  @!UPT UIADD3 URZ, URZ, URZ, URZ ;  /* 0x0000003f3f3ff290 */ /* 0x000fe2000fffe03f */
[----:B------:R-:W-:Y:S01]  /*3f4e0*/  STL.64 [R1+0x340], R16 ;  /* 0x0003401001007387 */ /* 0x000fe20000100a00 */
[----:B------:R-:W-:Y:S02]  /*3f4f0*/  STL.64 [R1+0x348], R18 ;  /* 0x0003481201007387 */ /* 0x000fe40000100a00 */
[----:B------:R-:W0:Y:S02]  /*3f500*/  LDSM.16.M88.4 R16, [R28+0xa080] ;  /* 0x00a080001c10783b */ /* 0x000e240000000200 */
[----:B0-----:R-:W-:Y:S02]  /*3f510*/  STL.64 [R1+0x10], R16 ;  /* 0x0000101001007387 */ /* 0x001fe40000100a00 */
[----:B------:R-:W-:Y:S02]  /*3f520*/  IMAD.MOV.U32 R7, RZ, RZ, R16 ;  /* 0x000000ffff077224 */ /* 0x000fe400078e0010 */
[----:B------:R-:W-:Y:S02]  /*3f530*/  IMAD.MOV.U32 R6, RZ, RZ, R17 ;  /* 0x000000ffff067224 */ /* 0x000fe400078e0011 */
[----:B------:R-:W-:Y:S01]  /*3f540*/  IMAD.MOV.U32 R2, RZ, RZ, R18 ;  /* 0x000000ffff027224 */ /* 0x000fe200078e0012 */
[----:B------:R-:W-:Y:S01]  /*3f550*/  STL.64 [R1+0x18], R18 ;  /* 0x0000181201007387 */ /* 0x000fe20000100a00 */
[----:B------:R-:W-:-:S02]  /*3f560*/  IMAD.MOV.U32 R0, RZ, RZ, R19 ;  /* 0x000000ffff007224 */ /* 0x000fc400078e0013 */
[----:B------:R-:W0:Y:S01]  /*3f570*/  LDSM.16.M88.4 R16, [R28+0xb080] ;  /* 0x00b080001c10783b */ /* 0x000e220000000200 */
[----:B------:R-:W-:Y:S03]  /*3f580*/  STL [R1+0x27fc], R2 ;  /* 0x0027fc0201007387 */ /* 0x000fe60000100800 */
[----:B------:R-:W-:Y:S01]  /*3f590*/  STL [R1+0x27f8], R0 ;  /* 0x0027f80001007387 */ /* 0x000fe20000100800 */
[----:B0-----:R-:W-:Y:S01]  /*3f5a0*/  STL.64 [R1], R16 ;  /* 0x0000001001007387 */ /* 0x001fe20000100a00 */
[----:B------:R0:W-:Y:S03]  /*3f5b0*/  STL.64 [R1+0x8], R18 ;  /* 0x0000081201007387 */ /* 0x0001e60000100a00 */
[----:B0-----:R-:W2:Y:S01]  /*3f5c0*/  LDL.LU.64 R18, [R1+0x2c58] ;  /* 0x002c580001127983 */ /* 0x001ea20000300a00 */
[----:B------:R-:W-:-:S02]  /*3f5d0*/  IMAD.MOV.U32 R9, RZ, RZ, R29 ;  /* 0x000000ffff097224 */ /* 0x000fc400078e001d */
[----:B------:R-:W-:Y:S02]  /*3f5e0*/  IMAD.MOV.U32 R2, RZ, RZ, R16 ;  /* 0x000000ffff027224 */ /* 0x000fe400078e0010 */
[----:B------:R-:W-:-:S03]  /*3f5f0*/  IMAD.MOV.U32 R0, RZ, RZ, R17 ;  /* 0x000000ffff007224 */ /* 0x000fc600078e0011 */
[----:B--2---:R-:W-:Y:S01]  /*3f600*/  HMMA.16816.F32.BF16 R16, R12, R18, R8 ;  /* 0x000000120c10723c */ /* 0x004fe20000041808 */
[----:B------:R-:W2:Y:S01]  /*3f610*/  LDL.LU.64 R10, [R1+0x2c50] ;  /* 0x002c5000010a7983 */ /* 0x000ea20000300a00 */
[----:B------:R-:W2:Y:S11]  /*3f620*/  LDL.LU.64 R8, [R1+0x2c48] ;  /* 0x002c480001087983 */ /* 0x000eb60000300a00 */
[----:B------:R-:W-:Y:S10]  /*3f630*/  @!UPT UIADD3 URZ, URZ, URZ, URZ ;  /* 0x0000003f3f3ff290 */ /* 0x000ff4000fffe03f */
[----:B------:R-:W-:Y:S01]  /*3f640*/  STL.64 [R1+0x460], R16 ;  /* 0x0004601001007387 */ /* 0x000fe20000100a00 */
[----:B------:R-:W-:Y:S02]  /*3f650*/  STL.64 [R1+0x468], R18 ;  /* 0x0004681201007387 */ /* 0x000fe40000100a00 */
[----:B------:R-:W0:Y:S02]  /*3f660*/  LDSM.16.M88.4 R16, [R28+0xc080] ;  /* 0x00c080001c10783b */ /* 0x000e240000000200 */
[----:B0-----:R-:W-:Y:S02]  /*3f670*/  STL.64 [R1+0x20], R16 ;  /* 0x0000201001007387 */ /* 0x001fe40000100a00 */
[----:B------:R-:W-:Y:S02]  /*3f680*/  IMAD.MOV.U32 R29, RZ, RZ, R18 ;  /* 0x000000ffff1d7224 */ /* 0x000fe400078e0012 */
[----:B------:R-:W-:Y:S02]  /*3f690*/  IMAD.MOV.U32 R28, RZ, RZ, R19 ;  /* 0x000000ffff1c7224 */ /* 0x000fe400078e0013 */
[----:B------:R4:W-:Y:S01]  /*3f6a0*/  STL.64 [R1+0x28], R18 ;  /* 0x0000281201007387 */ /* 0x0009e20000100a00 */
[----:B------:R2:W-:Y:S01]  /*3f6b0*/  STL.64 [R1+0x2be8], R16 ;  /* 0x002be81001007387 */ /* 0x0005e20000100a00 */
[----:B----4-:R-:W-:-:S02]  /*3f6c0*/  IMAD.MOV.U32 R18, RZ, RZ, R5 ;  /* 0x000000ffff127224 */ /* 0x010fc400078e0005 */
[----:B------:R-:W-:Y:S01]  /*3f6d0*/  IMAD.MOV.U32 R19, RZ, RZ, R20 ;  /* 0x000000ffff137224 */ /* 0x000fe200078e0014 */
[----:B------:R-:W3:Y:S01]  /*3f6e0*/  LDL.LU R5, [R1+0x2c40] ;  /* 0x002c400001057983 */ /* 0x000ee20000300800 */
[----:B------:R-:W-:Y:S02]  /*3f6f0*/  STL [R1+0x27e4], R28 ;  /* 0x0027e41c01007387 */ /* 0x000fe40000100800 */
[----:B------:R-:W-:Y:S03]  /*3f700*/  STL [R1+0x27e0], R29 ;  /* 0x0027e01d01007387 */ /* 0x000fe60000100800 */
[----:B--2---:R-:W-:Y:S01]  /*3f710*/  HMMA.16816.F32.BF16 R16, R12, R18, R8 ;  /* 0x000000120c10723c */ /* 0x004fe20000041808 */
[----:B------:R-:W2:Y:S01]  /*3f720*/  LDL.LU.64 R10, [R1+0x2c38] ;  /* 0x002c3800010a7983 */ /* 0x000ea20000300a00 */
[----:B------:R-:W2:Y:S05]  /*3f730*/  LDL.LU.64 R8, [R1+0x2c30] ;  /* 0x002c300001087983 */ /* 0x000eaa0000300a00 */
[----:B------:R-:W-:-:S02]  /*3f740*/  IMAD.MOV.U32 R12, RZ, RZ, R2 ;  /* 0x000000ffff0c7224 */ /* 0x000fc400078e0002 */
[----:B------:R-:W-:Y:S11]  /*3f750*/  IMAD.MOV.U32 R13, RZ, RZ, R0 ;  /* 0x000000ffff0d7224 */ /* 0x000ff600078e0000 */
[----:B------:R-:W-:Y:S03]  /*3f760*/  @!UPT UIADD3 URZ, URZ, URZ, URZ ;  /* 0x0000003f3f3ff290 */ /* 0x000fe6000fffe03f */
[----:B------:R0:W-:Y:S01]  /*3f770*/  STL.64 [R1+0x330], R16 ;  /* 0x0003301001007387 */ /* 0x0001e20000100a00 */
[----:B------:R-:W-:Y:S02]  /*3f780*/  STL.64 [R1+0x338], R18 ;  /* 0x0003381201007387 */ /* 0x000fe40000100a00 */
[----:B------:R1:W-:Y:S02]  /*3f790*/  STL.64 [R1+0x2bf0], R12 ;  /* 0x002bf00c01007387 */ /* 0x0003e40000100a00 */
[----:B0-----:R-:W-:Y:S02]  /*3f7a0*/  IMAD.MOV.U32 R16, RZ, RZ, R7 ;  /* 0x000000ffff107224 */ /* 0x001fe400078e0007 */
[----:B------:R-:W-:-:S05]  /*3f7b0*/  IMAD.MOV.U32 R17, RZ, RZ, R6 ;  /* 0x000000ffff117224 */ /* 0x000fca00078e0006 */
[----:B------:R-:W-:Y:S01]  /*3f7c0*/  STL.64 [R1+0x2bf8], R16 ;  /* 0x002bf81001007387 */ /* 0x000fe20000100a00 */
[----:B-1----:R-:W4:Y:S02]  /*3f7d0*/  LDL.LU R12, [R1+0x300] ;  /* 0x00030000010c7983 */ /* 0x002f240000300800 */
[----:B------:R-:W4:Y:S02]  /*3f7e0*/  LDL.LU R13, [R1+0x304] ;  /* 0x00030400010d7983 */ /* 0x000f240000300800 */
[----:B------:R-:W2:Y:S01]  /*3f7f0*/  LDL.LU R14, [R1+0x308] ;  /* 0x00030800010e7983 */ /* 0x000ea20000300800 */
[----:B------:R-:W2:Y:S04]  /*3f800*/  LDL.LU R15, [R1+0x30c] ;  /* 0x00030c00010f7983 */ /* 0x000ea80000300800 */
[----:B--2---:R-:W-:Y:S01]  /*3f810*/  STL.64 [R1+0x2c08], R14 ;  /* 0x002c080e01007387 */ /* 0x004fe20000100a00 */
[----:B----4-:R0:W-:Y:S03]  /*3f820*/  STL.64 [R1+0x2c00], R12 ;  /* 0x002c000c01007387 */ /* 0x0101e60000100a00 */
[----:B0-----:R-:W2:Y:S01]  /*3f830*/  LDL.LU R12, [R1+0x310] ;  /* 0x00031000010c7983 */ /* 0x001ea20000300800 */
[----:B------:R-:W2:Y:S02]  /*3f840*/  LDL.LU R13, [R1+0x314] ;  /* 0x00031400010d7983 */ /* 0x000ea40000300800 */
[----:B------:R-:W4:Y:S02]  /*3f850*/  LDL.LU R14, [R1+0x318] ;  /* 0x00031800010e7983 */ /* 0x000f240000300800 */
[----:B------:R-:W4:Y:S02]  /*3f860*/  LDL.LU R15, [R1+0x31c] ;  /* 0x00031c00010f7983 */ /* 0x000f240000300800 */
[----:B------:R-:W-:-:S05]  /*3f870*/  IMAD.SHL.U32 R23, R22, 0x2, RZ ;  /* 0x0000000216177824 */ /* 0x000fca00078e00ff */
[----:B------:R-:W-:Y:S01]  /*3f880*/  LOP3.LUT R19, R21, 0x30, R23, 0x78, !PT ;  /* 0x0000003015137812 */ /* 0x000fe200078e7817 */
[----:B------:R-:W-:Y:S02]  /*3f890*/  IMAD.SHL.U32 R22, R22, 0x40, RZ ;  /* 0x0000004016167824 */ /* 0x000fe400078e00ff */
[----:B------:R-:W-:-:S03]  /*3f8a0*/  IMAD.MOV.U32 R23, RZ, RZ, R4 ;  /* 0x000000ffff177224 */ /* 0x000fc600078e0004 */
[----:B------:R-:W-:Y:S01]  /*3f8b0*/  LOP3.LUT R19, R19, 0x800, R22, 0xf8, !PT ;  /* 0x0000080013137812 */ /* 0x000fe200078ef816 */
[----:B---3--:R-:W-:-:S04]  /*3f8c0*/  IMAD.MOV.U32 R22, RZ, RZ, R5 ;  /* 0x000000ffff167224 */ /* 0x008fc800078e0005 */
[----:B------:R-:W0:Y:S04]  /*3f8d0*/  LDSM.16.M88.4 R4, [R19+0xd080] ;  /* 0x00d080001304783b */ /* 0x000e280000000200 */
[----:B----4-:R-:W-:Y:S01]  /*3f8e0*/  STL.64 [R1+0x2c28], R14 ;  /* 0x002c280e01007387 */ /* 0x010fe20000100a00 */
[----:B--2---:R1:W-:Y:S03]  /*3f8f0*/  STL.64 [R1+0x2c20], R12 ;  /* 0x002c200c01007387 */ /* 0x0043e60000100a00 */
[----:B-1----:R-:W2:Y:S01]  /*3f900*/  LDL.LU R12, [R1+0x320] ;  /* 0x00032000010c7983 */ /* 0x002ea20000300800 */
[----:B------:R-:W2:Y:S02]  /*3f910*/  LDL.LU R13, [R1+0x324] ;  /* 0x00032400010d7983 */ /* 0x000ea40000300800 */
[----:B------:R-:W2:Y:S02]  /*3f920*/  LDL.LU R14, [R1+0x328] ;  /* 0x00032800010e7983 */ /* 0x000ea40000300800 */
[----:B------:R-:W2:Y:S01]  /*3f930*/  LDL.LU R15, [R1+0x32c] ;  /* 0x00032c00010f7983 */ /* 0x000ea20000300800 */
[----:B------:R-:W3:Y:S01]  /*3f940*/  LDL.LU R20, [R1+0x2f0] ;  /* 0x0002f00001147983 */ /* 0x000ee20000300800 */
[----:B------:R-:W3:Y:S02]  /*3f950*/  LDL.LU R21, [R1+0x2f4] ;  /* 0x0002f40001157983 */ /* 0x000ee40000300800 */
[----:B------:R-:W-:Y:S01]  /*3f960*/  STL.64 [R1+0x2c18], R22 ;  /* 0x002c181601007387 */ /* 0x000fe20000100a00 */
[----:B---3--:R1:W-:Y:S01]  /*3f970*/  STL.64 [R1+0x2c10], R20 ;  /* 0x002c101401007387 */ /* 0x0083e20000100a00 */
[C---:B--2---:R-:W-:Y:S03]  /*3f980*/  HMMA.16816.F32.BF16 R24, R8.reuse, R24, R12 ;  /* 0x000000180818723c */ /* 0x044fe6000004180c */
[----:B-1----:R-:W2:Y:S01]  /*3f990*/  LDL.64 R20, [R1+0x30] ;  /* 0x0000300001147983 */ /* 0x002ea20000100a00 */
[----:B0-----:R-:W-:Y:S02]  /*3f9a0*/  STL [R1+0x279c], R6 ;  /* 0x00279c0601007387 */ /* 0x001fe40000100800 */
[----:B------:R0:W-:Y:S02]  /*3f9b0*/  STL [R1+0x2798], R7 ;  /* 0x0027980701007387 */ /* 0x0001e40000100800 */
[----:B------:R-:W2:Y:S01]  /*3f9c0*/  LDL.LU.64 R14, [R1+0x2c28] ;  /* 0x002c2800010e7983 */ /* 0x000ea20000300a00 */
[----:B------:R-:W2:Y:S11]  /*3f9d0*/  LDL.LU.64 R12, [R1+0x2c20] ;  /* 0x002c2000010c7983 */ /* 0x000eb60000300a00 */
[----:B------:R-:W-:Y:S03]  /*3f9e0*/  @!UPT UIADD3 URZ, URZ, URZ, URZ ;  /* 0x0000003f3f3ff290 */ /* 0x000fe6000fffe03f */
[----:B------:R-:W-:Y:S01]  /*3f9f0*/  STL.64 [R1+0x320], R24 ;  /* 0x0003201801007387 */ /* 0x000fe20000100a00 */
[----:B------:R-:W-:Y:S02]  /*3fa00*/  IMAD.MOV.U32 R2, RZ, RZ, R26 ;  /* 0x000000ffff027224 */ /* 0x000fe400078e001a */
[----:B------:R-:W-:Y:S02]  /*3fa10*/  IMAD.MOV.U32 R0, RZ, RZ, R27 ;  /* 0x000000ffff007224 */ /* 0x000fe400078e001b */
[----:B------:R-:W1:Y:S02]  /*3fa20*/  LDSM.16.M88.4 R24, [R19+0xe080] ;  /* 0x00e080001318783b */ /* 0x000e640000000200 */
[----:B------:R-:W3:Y:S02]  /*3fa30*/  LDSM.16.M88.4 R16, [R19+0xf080] ;  /* 0x00f080001310783b */ /* 0x000ee40000000200 */
[----:B------:R-:W-:Y:S02]  /*3fa40*/  STL [R1+0x2804], R2 ;  /* 0x0028040201007387 */ /* 0x000fe40000100800 */
[----:B------:R4:W-:Y:S02]  /*3fa50*/  STL [R1+0x2800], R0 ;  /* 0x0028000001007387 */ /* 0x0009e40000100800 */
[----:B------:R-:W3:Y:S01]  /*3fa60*/  LDL.LU.64 R22, [R1+0x2c18] ;  /* 0x002c180001167983 */ /* 0x000ee20000300a00 */
[----:B--2---:R-:W-:Y:S01]  /*3fa70*/  HMMA.16816.F32.BF16 R12, R8, R20, R12 ;  /* 0x00000014080c723c */ /* 0x004fe2000004180c */
[----:B0-----:R-:W-:-:S02]  /*3fa80*/  IMAD.MOV.U32 R7, RZ, RZ, R20 ;  /* 0x000000ffff077224 */ /* 0x001fc400078e0014 */
[----:B------:R-:W-:Y:S02]  /*3fa90*/  IMAD.MOV.U32 R6, RZ, RZ, R21 ;  /* 0x000000ffff067224 */ /* 0x000fe400078e0015 */
[----:B------:R-:W2:Y:S11]  /*3faa0*/  LDL.LU.64 R20, [R1+0x2c10] ;  /* 0x002c100001147983 */ /* 0x000eb60000300a00 */
[----:B------:R-:W-:Y:S07]  /*3fab0*/  @!UPT UIADD3 URZ, URZ, URZ, URZ ;  /* 0x0000003f3f3ff290 */ /* 0x000fee000fffe03f */
[----:B------:R-:W-:Y:S01]  /*3fac0*/  STL [R1+0x310], R12 ;  /* 0x0003100c01007387 */ /* 0x000fe20000100800 */
[----:B------:R0:W-:Y:S02]  /*3fad0*/  STL [R1+0x31c], R15 ;  /* 0x00031c0f01007387 */ /* 0x0001e40000100800 */
[----:B----4-:R-:W-:Y:S02]  /*3fae0*/  IMAD.MOV.U32 R0, RZ, RZ, R14 ;  /* 0x000000ffff007224 */ /* 0x010fe400078e000e */
[----:B------:R-:W-:Y:S01]  /*3faf0*/  IMAD.MOV.U32 R2, RZ, RZ, R13 ;  /* 0x000000ffff027224 */ /* 0x000fe200078e000d */
[----:B0-----:R-:W4:Y:S01]  /*3fb00*/  LDL.LU.64 R14, [R1+0x2c08] ;  /* 0x002c0800010e7983 */ /* 0x001f220000300a00 */
[----:B------:R-:W4:Y:S02]  /*3fb10*/  LDL.LU.64 R12, [R1+0x2c00] ;  /* 0x002c0000010c7983 */ /* 0x000f240000300a00 */
[----:B------:R-:W-:Y:S02]  /*3fb20*/  STL.64 [R1+0x2bd8], R6 ;  /* 0x002bd80601007387 */ /* 0x000fe40000100a00 */
[----:B------:R0:W-:Y:S02]  /*3fb30*/  STL.64 [R1+0x2bd0], R4 ;  /* 0x002bd00401007387 */ /* 0x0001e40000100a00 */
[----:B0-----:R-:W2:Y:S01]  /*3fb40*/  LDL.LU R4, [R1+0x2e0] ;  /* 0x0002e00001047983 */ /* 0x001ea20000300800 */
[----:B------:R-:W2:Y:S02]  /*3fb50*/  LDL.LU R5, [R1+0x2e4] ;  /* 0x0002e40001057983 */ /* 0x000ea40000300800 */
[----:B------:R-:W2:Y:S02]  /*3fb60*/  LDL.LU R6, [R1+0x2e8] ;  /* 0x0002e80001067983 */ /* 0x000ea40000300800 */
[----:B------:R-:W2:Y:S01]  /*3fb70*/  LDL.LU R7, [R1+0x2ec] ;  /* 0x0002ec0001077983 */ /* 0x000ea20000300800 */
[----:B-1----:R-:W-:Y:S01]  /*3fb80*/  STL.64 [R1+0x70], R24 ;  /* 0x0000701801007387 */ /* 0x002fe20000100a00 */
[----:B------:R-:W-:Y:S02]  /*3fb90*/  STL.64 [R1+0x78], R26 ;  /* 0x0000781a01007387 */ /* 0x000fe40000100a00 */
[----:B------:R-:W-:Y:S02]  /*3fba0*/  STL [R1+0x2884], R0 ;  /* 0x0028840001007387 */ /* 0x000fe40000100800 */
[----:B------:R-:W-:Y:S01]  /*3fbb0*/  STL [R1+0x2880], R2 ;  /* 0x0028800201007387 */ /* 0x000fe20000100800 */
[----:B---3--:R0:W-:Y:S01]  /*3fbc0*/  STL.64 [R1+0x80], R16 ;  /* 0x0000801001007387 */ /* 0x0081e20000100a00 */
[----:B------:R4:W-:Y:S03]  /*3fbd0*/  STL.64 [R1+0x88], R18 ;  /* 0x0000881201007387 */ /* 0x0009e60000100a00 */
[----:B0-----:R-:W4:Y:S01]  /*3fbe0*/  LDL.LU.64 R16, [R1+0x2bf8] ;  /* 0x002bf80001107983 */ /* 0x001f220000300a00 */
[----:B------:R-:W-:-:S02]  /*3fbf0*/  IMAD.MOV.U32 R0, RZ, RZ, R19 ;  /* 0x000000ffff007224 */ /* 0x000fc400078e0013 */
[----:B------:R-:W-:-:S03]  /*3fc00*/  IMAD.MOV.U32 R2, RZ, RZ, R18 ;  /* 0x000000ffff027224 */ /* 0x000fc600078e0012 */
[----:B------:R-:W-:Y:S02]  /*3fc10*/  STL [R1+0x2aa4], R0 ;  /* 0x002aa40001007387 */ /* 0x000fe40000100800 */
[----:B------:R-:W-:Y:S01]  /*3fc20*/  STL [R1+0x2aa0], R2 ;  /* 0x002aa00201007387 */ /* 0x000fe20000100800 */
[C---:B----4-:R-:W-:Y:S01]  /*3fc30*/  HMMA.16816.F32.BF16 R16, R8.reuse, R16, R12 ;  /* 0x000000100810723c */ /* 0x050fe2000004180c */
[----:B------:R-:W2:Y:S11]  /*3fc40*/  LDL.LU.64 R12, [R1+0x2bf0] ;  /* 0x002bf000010c7983 */ /* 0x000eb60000300a00 */
[----:B------:R-:W-:Y:S11]  /*3fc50*/  @!UPT UIADD3 URZ, URZ, URZ, URZ ;  /* 0x0000003f3f3ff290 */ /* 0x000ff6000fffe03f */
[----:B------:R0:W-:Y:S01]  /*3fc60*/  STL.64 [R1+0x300], R16 ;  /* 0x0003001001007387 */ /* 0x0001e20000100a00 */
[----:B------:R-:W-:Y:S03]  /*3fc70*/  STL.64 [R1+0x308], R18 ;  /* 0x0003081201007387 */ /* 0x000fe60000100a00 */
[----:B0-----:R-:W3:Y:S01]  /*3fc80*/  LDL.LU.64 R16, [R1+0x2be8] ;  /* 0x002be80001107983 */ /* 0x001ee20000300a00 */
[C---:B--2---:R-:W-:Y:S03]  /*3fc90*/  HMMA.16816.F32.BF16 R12, R8.reuse, R12, R20 ;  /* 0x0000000c080c723c */ /* 0x044fe60000041814 */
[----:B------:R-:W2:Y:S11]  /*3fca0*/  LDL.LU R23, [R1+0x2be0] ;  /* 0x002be00001177983 */ /* 0x000eb60000300800 */
[----:B------:R-:W-:Y:S09]  /*3fcb0*/  @!UPT UIADD3 URZ, URZ, URZ, URZ ;  /* 0x0000003f3f3ff290 */ /* 0x000ff2000fffe03f */
[----:B------:R-:W-:Y:S01]  /*3fcc0*/  STL.64 [R1+0x2f0], R12 ;  /* 0x0002f00c01007387 */ /* 0x000fe20000100a00 */
[----:B------:R-:W-:Y:S02]  /*3fcd0*/  IMAD.MOV.U32 R28, RZ, RZ, R14 ;  /* 0x000000ffff1c7224 */ /* 0x000fe400078e000e */
[----:B------:R-:W-:Y:S02]  /*3fce0*/  IMAD.MOV.U32 R29, RZ, RZ, R15 ;  /* 0x000000ffff1d7224 */ /* 0x000fe400078e000f */
[----:B--2---:R-:W0:Y:S04]  /*3fcf0*/  LDSM.16.MT88.4 R12, [R23+0x4080] ;  /* 0x00408000170c783b */ /* 0x004e280000004200 */
[----:B0-----:R-:W-:Y:S01]  /*3fd00*/  STL.64 [R1+0x2bb8], R14 ;  /* 0x002bb80e01007387 */ /* 0x001fe20000100a00 */
[----:B------:R0:W-:Y:S03]  /*3fd10*/  STL.64 [R1+0x2bb0], R12 ;  /* 0x002bb00c01007387 */ /* 0x0001e60000100a00 */
[----:B0-----:R-:W2:Y:S01]  /*3fd20*/  LDL.LU R12, [R1+0x210] ;  /* 0x00021000010c7983 */ /* 0x001ea20000300800 */
[----:B------:R-:W2:Y:S02]  /*3fd30*/  LDL.LU R13, [R1+0x214] ;  /* 0x00021400010d7983 */ /* 0x000ea40000300800 */
[----:B------:R-:W4:Y:S02]  /*3fd40*/  LDL.LU R14, [R1+0x218] ;  /* 0x00021800010e7983 */ /* 0x000f240000300800 */
[----:B------:R-:W4:Y:S01]  /*3fd50*/  LDL.LU R15, [R1+0x21c] ;  /* 0x00021c00010f7983 */ /* 0x000f220000300800 */
[----:B------:R-:W0:Y:S01]  /*3fd60*/  S2R R22, SR_TID.X ;  /* 0x0000000000167919 */ /* 0x000e220000002100 */
[----:B---3--:R-:W-:Y:S01]  /*3fd70*/  HMMA.16816.F32.BF16 R16, R8, R16, R4 ;  /* 0x000000100810723c */ /* 0x008fe20000041804 */
[C---:B0-----:R-:W-:Y:S01]  /*3fd80*/  LOP3.LUT R23, R22.reuse, 0x7, RZ, 0xc0, !PT ;  /* 0x0000000716177812 */ /* 0x041fe200078ec0ff */
[----:B------:R-:W-:-:S04]  /*3fd90*/  IMAD.SHL.U32 R21, R22, 0x2, RZ ;  /* 0x0000000216157824 */ /* 0x000fc800078e00ff */
[----:B------:R-:W-:Y:S02]  /*3fda0*/  IMAD R23, R23, 0x110, RZ ;  /* 0x0000011017177824 */ /* 0x000fe400078e02ff */
[----:B------:R-:W-:-:S03]  /*3fdb0*/  IMAD.SHL.U32 R22, R22, 0x80, RZ ;  /* 0x0000008016167824 */ /* 0x000fc600078e00ff */
[----:B------:R-:W-:-:S04]  /*3fdc0*/  LOP3.LUT R23, R23, 0x10, R21, 0x78, !PT ;  /* 0x0000001017177812 */ /* 0x000fc800078e7815 */
[----:B------:R-:W-:-:S04]  /*3fdd0*/  LOP3.LUT R23, R23, 0x800, R22, 0xf8, !PT ;  /* 0x0000080017177812 */ /* 0x000fc800078ef816 */
[----:B------:R-:W-:Y:S01]  /*3fde0*/  LOP3.LUT R23, R23, 0x20, RZ, 0x3c, !PT ;  /* 0x0000002017177812 */ /* 0x000fe200078e3cff */
[----:B----4-:R-:W-:Y:S01]  /*3fdf0*/  STL.64 [R1+0x2bc8], R14 ;  /* 0x002bc80e01007387 */ /* 0x010fe20000100a00 */
[----:B--2---:R0:W-:Y:S03]  /*3fe00*/  STL.64 [R1+0x2bc0], R12 ;  /* 0x002bc00c01007387 */ /* 0x0041e60000100a00 */
[----:B0-----:R-:W2:Y:S01]  /*3fe10*/  LDL.LU R12, [R1+0x2c0] ;  /* 0x0002c000010c7983 */ /* 0x001ea20000300800 */
[----:B------:R-:W2:Y:S02]  /*3fe20*/  LDL.LU R13, [R1+0x2c4] ;  /* 0x0002c400010d7983 */ /* 0x000ea40000300800 */
[----:B------:R-:W2:Y:S02]  /*3fe30*/  LDL.LU R14, [R1+0x2c8] ;  /* 0x0002c800010e7983 */ /* 0x000ea40000300800 */
[----:B------:R-:W3:Y:S01]  /*3fe40*/  LDL.LU.64 R6, [R1+0x2bd8] ;  /* 0x002bd80001067983 */ /* 0x000ee20000300a00 */
[----:B------:R-:W4:Y:S01]  /*3fe50*/  LDL.LU.64 R4, [R1+0x2bd0] ;  /* 0x002bd00001047983 */ /* 0x000f220000300a00 */
[----:B------:R-:W-:-:S02]  /*3fe60*/  IMAD.MOV.U32 R15, RZ, RZ, R3 ;  /* 0x000000ffff0f7224 */ /* 0x000fc400078e0003 */
[----:B------:R-:W-:Y:S02]  /*3fe70*/  STL.64 [R1+0x2e0], R16 ;  /* 0x0002e01001007387 */ /* 0x000fe40000100a00 */
[----:B------:R-:W-:Y:S02]  /*3fe80*/  STL [R1+0x2e8], R18 ;  /* 0x0002e81201007387 */ /* 0x000fe40000100800 */
[----:B------:R-:W-:Y:S02]  /*3fe90*/  IMAD.MOV.U32 R3, RZ, RZ, R19 ;  /* 0x000000ffff037224 */ /* 0x000fe400078e0013 */
        /* <DEDUP_REMOVED lines=9> */
[----:B----4-:R-:W-:Y:S07]  /*3ff30*/  STL.64 [R1+0x2b98], R4 ;  /* 0x002b980401007387 */ /* 0x010fee0000100a00 */
[----:B---3--:R-:W-:Y:S11]  /*3ff40*/  HMMA.16816.F32.BF16 R16, R8, R4, R16 ;  /* 0x000000040810723c */ /* 0x008ff60000041810 */
[----:B------:R-:W-:Y:S11]  /*3ff50*/  @!UPT UIADD3 URZ, URZ, URZ, URZ ;  /* 0x0000003f3f3ff290 */ /* 0x000ff6000fffe03f */
[----:B------:R-:W-:Y:S01]  /*3ff60*/  @!UPT UIADD3 URZ, URZ, URZ, URZ ;  /* 0x0000003f3f3ff290 */ /* 0x000fe2000fffe03f */
[----:B------:R-:W-:Y:S01]  /*3ff70*/  STL.64 [R1+0x2d0], R16 ;  /* 0x0002d01001007387 */ /* 0x000fe20000100a00 */
[----:B------:R-:W-:Y:S02]  /*3ff80*/  STL.64 [R1+0x2d8], R18 ;  /* 0x0002d81201007387 */ /* 0x000fe40000100a00 */
[----:B-1----:R-:W-:Y:S02]  /*3ff90*/  STL.64 [R1+0x2ab0], R22 ;  /* 0x002ab01601007387 */ /* 0x002fe40000100a00 */
[----:B------:R0:W-:Y:S02]  /*3ffa0*/  STL.64 [R1+0x2aa8], R20 ;  /* 0x002aa81401007387 */ /* 0x0001e40000100a00 */
[----:B0-----:R-:W2:Y:S01]  /*3ffb0*/  LDL.64 R20, [R1+0x80] ;  /* 0x0000800001147983 */ /* 0x001ea20000100a00 */
[----:B------:R-:W-:Y:S02]  /*3ffc0*/  STL.64 [R1+0x2c0], R12 ;  /* 0x0002c00c01007387 */ /* 0x000fe40000100a00 */
[----:B------:R0:W-:Y:S02]  /*3ffd0*/  STL.64 [R1+0x2c8], R14 ;  /* 0x0002c80e01007387 */ /* 0x0001e40000100a00 */
[----:B0-----:R-:W2:Y:S01]  /*3ffe0*/  LDL.LU.64 R14, [R1+0x2bc8] ;  /* 0x002bc800010e7983 */ /* 0x001ea20000300a00 */
[----:B------:R-:W2:Y:S03]  /*3fff0*/  LDL.LU.64 R12, [R1+0x2bc0] ;  /* 0x002bc000010c7983 */ /* 0x000ea60000300a00 */
        /* <DEDUP_REMOVED lines=10> */
[----:B------:R-:W0:Y:S04]  /*400a0*/  LDSM.16.MT88.4 R24, [R19+0x4000] ;  /* 0x004000001318783b */ /* 0x000e280000004200 */
[----:B0-----:R-:W-:Y:S01]  /*400b0*/  STL.64 [R1+0x2a20], R26 ;  /* 0x002a201a01007387 */ /* 0x001fe20000100a00 */
[----:B------:R0:W-:Y:S03]  /*400c0*/  STL.64 [R1+0x2a18], R24 ;  /* 0x002a181801007387 */ /* 0x0001e60000100a00 */
[----:B0-----:R-:W3:Y:S01]  /*400d0*/  LDL.64 R24, [R1+0x40] ;  /* 0x0000400001187983 */ /* 0x001ee20000100a00 */
[----:B--2---:R-:W-:Y:S03]  /*400e0*/  HMMA.16816.F32.BF16 R8, R8, R20, R12 ;  /* 0x000000140808723c */ /* 0x004fe6000004180c */
[----:B------:R-:W3:Y:S01]  /*400f0*/  LDL.LU.64 R14, [R1+0x2bb8] ;  /* 0x002bb800010e7983 */ /* 0x000ee20000300a00 */
[----:B------:R-:W3:Y:S02]  /*40100*/  LDL.LU.64 R12, [R1+0x2bb0] ;  /* 0x002bb000010c7983 */ /* 0x000ee40000300a00 */
[----:B------:R-:W-:-:S02]  /*40110*/  IMAD.MOV.U32 R2, RZ, RZ, R20 ;  /* 0x000000ffff027224 */ /* 0x000fc400078e0014 */
[----:B------:R-:W-:Y:S11]  /*40120*/  IMAD.MOV.U32 R0, RZ, RZ, R21 ;  /* 0x000000ffff007224 */ /* 0x000ff600078e0015 */
[----:B------:R-:W-:Y:S04]  /*40130*/  @!UPT UIADD3 URZ, URZ, URZ, URZ ;  /* 0x0000003f3f3ff290 */ /* 0x000fe8000fffe03f */
[----:B------:R-:W-:Y:S01]  /*40140*/  STL.64 [R1+0x210], R8 ;  /* 0x0002100801007387 */ /* 0x000fe20000100a00 */
[----:B------:R-:W-:Y:S02]  /*40150*/  STL.64 [R1+0x218], R10 ;  /* 0x0002180a01007387 */ /* 0x000fe40000100a00 */
[----:B------:R-:W2:Y:S02]  /*40160*/  LDL.LU R20, [R1+0x570] ;  /* 0x0005700001147983 */ /* 0x000ea40000300800 */
[----:B------:R-:W2:Y:S01]  /*40170*/  LDL.LU R21, [R1+0x574] ;  /* 0x0005740001157983 */ /* 0x000ea20000300800 */
[----:B------:R-:W4:Y:S01]  /*40180*/  LDL.LU R22, [R1+0x578] ;  /* 0x0005780001167983 */ /* 0x000f220000300800 */
[----:B------:R-:W4:Y:S03]  /*40190*/  LDL.LU R23, [R1+0x57c] ;  /* 0x00057c0001177983 */ /* 0x000f260000300800 */
[----:B------:R0:W1:Y:S04]  /*401a0*/  LDSM.16.MT88.4 R8, [R19+0x4080] ;  /* 0x004080001308783b */ /* 0x0000680000004200 */
[----:B----4-:R-:W-:Y:S01]  /*401b0*/  STL.64 [R1+0x2ac0], R22 ;  /* 0x002ac01601007387 */ /* 0x010fe20000100a00 */
[----:B--2---:R2:W-:Y:S02]  /*401c0*/  STL.64 [R1+0x2ab8], R20 ;  /* 0x002ab81401007387 */ /* 0x0045e40000100a00 */
[----:B------:R-:W4:Y:S02]  /*401d0*/  LDL.LU R16, [R1+0x160] ;  /* 0x0001600001107983 */ /* 0x000f240000300800 */
[----:B------:R-:W4:Y:S01]  /*401e0*/  LDL.LU R17, [R1+0x164] ;  /* 0x0001640001117983 */ /* 0x000f220000300800 */
[----:B------:R-:W3:Y:S01]  /*401f0*/  LDL.LU R18, [R1+0x168] ;  /* 0x0001680001127983 */ /* 0x000ee20000300800 */
[----:B0-----:R-:W3:Y:S02]  /*40200*/  LDL.LU R19, [R1+0x16c] ;  /* 0x00016c0001137983 */ /* 0x001ee40000300800 */
[----:B--2---:R-:W-:-:S02]  /*40210*/  IMAD.MOV.U32 R20, RZ, RZ, R5 ;  /* 0x000000ffff147224 */ /* 0x004fc400078e0005 */
[----:B------:R-:W-:Y:S01]  /*40220*/  IMAD.MOV.U32 R21, RZ, RZ, R4 ;  /* 0x000000ffff157224 */ /* 0x000fe200078e0004 */
[----:B---3--:R-:W-:Y:S01]  /*40230*/  STL.64 [R1+0x2ba8], R18 ;  /* 0x002ba81201007387 */ /* 0x008fe20000100a00 */
[----:B----4-:R0:W-:Y:S03]  /*40240*/  STL.64 [R1+0x2ba0], R16 ;  /* 0x002ba01001007387 */ /* 0x0101e60000100a00 */
[----:B0-----:R-:W2:Y:S01]  /*40250*/  LDL.LU R16, [R1+0x180] ;  /* 0x0001800001107983 */ /* 0x001ea20000300800 */
[----:B------:R-:W2:Y:S02]  /*40260*/  LDL.LU R17, [R1+0x184] ;  /* 0x0001840001117983 */ /* 0x000ea40000300800 */
[----:B------:R-:W2:Y:S02]  /*40270*/  LDL.LU R18, [R1+0x188] ;  /* 0x0001880001127983 */ /* 0x000ea40000300800 */
[----:B------:R-:W2:Y:S01]  /*40280*/  LDL.LU R19, [R1+0x18c] ;  /* 0x00018c0001137983 */ /* 0x000ea20000300800 */
[----:B------:R-:W3:Y:S01]  /*40290*/  LDL.64 R4, [R1+0x10] ;  /* 0x0000100001047983 */ /* 0x000ee20000100a00 */
[----:B------:R0:W-:Y:S03]  /*402a0*/  STL.64 [R1+0x2b58], R20 ;  /* 0x002b581401007387 */ /* 0x0001e60000100a00 */
[----:B0-----:R-:W4:Y:S01]  /*402b0*/  LDL.LU R20, [R1+0x130] ;  /* 0x0001300001147983 */ /* 0x001f220000300800 */
[----:B------:R-:W4:Y:S02]  /*402c0*/  LDL.LU R21, [R1+0x134] ;  /* 0x0001340001157983 */ /* 0x000f240000300800 */
[----:B------:R-:W2:Y:S02]  /*402d0*/  LDL.LU R22, [R1+0x138] ;  /* 0x0001380001167983 */ /* 0x000ea40000300800 */
[----:B------:R-:W2:Y:S02]  /*402e0*/  LDL.LU R23, [R1+0x13c] ;  /* 0x00013c0001177983 */ /* 0x000ea40000300800 */
[----:B--2---:R-:W-:Y:S01]  /*402f0*/  STL.64 [R1+0x2b68], R22 ;  /* 0x002b681601007387 */ /* 0x004fe20000100a00 */
[----:B----4-:R0:W-:Y:S03]  /*40300*/  STL.64 [R1+0x2b60], R20 ;  /* 0x002b601401007387 */ /* 0x0101e60000100a00 */
[----:B0-----:R-:W2:Y:S04]  /*40310*/  LDL R20, [R1+0x20] ;  /* 0x0000200001147983 */ /* 0x001ea80000100800 */
[----:B------:R-:W2:Y:S01]  /*40320*/  LDL R21, [R1+0x24] ;  /* 0x0000240001157983 */ /* 0x000ea20000100800 */
[----:B------:R-:W-:Y:S03]  /*40330*/  HMMA.16816.F32.BF16 R16, R12, R24, R16 ;  /* 0x000000180c10723c */ /* 0x000fe60000041810 */
[----:B--2---:R0:W-:Y:S04]  /*40340*/  STL.64 [R1+0x2b78], R20 ;  /* 0x002b781401007387 */ /* 0x0041e80000100a00 */
[----:B0-----:R-:W2:Y:S04]  /*40350*/  LDL.64 R20, [R1] ;  /* 0x0000000001147983 */ /* 0x001ea80000100a00 */
[----:B--2---:R-:W-:Y:S01]  /*40360*/  STL.64 [R1+0x2b90], R20 ;  /* 0x002b901401007387 */ /* 0x004fe20000100a00 */
[----:B-1----:R-:W-:Y:S02]  /*40370*/  STL.64 [R1+0x29a0], R10 ;  /* 0x0029a00a01007387 */ /* 0x002fe40000100a00 */
[----:B------:R0:W-:Y:S02]  /*40380*/  STL.64 [R1+0x2998], R8 ;  /* 0x0029980801007387 */ /* 0x0001e40000100a00 */
[----:B0-----:R-:W-:-:S02]  /*40390*/  IMAD.MOV.U32 R8, RZ, RZ, R2 ;  /* 0x000000ffff087224 */ /* 0x001fc400078e0002 */
[----:B------:R-:W-:-:S05]  /*403a0*/  IMAD.MOV.U32 R9, RZ, RZ, R0 ;  /* 0x000000ffff097224 */ /* 0x000fca00078e0000 */
[----:B------:R0:W-:Y:S04]  /*403b0*/  STL.64 [R1+0x2b50], R8 ;  /* 0x002b500801007387 */ /* 0x0001e80000100a00 */
[----:B0-----:R-:W2:Y:S01]  /*403c0*/  LDL.LU R8, [R1+0x170] ;  /* 0x0001700001087983 */ /* 0x001ea20000300800 */
[----:B------:R-:W2:Y:S02]  /*403d0*/  LDL.LU R9, [R1+0x174] ;  /* 0x0001740001097983 */ /* 0x000ea40000300800 */
[----:B------:R-:W2:Y:S02]  /*403e0*/  LDL.LU R10, [R1+0x178] ;  /* 0x00017800010a7983 */ /* 0x000ea40000300800 */
[----:B------:R-:W2:Y:S01]  /*403f0*/  LDL.LU R11, [R1+0x17c] ;  /* 0x00017c00010b7983 */ /* 0x000ea20000300800 */
[----:B------:R-:W-:Y:S01]  /*40400*/  STL.64 [R1+0x180], R16 ;  /* 0x0001801001007387 */ /* 0x000fe20000100a00 */
[----:B------:R0:W-:Y:S03]  /*40410*/  STL.64 [R1+0x188], R18 ;  /* 0x0001881201007387 */ /* 0x0001e60000100a00 */
[----:B0-----:R-:W3:Y:S01]  /*40420*/  LDL.LU.64 R18, [R1+0x2ba8] ;  /* 0x002ba80001127983 */ /* 0x001ee20000300a00 */
[----:B------:R-:W3:Y:S02]  /*40430*/  LDL.LU.64 R16, [R1+0x2ba0] ;  /* 0x002ba00001107983 */ /* 0x000ee40000300a00 */
[----:B------:R0:W-:Y:S02]  /*40440*/  STL.64 [R1+0x2b70], R24 ;  /* 0x002b701801007387 */ /* 0x0001e40000100a00 */
[----:B0-----:R-:W4:Y:S01]  /*40450*/  LDL.LU R24, [R1+0x140] ;  /* 0x0001400001187983 */ /* 0x001f220000300800 */
[----:B------:R-:W4:Y:S02]  /*40460*/  LDL.LU R25, [R1+0x144] ;  /* 0x0001440001197983 */ /* 0x000f240000300800 */
[----:B------:R-:W3:Y:S02]  /*40470*/  LDL.LU R26, [R1+0x148] ;  /* 0x00014800011a7983 */ /* 0x000ee40000300800 */
[----:B------:R-:W3:Y:S02]  /*40480*/  LDL.LU R27, [R1+0x14c] ;  /* 0x00014c00011b7983 */ /* 0x000ee40000300800 */
[----:B------:R-:W-:-:S02]  /*40490*/  IMAD.MOV.U32 R20, RZ, RZ, R7 ;  /* 0x000000ffff147224 */ /* 0x000fc400078e0007 */
[----:B------:R-:W-:-:S07]  /*404a0*/  IMAD.MOV.U32 R21, RZ, RZ, R6 ;  /* 0x000000ffff157224 */ /* 0x000fce00078e0006 */
[C---:B--2---:R-:W-:Y:S01]  /*404b0*/  HMMA.16816.F32.BF16 R20, R12.reuse, R20, R8 ;  /* 0x000000140c14723c */ /* 0x044fe20000041808 */
[----:B---3--:R-:W-:Y:S01]  /*404c0*/  STL.64 [R1+0x2b88], R26 ;  /* 0x002b881a01007387 */ /* 0x008fe20000100a00 */
[----:B----4-:R0:W-:Y:S03]  /*404d0*/  STL.64 [R1+0x2b80], R24 ;  /* 0x002b801801007387 */ /* 0x0101e60000100a00 */
[----:B0-----:R-:W2:Y:S01]  /*404e0*/  LDL.LU R24, [R1+0x150] ;  /* 0x0001500001187983 */ /* 0x001ea20000300800 */
[----:B------:R-:W2:Y:S02]  /*404f0*/  LDL.LU R25, [R1+0x154] ;  /* 0x0001540001197983 */ /* 0x000ea40000300800 */
[----:B------:R-:W2:Y:S02]  /*40500*/  LDL.LU R26, [R1+0x158] ;  /* 0x00015800011a7983 */ /* 0x000ea40000300800 */
[----:B------:R-:W2:Y:S01]  /*40510*/  LDL.LU R27, [R1+0x15c] ;  /* 0x00015c00011b7983 */ /* 0x000ea20000300800 */
[----:B------:R-:W3:Y:S11]  /*40520*/  LDL.LU R8, [R1+0x120] ;  /* 0x0001200001087983 */ /* 0x000ef60000300800 */
[----:B------:R-:W-:Y:S01]  /*40530*/  @!UPT UIADD3 URZ, URZ, URZ, URZ ;  /* 0x0000003f3f3ff290 */ /* 0x000fe2000fffe03f */
[----:B------:R-:W-:Y:S02]  /*40540*/  STL.64 [R1+0x170], R20 ;  /* 0x0001701401007387 */ /* 0x000fe40000100a00 */
[----:B------:R0:W-:Y:S02]  /*40550*/  STL.64 [R1+0x178], R22 ;  /* 0x0001781601007387 */ /* 0x0001e40000100a00 */
[----:B------:R-:W3:Y:S01]  /*40560*/  LDL.LU R9, [R1+0x124] ;  /* 0x0001240001097983 */ /* 0x000ee20000300800 */
[----:B------:R-:W3:Y:S01]  /*40570*/  LDL.LU R10, [R1+0x128] ;  /* 0x00012800010a7983 */ /* 0x000ee20000300800 */
[----:B------:R-:W3:Y:S01]  /*40580*/  LDL.LU R11, [R1+0x12c] ;  /* 0x00012c00010b7983 */ /* 0x000ee20000300800 */
[----:B0-----:R-:W-:Y:S07]  /*40590*/  HMMA.16816.F32.BF16 R20, R12, R4, R16 ;  /* 0x000000040c14723c */ /* 0x001fee0000041810 */
[----:B------:R-:W-:-:S02]  /*405a0*/  IMAD.MOV.U32 R17, RZ, RZ, R4 ;  /* 0x000000ffff117224 */ /* 0x000fc400078e0004 */
[----:B------:R-:W-:Y:S02]  /*405b0*/  IMAD.MOV.U32 R16, RZ, RZ, R5 ;  /* 0x000000ffff107224 */ /* 0x000fe400078e0005 */
[----:B------:R-:W4:Y:S11]  /*405c0*/  LDL.LU.64 R4, [R1+0x2b98] ;  /* 0x002b980001047983 */ /* 0x000f360000300a00 */
[----:B------:R-:W-:Y:S01]  /*405d0*/  @!UPT UIADD3 URZ, URZ, URZ, URZ ;  /* 0x0000003f3f3ff290 */ /* 0x000fe2000fffe03f */
[----:B------:R0:W-:Y:S04]  /*405e0*/  STL.64 [R1+0x160], R20 ;  /* 0x0001601401007387 */ /* 0x0001e80000100a00 */
[----:B0-----:R-:W2:Y:S02]  /*405f0*/  LDL.LU.64 R20, [R1+0x2b90] ;  /* 0x002b900001147983 */ /* 0x001ea40000300a00 */
[----:B--2---:R-:W-:Y:S01]  /*40600*/  HMMA.16816.F32.BF16 R24, R12, R20, R24 ;  /* 0x000000140c18723c */ /* 0x004fe20000041818 */
        /* <DEDUP_REMOVED lines=9> */
[----:B------:R-:W-:-:S02]  /*406a0*/  IMAD.MOV.U32 R7, RZ, RZ, R23 ;  /* 0x000000ffff077224 */ /* 0x000fc400078e0017 */
[C---:B--2---:R-:W-:Y:S01]  /*406b0*/  HMMA.16816.F32.BF16 R20, R12.reuse, R20, R24 ;  /* 0x000000140c14723c */ /* 0x044fe20000041818 */
[----:B------:R-:W2:Y:S11]  /*406c0*/  LDL.LU.64 R24, [R1+0x2b70] ;  /* 0x002b700001187983 */ /* 0x000eb60000300a00 */
[----:B------:R-:W-:Y:S11]  /*406d0*/  @!UPT UIADD3 URZ, URZ, URZ, URZ ;  /* 0x0000003f3f3ff290 */ /* 0x000ff6000fffe03f */
[----:B------:R-:W-:Y:S01]  /*406e0*/  STL.64 [R1+0x140], R20 ;  /* 0x0001401401007387 */ /* 0x000fe20000100a00 */
[----:B------:R0:W-:Y:S03]  /*406f0*/  STL.64 [R1+0x148], R22 ;  /* 0x0001481601007387 */ /* 0x0001e60000100a00 */
[----:B0-----:R-:W4:Y:S01]  /*40700*/  LDL.LU.64 R22, [R1+0x2b68] ;  /* 0x002b680001167983 */ /* 0x001f220000300a00 */
[----:B------:R-:W4:Y:S02]  /*40710*/  LDL.LU.64 R20, [R1+0x2b60] ;  /* 0x002b600001147983 */ /* 0x000f240000300a00 */
[C---:B----4-:R-:W-:Y:S11]  /*40720*/  HMMA.16816.F32.BF16 R20, R12.reuse, R4, R20 ;  /* 0x000000040c14723c */ /* 0x050ff60000041814 */
[----:B------:R-:W-:Y:S11]  /*40730*/  @!UPT UIADD3 URZ, URZ, URZ, URZ ;  /* 0x0000003f3f3ff290 */ /* 0x000ff6000fffe03f */
[----:B------:R-:W-:Y:S01]  /*40740*/  @!UPT UIADD3 URZ, URZ, URZ, URZ ;  /* 0x0000003f3f3ff290 */ /* 0x000fe2000fffe03f */
[----:B------:R0:W-:Y:S01]  /*40750*/  STL.64 [R1+0x130], R20 ;  /* 0x0001301401007387 */ /* 0x0001e20000100a00 */
[----:B------:R-:W-:Y:S03]  /*40760*/  STL.64 [R1+0x138], R22 ;  /* 0x0001381601007387 */ /* 0x000fe60000100a00 */
[----:B0-----:R-:W3:Y:S01]  /*40770*/  LDL.LU.64 R20, [R1+0x2b58] ;  /* 0x002b580001147983 */ /* 0x001ee20000300a00 */
[----:B------:R-:W-:Y:S02]  /*40780*/  STL.64 [R1+0x2ae0], R6 ;  /* 0x002ae00601007387 */ /* 0x000fe40000100a00 */
[----:B------:R0:W-:Y:S02]  /*40790*/  STL.64 [R1+0x2ad8], R4 ;  /* 0x002ad80401007387 */ /* 0x0001e40000100a00 */
[----:B0-----:R-:W4:Y:S04]  /*407a0*/  LDL.64 R4, [R1+0x20] ;  /* 0x0000200001047983 */ /* 0x001f280000100a00 */
[----:B----4-:R0:W-:Y:S04]  /*407b0*/  STL.64 [R1+0x2af8], R4 ;  /* 0x002af80401007387 */ /* 0x0101e80000100a00 */
[----:B0-----:R-:W4:Y:S01]  /*407c0*/  LDL.LU R4, [R1+0xd0] ;  /* 0x0000d00001047983 */ /* 0x001f220000300800 */
[----:B------:R-:W4:Y:S02]  /*407d0*/  LDL.LU R5, [R1+0xd4] ;  /* 0x0000d40001057983 */ /* 0x000f240000300800 */
[----:B------:R-:W2:Y:S02]  /*407e0*/  LDL.LU R6, [R1+0xd8] ;  /* 0x0000d80001067983 */ /* 0x000ea40000300800 */
[----:B------:R-:W2:Y:S01]  /*407f0*/  LDL.LU R7, [R1+0xdc] ;  /* 0x0000dc0001077983 */ /* 0x000ea20000300800 */
[----:B---3--:R-:W-:Y:S01]  /*40800*/  HMMA.16816.F32.BF16 R8, R12, R20, R8 ;  /* 0x000000140c08723c */ /* 0x008fe20000041808 */
[----:B--2---:R-:W-:Y:S01]  /*40810*/  STL.64 [R1+0x2b08], R6 ;  /* 0x002b080601007387 */ /* 0x004fe20000100a00 */
[----:B----4-:R0:W-:Y:S02]  /*40820*/  STL.64 [R1+0x2b00], R4 ;  /* 0x002b000401007387 */ /* 0x0101e40000100a00 */
[----:B0-----:R-:W-:-:S02]  /*40830*/  IMAD.MOV.U32 R4, RZ, RZ, R17 ;  /* 0x000000ffff047224 */ /* 0x001fc400078e0011 */
[----:B------:R-:W-:Y:S02]  /*40840*/  IMAD.MOV.U32 R5, RZ, RZ, R16 ;  /* 0x000000ffff057224 */ /* 0x000fe400078e0010 */
[----:B------:R-:W2:Y:S01]  /*40850*/  LDL.LU R16, [R1+0xb0] ;  /* 0x0000b00001107983 */ /* 0x000ea20000300800 */
[----:B------:R-:W2:Y:S02]  /*40860*/  LDL.LU R17, [R1+0xb4] ;  /* 0x0000b40001117983 */ /* 0x000ea40000300800 */
[----:B------:R-:W2:Y:S02]  /*40870*/  LDL.LU R18, [R1+0xb8] ;  /* 0x0000b80001127983 */ /* 0x000ea40000300800 */
[----:B------:R-:W2:Y:S01]  /*40880*/  LDL.LU R19, [R1+0xbc] ;  /* 0x0000bc0001137983 */ /* 0x000ea20000300800 */
[----:B------:R0:W-:Y:S04]  /*40890*/  STL.64 [R1+0x2b20], R4 ;  /* 0x002b200401007387 */ /* 0x0001e80000100a00 */
[----:B0-----:R-:W3:Y:S04]  /*408a0*/  LDL.64 R4, [R1+0x30] ;  /* 0x0000300001047983 */ /* 0x001ee80000100a00 */
[----:B---3--:R0:W-:Y:S04]  /*408b0*/  STL.64 [R1+0x2b38], R4 ;  /* 0x002b380401007387 */ /* 0x0081e80000100a00 */
[----:B0-----:R-:W3:Y:S01]  /*408c0*/  LDL.LU R4, [R1+0x100] ;  /* 0x0001000001047983 */ /* 0x001ee20000300800 */
[----:B------:R-:W3:Y:S02]  /*408d0*/  LDL.LU R5, [R1+0x104] ;  /* 0x0001040001057983 */ /* 0x000ee40000300800 */
[----:B------:R-:W3:Y:S02]  /*408e0*/  LDL.LU R6, [R1+0x108] ;  /* 0x0001080001067983 */ /* 0x000ee40000300800 */
[----:B------:R-:W3:Y:S01]  /*408f0*/  LDL.LU R7, [R1+0x10c] ;  /* 0x00010c0001077983 */ /* 0x000ee20000300800 */
[----:B------:R0:W-:Y:S01]  /*40900*/  STL.64 [R1+0x120], R8 ;  /* 0x0001200801007387 */ /* 0x0001e20000100a00 */
[----:B------:R-:W-:Y:S03]  /*40910*/  STL.64 [R1+0x128], R10 ;  /* 0x0001280a01007387 */ /* 0x000fe60000100a00 */
[----:B0-----:R-:W2:Y:S01]  /*40920*/  LDL.LU.64 R8, [R1+0x2b50] ;  /* 0x002b500001087983 */ /* 0x001ea20000300a00 */
[----:B------:R0:W-:Y:S03]  /*40930*/  STL.64 [R1+0x2ad0], R20 ;  /* 0x002ad01401007387 */ /* 0x0001e60000100a00 */
        /* <DEDUP_REMOVED lines=21> */
[----:B------:R-:W2:Y:S02]  /*40a90*/  LDL.LU R22, [R1+0xf8] ;  /* 0x0000f80001167983 */ /* 0x000ea40000300800 */
[----:B------:R-:W2:Y:S01]  /*40aa0*/  LDL.LU R23, [R1+0xfc] ;  /* 0x0000fc0001177983 */ /* 0x000ea20000300800 */
[----:B------:R-:W3:Y:S01]  /*40ab0*/  LDL.LU.64 R18, [R1+0x2b48] ;  /* 0x002b480001127983 */ /* 0x000ee20000300a00 */
[----:B------:R-:W3:Y:S11]  /*40ac0*/  LDL.LU.64 R16, [R1+0x2b40] ;  /* 0x002b400001107983 */ /* 0x000ef60000300a00 */
[----:B------:R-:W-:Y:S02]  /*40ad0*/  STL.64 [R1+0xb0], R12 ;  /* 0x0000b00c01007387 */ /* 0x000fe40000100a00 */
[----:B------:R-:W-:Y:S01]  /*40ae0*/  STL.64 [R1+0xb8], R14 ;  /* 0x0000b80e01007387 */ /* 0x000fe20000100a00 */
        /* <DEDUP_REMOVED lines=26> */
[----:B0-----:R-:W4:Y:S01]  /*40c90*/  LDL.LU.64 R6, [R1+0x2b08] ;  /* 0x002b080001067983 */ /* 0x001f220000300a00 */
[----:B------:R-:W4:Y:S02]  /*40ca0*/  LDL.LU.64 R4, [R1+0x2b00] ;  /* 0x002b000001047983 */ /* 0x000f240000300a00 */
[----:B------:R-:W-:Y:S02]  /*40cb0*/  IMAD.MOV.U32 R12, RZ, RZ, R2 ;  /* 0x000000ffff0c7224 */ /* 0x000fe400078e0002 */
[----:B------:R-:W-:-:S07]  /*40cc0*/  IMAD.MOV.U32 R13, RZ, RZ, R0 ;  /* 0x000000ffff0d7224 */ /* 0x000fce00078e0000 */
[C---:B----4-:R-:W-:Y:S11]  /*40cd0*/  HMMA.16816.F32.BF16 R4, R16.reuse, R12, R4 ;  /* 0x0000000c1004723c */ /* 0x050ff60000041804 */
        /* <DEDUP_REMOVED lines=13> */
[----:B------:R-:W4:Y:S02]  /*40db0*/  LDL.LU.64 R6, [R1+0x2ae0] ;  /* 0x002ae00001067983 */ /* 0x000f240000300a00 */
[----:B------:R-:W2:Y:S02]  /*40dc0*/  LDL.LU.64 R4, [R1+0x2ad8] ;  /* 0x002ad80001047983 */ /* 0x000ea40000300a00 */
[C---:B--2---:R-:W-:Y:S11]  /*40dd0*/  HMMA.16816.F32.BF16 R20, R16.reuse, R4, R20 ;  /* 0x000000041014723c */ /* 0x044ff60000041814 */
[----:B------:R-:W-:Y:S11]  /*40de0*/  @!UPT UIADD3 URZ, URZ, URZ, URZ ;  /* 0x0000003f3f3ff290 */ /* 0x000ff6000fffe03f */
[----:B------:R-:W-:Y:S01]  /*40df0*/  @!UPT UIADD3 URZ, URZ, URZ, URZ ;  /* 0x0000003f3f3ff290 */ /* 0x000fe2000fffe03f */
[----:B------:R0:W-:Y:S01]  /*40e00*/  STL.64 [R1+0x2b0], R20 ;  /* 0x0002b01401007387 */ /* 0x0001e20000100a00 */
[----:B------:R-:W-:Y:S03]  /*40e10*/  STL.64 [R1+0x2b8], R22 ;  /* 0x0002b81601007387 */ /* 0x000fe60000100a00 */
[----:B0-----:R-:W3:Y:S01]  /*40e20*/  LDL.LU.64 R20, [R1+0x2ad0] ;  /* 0x002ad00001147983 */ /* 0x001ee20000300a00 */
[----:B----4-:R-:W-:Y:S02]  /*40e30*/  STL.64 [R1+0x2a58], R6 ;  /* 0x002a580601007387 */ /* 0x010fe40000100a00 */
[----:B------:R0:W-:Y:S02]  /*40e40*/  STL.64 [R1+0x2a50], R4 ;  /* 0x002a500401007387 */ /* 0x0001e40000100a00 */
[----:B0-----:R-:W2:Y:S01]  /*40e50*/  LDL.LU R4, [R1+0x560] ;  /* 0x0005600001047983 */ /* 0x001ea20000300800 */
[----:B------:R-:W2:Y:S02]  /*40e60*/  LDL.LU R5, [R1+0x564] ;  /* 0x0005640001057983 */ /* 0x000ea40000300800 */
[----:B------:R-:W2:Y:S02]  /*40e70*/  LDL.LU R6, [R1+0x568] ;  /* 0x0005680001067983 */ /* 0x000ea40000300800 */
[----:B------:R-:W2:Y:S01]  /*40e80*/  LDL.LU R7, [R1+0x56c] ;  /* 0x00056c0001077983 */ /* 0x000ea20000300800 */
[C---:B---3--:R-:W-:Y:S01]  /*40e90*/  HMMA.16816.F32.BF16 R20, R16.reuse, R20, R24 ;  /* 0x000000141014723c */ /* 0x048fe20000041818 */
[----:B------:R-:W2:Y:S11]  /*40ea0*/  LDL.LU.64 R24, [R1+0x2ac8] ;  /* 0x002ac80001187983 */ /* 0x000eb60000300a00 */
        /* <DEDUP_REMOVED lines=8> */
[----:B------:R-:W-:Y:S11]  /*40f30*/  STL.64 [R1+0x2a38], R8 ;  /* 0x002a380801007387 */ /* 0x000ff60000100a00 */
[----:B------:R-:W-:Y:S08]  /*40f40*/  @!UPT UIADD3 URZ, URZ, URZ, URZ ;  /* 0x0000003f3f3ff290 */ /* 0x000ff0000fffe03f */
[----:B------:R0:W-:Y:S01]  /*40f50*/  STL.64 [R1+0x3d0], R16 ;  /* 0x0003d01001007387 */ /* 0x0001e20000100a00 */
[----:B------:R1:W-:Y:S03]  /*40f60*/  STL.64 [R1+0x3d8], R18 ;  /* 0x0003d81201007387 */ /* 0x0003e60000100a00 */
[----:B0-----:R-:W3:Y:S01]  /*40f70*/  LDL.LU R16, [R1+0x4b0] ;  /* 0x0004b00001107983 */ /* 0x001ee20000300800 */
[----:B------:R-:W3:Y:S02]  /*40f80*/  LDL.LU R17, [R1+0x4b4] ;  /* 0x0004b40001117983 */ /* 0x000ee40000300800 */
[----:B-1----:R-:W4:Y:S02]  /*40f90*/  LDL.LU R18, [R1+0x4b8] ;  /* 0x0004b80001127983 */ /* 0x002f240000300800 */
[----:B------:R-:W4:Y:S02]  /*40fa0*/  LDL.LU R19, [R1+0x4bc] ;  /* 0x0004bc0001137983 */ /* 0x000f240000300800 */
[----:B----4-:R-:W-:Y:S01]  /*40fb0*/  STL.64 [R1+0x29c8], R18 ;  /* 0x0029c81201007387 */ /* 0x010fe20000100a00 */
[----:B---3--:R0:W-:Y:S03]  /*40fc0*/  STL.64 [R1+0x29c0], R16 ;  /* 0x0029c01001007387 */ /* 0x0081e60000100a00 */
[----:B0-----:R-:W3:Y:S01]  /*40fd0*/  LDL.LU R16, [R1+0x4c0] ;  /* 0x0004c00001107983 */ /* 0x001ee20000300800 */
[----:B------:R-:W3:Y:S02]  /*40fe0*/  LDL.LU R17, [R1+0x4c4] ;  /* 0x0004c40001117983 */ /* 0x000ee40000300800 */
[----:B------:R-:W4:Y:S02]  /*40ff0*/  LDL.LU R18, [R1+0x4c8] ;  /* 0x0004c80001127983 */ /* 0x000f240000300800 */
[----:B------:R-:W4:Y:S01]  /*41000*/  LDL.LU R19, [R1+0x4cc] ;  /* 0x0004cc0001137983 */ /* 0x000f220000300800 */
[----:B--2---:R-:W-:Y:S01]  /*41010*/  HMMA.16816.F32.BF16 R4, R20, R24, R4 ;  /* 0x000000181404723c */ /* 0x004fe20000041804 */
[----:B----4-:R-:W-:Y:S01]  /*41020*/  STL.64 [R1+0x29d8], R18 ;  /* 0x0029d81201007387 */ /* 0x010fe20000100a00 */
[----:B---3--:R0:W-:Y:S03]  /*41030*/  STL.64 [R1+0x29d0], R16 ;  /* 0x0029d01001007387 */ /* 0x0081e60000100a00 */
[----:B0-----:R-:W2:Y:S01]  /*41040*/  LDL.64 R16, [R1+0x10] ;  /* 0x0000100001107983 */ /* 0x001ea20000100a00 */
[----:B------:R-:W-:-:S02]  /*41050*/  IMAD.MOV.U32 R15, RZ, RZ, R24 ;  /* 0x000000ffff0f7224 */ /* 0x000fc400078e0018 */
[----:B------:R-:W-:Y:S01]  /*41060*/  IMAD.MOV.U32 R14, RZ, RZ, R25 ;  /* 0x000000ffff0e7224 */ /* 0x000fe200078e0019 */
[----:B--2---:R-:W-:Y:S11]  /*41070*/  STL.64 [R1+0x2a88], R16 ;  /* 0x002a881001007387 */ /* 0x004ff60000100a00 */
[----:B------:R-:W-:Y:S03]  /*41080*/  @!UPT UIADD3 URZ, URZ, URZ, URZ ;  /* 0x0000003f3f3ff290 */ /* 0x000fe6000fffe03f */
[----:B------:R-:W-:Y:S02]  /*41090*/  STL.64 [R1+0x450], R4 ;  /* 0x0004500401007387 */ /* 0x000fe40000100a00 */
[----:B------:R-:W-:Y:S02]  /*410a0*/  STL.64 [R1+0x458], R6 ;  /* 0x0004580601007387 */ /* 0x000fe40000100a00 */
[----:B------:R-:W-:Y:S01]  /*410b0*/  STL.64 [R1+0x2a80], R14 ;  /* 0x002a800e01007387 */ /* 0x000fe20000100a00 */
[----:B------:R0:W-:Y:S04]  /*410c0*/  STL.64 [R1+0x2a78], R12 ;  /* 0x002a780c01007387 */ /* 0x0001e80000100a00 */
[----:B0-----:R-:W2:Y:S01]  /*410d0*/  LDL.LU R12, [R1+0x540] ;  /* 0x00054000010c7983 */ /* 0x001ea20000300800 */
[----:B------:R-:W2:Y:S02]  /*410e0*/  LDL.LU R13, [R1+0x544] ;  /* 0x00054400010d7983 */ /* 0x000ea40000300800 */
[----:B------:R-:W3:Y:S02]  /*410f0*/  LDL.LU R14, [R1+0x548] ;  /* 0x00054800010e7983 */ /* 0x000ee40000300800 */
[----:B------:R-:W3:Y:S02]  /*41100*/  LDL.LU R15, [R1+0x54c] ;  /* 0x00054c00010f7983 */ /* 0x000ee40000300800 */
[----:B------:R-:W-:-:S02]  /*41110*/  IMAD.MOV.U32 R17, RZ, RZ, R10 ;  /* 0x000000ffff117224 */ /* 0x000fc400078e000a */
[----:B------:R-:W-:Y:S01]  /*41120*/  IMAD.MOV.U32 R16, RZ, RZ, R11 ;  /* 0x000000ffff107224 */ /* 0x000fe200078e000b */
[----:B---3--:R-:W-:Y:S01]  /*41130*/  STL.64 [R1+0x2a98], R14 ;  /* 0x002a980e01007387 */ /* 0x008fe20000100a00 */
[----:B--2---:R0:W-:Y:S03]  /*41140*/  STL.64 [R1+0x2a90], R12 ;  /* 0x002a900c01007387 */ /* 0x0041e60000100a00 */
[----:B0-----:R-:W2:Y:S01]  /*41150*/  LDL.LU R12, [R1+0x550] ;  /* 0x00055000010c7983 */ /* 0x001ea20000300800 */
[----:B------:R-:W2:Y:S02]  /*41160*/  LDL.LU R13, [R1+0x554] ;  /* 0x00055400010d7983 */ /* 0x000ea40000300800 */
[----:B------:R-:W2:Y:S02]  /*41170*/  LDL.LU R14, [R1+0x558] ;  /* 0x00055800010e7983 */ /* 0x000ea40000300800 */
[----:B------:R-:W2:Y:S01]  /*41180*/  LDL.LU R15, [R1+0x55c] ;  /* 0x00055c00010f7983 */ /* 0x000ea20000300800 */
[----:B------:R-:W3:Y:S01]  /*41190*/  LDL.LU R24, [R1+0x360] ;  /* 0x0003600001187983 */ /* 0x000ee20000300800 */
[----:B------:R-:W3:Y:S02]  /*411a0*/  LDL.LU R25, [R1+0x364] ;  /* 0x0003640001197983 */ /* 0x000ee40000300800 */
[----:B------:R-:W4:Y:S02]  /*411b0*/  LDL.LU R26, [R1+0x368] ;  /* 0x00036800011a7983 */ /* 0x000f240000300800 */
[----:B------:R-:W4:Y:S01]  /*411c0*/  LDL.LU R27, [R1+0x36c] ;  /* 0x00036c00011b7983 */ /* 0x000f220000300800 */
[----:B------:R-:W2:Y:S01]  /*411d0*/  LDL.LU R8, [R1+0x3f0] ;  /* 0x0003f00001087983 */ /* 0x000ea20000300800 */
[----:B------:R-:W2:Y:S02]  /*411e0*/  LDL.LU R9, [R1+0x3f4] ;  /* 0x0003f40001097983 */ /* 0x000ea40000300800 */
[----:B------:R-:W2:Y:S02]  /*411f0*/  LDL.LU R10, [R1+0x3f8] ;  /* 0x0003f800010a7983 */ /* 0x000ea40000300800 */
[----:B------:R-:W2:Y:S02]  /*41200*/  LDL.LU R11, [R1+0x3fc] ;  /* 0x0003fc00010b7983 */ /* 0x000ea40000300800 */
[----:B------:R-:W-:-:S02]  /*41210*/  IMAD.MOV.U32 R4, RZ, RZ, R0 ;  /* 0x000000ffff047224 */ /* 0x000fc400078e0000 */
[----:B------:R-:W-:Y:S01]  /*41220*/  IMAD.MOV.U32 R5, RZ, RZ, R2 ;  /* 0x000000ffff057224 */ /* 0x000fe200078e0002 */
[----:B------:R-:W3:Y:S01]  /*41230*/  LDL.LU R0, [R1+0x2aa4] ;  /* 0x002aa40001007983 */ /* 0x000ee20000300800 */
[----:B------:R-:W3:Y:S03]  /*41240*/  LDL.LU R2, [R1+0x2aa0] ;  /* 0x002aa00001027983 */ /* 0x000ee60000300800 */
[----:B------:R0:W-:Y:S04]  /*41250*/  STL.64 [R1+0x2a70], R4 ;  /* 0x002a700401007387 */ /* 0x0001e80000100a00 */
[----:B0-----:R-:W3:Y:S01]  /*41260*/  LDL.LU R4, [R1+0x520] ;  /* 0x0005200001047983 */ /* 0x001ee20000300800 */
[----:B------:R-:W3:Y:S02]  /*41270*/  LDL.LU R5, [R1+0x524] ;  /* 0x0005240001057983 */ /* 0x000ee40000300800 */
[----:B------:R-:W3:Y:S02]  /*41280*/  LDL.LU R6, [R1+0x528] ;  /* 0x0005280001067983 */ /* 0x000ee40000300800 */
[----:B------:R-:W3:Y:S01]  /*41290*/  LDL.LU R7, [R1+0x52c] ;  /* 0x00052c0001077983 */ /* 0x000ee20000300800 */
        /* <DEDUP_REMOVED lines=12> */
[----:B------:R-:W2:Y:S01]  /*41360*/  LDL.LU R11, [R1+0x51c] ;  /* 0x00051c00010b7983 */ /* 0x000ea20000300800 */
[----:B----4-:R-:W-:Y:S01]  /*41370*/  STL.64 [R1+0x2a30], R26 ;  /* 0x002a301a01007387 */ /* 0x010fe20000100a00 */
[----:B---3--:R0:W-:Y:S03]  /*41380*/  STL.64 [R1+0x2a28], R24 ;  /* 0x002a281801007387 */ /* 0x0081e60000100a00 */
[----:B0-----:R-:W3:Y:S01]  /*41390*/  LDL.64 R24, [R1+0x70] ;  /* 0x0000700001187983 */ /* 0x001ee20000100a00 */
[----:B------:R-:W4:Y:S02]  /*413a0*/  LDL.LU.64 R14, [R1+0x2a98] ;  /* 0x002a9800010e7983 */ /* 0x000f240000300a00 */
[----:B------:R-:W4:Y:S05]  /*413b0*/  LDL.LU.64 R12, [R1+0x2a90] ;  /* 0x002a9000010c7983 */ /* 0x000f2a0000300a00 */
[----:B------:R0:W-:Y:S01]  /*413c0*/  STL.64 [R1+0x440], R16 ;  /* 0x0004401001007387 */ /* 0x0001e20000100a00 */
[----:B------:R-:W-:Y:S04]  /*413d0*/  STL.64 [R1+0x448], R18 ;  /* 0x0004481201007387 */ /* 0x000fe80000100a00 */
[----:B0-----:R-:W4:Y:S02]  /*413e0*/  LDL.LU.64 R16, [R1+0x2a88] ;  /* 0x002a880001107983 */ /* 0x001f240000300a00 */
[C---:B----4-:R-:W-:Y:S11]  /*413f0*/  HMMA.16816.F32.BF16 R12, R20.reuse, R16, R12 ;  /* 0x00000010140c723c */ /* 0x050ff6000004180c */
[----:B------:R-:W-:Y:S11]  /*41400*/  @!UPT UIADD3 URZ, URZ, URZ, URZ ;  /* 0x0000003f3f3ff290 */ /* 0x000ff6000fffe03f */
[----:B------:R-:W-:Y:S01]  /*41410*/  @!UPT UIADD3 URZ, URZ, URZ, URZ ;  /* 0x0000003f3f3ff290 */ /* 0x000fe2000fffe03f */
[----:B------:R-:W-:Y:S01]  /*41420*/  STL.64 [R1+0x430], R12 ;  /* 0x0004300c01007387 */ /* 0x000fe20000100a00 */
[----:B------:R0:W-:Y:S03]  /*41430*/  STL.64 [R1+0x438], R14 ;  /* 0x0004380e01007387 */ /* 0x0001e60000100a00 */
[----:B0-----:R-:W4:Y:S01]  /*41440*/  LDL.LU.64 R14, [R1+0x2a80] ;  /* 0x002a8000010e7983 */ /* 0x001f220000300a00 */
[----:B------:R-:W2:Y:S02]  /*41450*/  LDL.LU.64 R12, [R1+0x2a78] ;  /* 0x002a7800010c7983 */ /* 0x000ea40000300a00 */
[----:B------:R0:W-:Y:S02]  /*41460*/  STL.64 [R1+0x29e8], R16 ;  /* 0x0029e81001007387 */ /* 0x0001e40000100a00 */
[----:B0-----:R-:W3:Y:S01]  /*41470*/  LDL.64 R16, [R1+0x30] ;  /* 0x0000300001107983 */ /* 0x001ee20000100a00 */
[C---:B--2---:R-:W-:Y:S03]  /*41480*/  HMMA.16816.F32.BF16 R4, R20.reuse, R12, R4 ;  /* 0x0000000c1404723c */ /* 0x044fe60000041804 */
[----:B---3--:R4:W-:Y:S11]  /*41490*/  STL.64 [R1+0x2a00], R16 ;  /* 0x002a001001007387 */ /* 0x0089f60000100a00 */
[----:B------:R-:W-:Y:S09]  /*414a0*/  @!UPT UIADD3 URZ, URZ, URZ, URZ ;  /* 0x0000003f3f3ff290 */ /* 0x000ff2000fffe03f */
[----:B------:R0:W-:Y:S01]  /*414b0*/  STL.64 [R1+0x420], R4 ;  /* 0x0004200401007387 */ /* 0x0001e20000100a00 */
[----:B------:R-:W-:Y:S02]  /*414c0*/  STL.64 [R1+0x428], R6 ;  /* 0x0004280601007387 */ /* 0x000fe40000100a00 */
[----:B----4-:R-:W-:Y:S02]  /*414d0*/  IMAD.MOV.U32 R17, RZ, RZ, R14 ;  /* 0x000000ffff117224 */ /* 0x010fe400078e000e */
[----:B------:R-:W-:Y:S01]  /*414e0*/  IMAD.MOV.U32 R16, RZ, RZ, R15 ;  /* 0x000000ffff107224 */ /* 0x000fe200078e000f */
[----:B0-----:R-:W2:Y:S01]  /*414f0*/  LDL.LU.64 R4, [R1+0x2a70] ;  /* 0x002a700001047983 */ /* 0x001ea20000300a00 */
[----:B------:R0:W-:Y:S03]  /*41500*/  STL.64 [R1+0x29e0], R12 ;  /* 0x0029e00c01007387 */ /* 0x0001e60000100a00 */
[----:B0-----:R-:W3:Y:S01]  /*41510*/  LDL.LU R12, [R1+0x4d0] ;  /* 0x0004d000010c7983 */ /* 0x001ee20000300800 */
[----:B------:R-:W3:Y:S02]  /*41520*/  LDL.LU R13, [R1+0x4d4] ;  /* 0x0004d400010d7983 */ /* 0x000ee40000300800 */
[----:B------:R-:W4:Y:S02]  /*41530*/  LDL.LU R14, [R1+0x4d8] ;  /* 0x0004d800010e7983 */ /* 0x000f240000300800 */
[----:B------:R-:W4:Y:S02]  /*41540*/  LDL.LU R15, [R1+0x4dc] ;  /* 0x0004dc00010f7983 */ /* 0x000f240000300800 */
[----:B----4-:R-:W-:Y:S01]  /*41550*/  STL.64 [R1+0x29f8], R14 ;  /* 0x0029f80e01007387 */ /* 0x010fe20000100a00 */
[----:B---3--:R0:W-:Y:S03]  /*41560*/  STL.64 [R1+0x29f0], R12 ;  /* 0x0029f00c01007387 */ /* 0x0081e60000100a00 */
        /* <DEDUP_REMOVED lines=28> */
[----:B------:R1:W-:Y:S03]  /*41730*/  STL.64 [R1+0x3f8], R10 ;  /* 0x0003f80a01007387 */ /* 0x0003e60000100a00 */
[----:B0-----:R-:W3:Y:S01]  /*41740*/  LDL.LU.64 R8, [R1+0x2a38] ;  /* 0x002a380001087983 */ /* 0x001ee20000300a00 */
[----:B-1----:R-:W-:Y:S02]  /*41750*/  IMAD.MOV.U32 R11, RZ, RZ, R24 ;  /* 0x000000ffff0b7224 */ /* 0x002fe400078e0018 */
[----:B------:R-:W-:Y:S02]  /*41760*/  IMAD.MOV.U32 R10, RZ, RZ, R25 ;  /* 0x000000ffff0a7224 */ /* 0x000fe400078e0019 */
[----:B------:R-:W3:Y:S01]  /*41770*/  LDL.LU.64 R26, [R1+0x2a30] ;  /* 0x002a3000011a7983 */ /* 0x000ee20000300a00 */
[----:B------:R-:W3:Y:S02]  /*41780*/  LDL.LU.64 R24, [R1+0x2a28] ;  /* 0x002a280001187983 */ /* 0x000ee40000300a00 */
        /* <DEDUP_REMOVED lines=10> */
[----:B------:R-:W-:Y:S01]  /*41830*/  STL.64 [R1+0x29b0], R8 ;  /* 0x0029b00801007387 */ /* 0x000fe20000100a00 */
[C---:B--2---:R-:W-:Y:S03]  /*41840*/  HMMA.16816.F32.BF16 R16, R24.reuse, R16, R12 ;  /* 0x000000101810723c */ /* 0x044fe6000004180c */
[----:B------:R-:W2:Y:S01]  /*41850*/  LDL.LU.64 R14, [R1+0x2a10] ;  /* 0x002a1000010e7983 */ /* 0x000ea20000300a00 */
[----:B------:R-:W2:Y:S11]  /*41860*/  LDL.LU.64 R12, [R1+0x2a08] ;  /* 0x002a0800010c7983 */ /* 0x000eb60000300a00 */
[----:B------:R-:W-:Y:S08]  /*41870*/  @!UPT UIADD3 URZ, URZ, URZ, URZ ;  /* 0x0000003f3f3ff290 */ /* 0x000ff0000fffe03f */
        /* <DEDUP_REMOVED lines=16> */
[----:B------:R1:W-:Y:S03]  /*41980*/  STL.64 [R1+0x3a8], R14 ;  /* 0x0003a80e01007387 */ /* 0x0003e60000100a00 */
[----:B0-----:R-:W2:Y:S01]  /*41990*/  LDL.LU.64 R12, [R1+0x29e0] ;  /* 0x0029e000010c7983 */ /* 0x001ea20000300a00 */
[----:B-1----:R-:W-:Y:S02]  /*419a0*/  IMAD.MOV.U32 R15, RZ, RZ, R16 ;  /* 0x000000ffff0f7224 */ /* 0x002fe400078e0010 */
[----:B------:R-:W-:Y:S02]  /*419b0*/  IMAD.MOV.U32 R14, RZ, RZ, R17 ;  /* 0x000000ffff0e7224 */ /* 0x000fe400078e0011 */
[----:B------:R-:W2:Y:S01]  /*419c0*/  LDL.LU.64 R18, [R1+0x29d8] ;  /* 0x0029d80001127983 */ /* 0x000ea20000300a00 */
        /* <DEDUP_REMOVED lines=9> */
[----:B0-----:R-:W-:Y:S02]  /*41a60*/  IMAD.MOV.U32 R12, RZ, RZ, R15 ;  /* 0x000000ffff0c7224 */ /* 0x001fe400078e000f */
[----:B------:R-:W-:-:S05]  /*41a70*/  IMAD.MOV.U32 R13, RZ, RZ, R14 ;  /* 0x000000ffff0d7224 */ /* 0x000fca00078e000e */
[----:B------:R0:W-:Y:S04]  /*41a80*/  STL.64 [R1+0x2970], R12 ;  /* 0x0029700c01007387 */ /* 0x0001e80000100a00 */
[----:B0-----:R-:W2:Y:S02]  /*41a90*/  LDL.64 R12, [R1+0x20] ;  /* 0x00002000010c7983 */ /* 0x001ea40000100a00 */
[----:B--2---:R-:W-:Y:S11]  /*41aa0*/  HMMA.16816.F32.BF16 R16, R24, R12, R16 ;  /* 0x0000000c1810723c */ /* 0x004ff60000041810 */
[----:B------:R-:W-:Y:S11]  /*41ab0*/  @!UPT UIADD3 URZ, URZ, URZ, URZ ;  /* 0x0000003f3f3ff290 */ /* 0x000ff6000fffe03f */
[----:B------:R-:W-:Y:S01]  /*41ac0*/  @!UPT UIADD3 URZ, URZ, URZ, URZ ;  /* 0x0000003f3f3ff290 */ /* 0x000fe2000fffe03f */
[----:B------:R0:W-:Y:S01]  /*41ad0*/  STL.64 [R1+0x380], R16 ;  /* 0x0003801001007387 */ /* 0x0001e20000100a00 */
[----:B------:R-:W-:Y:S02]  /*41ae0*/  STL.64 [R1+0x388], R18 ;  /* 0x0003881201007387 */ /* 0x000fe40000100a00 */
[----:B0-----:R-:W-:Y:S02]  /*41af0*/  IMAD.MOV.U32 R17, RZ, RZ, R12 ;  /* 0x000000ffff117224 */ /* 0x001fe400078e000c */
[----:B------:R-:W-:-:S05]  /*41b00*/  IMAD.MOV.U32 R16, RZ, RZ, R13 ;  /* 0x000000ffff107224 */ /* 0x000fca00078e000d */
[----:B------:R3:W-:Y:S02]  /*41b10*/  STL.64 [R1+0x29a8], R16 ;  /* 0x0029a81001007387 */ /* 0x0007e40000100a00 */
[----:B---3--:R-:W-:Y:S01]  /*41b20*/  HMMA.16816.F32.BF16 R16, R24, R4, R20 ;  /* 0x000000041810723c */ /* 0x008fe20000041814 */
[----:B------:R-:W-:Y:S02]  /*41b30*/  IMAD.MOV.U32 R12, RZ, RZ, R9 ;  /* 0x000000ffff0c7224 */ /* 0x000fe400078e0009 */
[----:B------:R-:W-:Y:S11]  /*41b40*/  IMAD.MOV.U32 R13, RZ, RZ, R8 ;  /* 0x000000ffff0d7224 */ /* 0x000ff600078e0008 */
[----:B------:R-:W-:Y:S09]  /*41b50*/  @!UPT UIADD3 URZ, URZ, URZ, URZ ;  /* 0x0000003f3f3ff290 */ /* 0x000ff2000fffe03f */
[----:B------:R0:W-:Y:S01]  /*41b60*/  STL.64 [R1+0x370], R16 ;  /* 0x0003701001007387 */ /* 0x0001e20000100a00 */
[----:B------:R1:W-:Y:S02]  /*41b70*/  STL.64 [R1+0x378], R18 ;  /* 0x0003781201007387 */ /* 0x0003e40000100a00 */
[----:B------:R2:W-:Y:S01]  /*41b80*/  STL.64 [R1+0x29b8], R12 ;  /* 0x0029b80c01007387 */ /* 0x0005e20000100a00 */
[----:B0-----:R-:W3:Y:S01]  /*41b90*/  LDL.LU R16, [R1+0x2a0] ;  /* 0x0002a00001107983 */ /* 0x001ee20000300800 */
[----:B------:R-:W3:Y:S02]  /*41ba0*/  LDL.LU R17, [R1+0x2a4] ;  /* 0x0002a40001117983 */ /* 0x000ee40000300800 */
[----:B-1----:R-:W3:Y:S02]  /*41bb0*/  LDL.LU R18, [R1+0x2a8] ;  /* 0x0002a80001127983 */ /* 0x002ee40000300800 */
[----:B------:R-:W3:Y:S01]  /*41bc0*/  LDL.LU R19, [R1+0x2ac] ;  /* 0x0002ac0001137983 */ /* 0x000ee20000300800 */
[----:B--2---:R-:W2:Y:S01]  /*41bd0*/  LDL.LU R12, [R1+0x490] ;  /* 0x00049000010c7983 */ /* 0x004ea20000300800 */
[----:B------:R-:W2:Y:S02]  /*41be0*/  LDL.LU R13, [R1+0x494] ;  /* 0x00049400010d7983 */ /* 0x000ea40000300800 */
[----:B------:R-:W2:Y:S02]  /*41bf0*/  LDL.LU R14, [R1+0x498] ;  /* 0x00049800010e7983 */ /* 0x000ea40000300800 */
[----:B------:R-:W2:Y:S01]  /*41c00*/  LDL.LU R15, [R1+0x49c] ;  /* 0x00049c00010f7983 */ /* 0x000ea20000300800 */
[----:B----4-:R-:W-:Y:S01]  /*41c10*/  STL.64 [R1+0x2940], R6 ;  /* 0x0029400601007387 */ /* 0x010fe20000100a00 */
[----:B------:R0:W-:Y:S03]  /*41c20*/  STL.64 [R1+0x2938], R4 ;  /* 0x0029380401007387 */ /* 0x0001e60000100a00 */
[----:B0-----:R-:W4:Y:S01]  /*41c30*/  LDL.LU R4, [R1+0x250] ;  /* 0x0002500001047983 */ /* 0x001f220000300800 */
[----:B------:R-:W4:Y:S02]  /*41c40*/  LDL.LU R5, [R1+0x254] ;  /* 0x0002540001057983 */ /* 0x000f240000300800 */
[----:B------:R-:W2:Y:S02]  /*41c50*/  LDL.LU R6, [R1+0x258] ;  /* 0x0002580001067983 */ /* 0x000ea40000300800 */
[----:B------:R-:W2:Y:S01]  /*41c60*/  LDL.LU R7, [R1+0x25c] ;  /* 0x00025c0001077983 */ /* 0x000ea20000300800 */
[----:B------:R-:W3:Y:S01]  /*41c70*/  LDL.LU R20, [R1+0x290] ;  /* 0x0002900001147983 */ /* 0x000ee20000300800 */
[----:B------:R-:W3:Y:S02]  /*41c80*/  LDL.LU R21, [R1+0x294] ;  /* 0x0002940001157983 */ /* 0x000ee40000300800 */
[----:B------:R-:W3:Y:S02]  /*41c90*/  LDL.LU R22, [R1+0x298] ;  /* 0x0002980001167983 */ /* 0x000ee40000300800 */
[----:B------:R-:W3:Y:S01]  /*41ca0*/  LDL.LU R23, [R1+0x29c] ;  /* 0x00029c0001177983 */ /* 0x000ee20000300800 */
        /* <DEDUP_REMOVED lines=11> */
[----:B------:R-:W4:Y:S02]  /*41d60*/  LDL.LU R7, [R1+0x27c] ;  /* 0x00027c0001077983 */ /* 0x000f240000300800 */
[----:B------:R-:W-:-:S02]  /*41d70*/  IMAD.MOV.U32 R8, RZ, RZ, R11 ;  /* 0x000000ffff087224 */ /* 0x000fc400078e000b */
[----:B------:R-:W-:-:S07]  /*41d80*/  IMAD.MOV.U32 R9, RZ, RZ, R10 ;  /* 0x000000ffff097224 */ /* 0x000fce00078e000a */
[C---:B------:R-:W-:Y:S01]  /*41d90*/  HMMA.16816.F32.BF16 R8, R24.reuse, R8, R12 ;  /* 0x000000081808723c */ /* 0x040fe2000004180c */
        /* <DEDUP_REMOVED lines=8> */
[----:B0-----:R-:W2:Y:S01]  /*41e20*/  LDL.64 R4, [R1+0x40] ;  /* 0x0000400001047983 */ /* 0x001ea20000100a00 */
[----:B------:R-:W4:Y:S06]  /*41e30*/  LDL.LU.64 R12, [R1+0x29b8] ;  /* 0x0029b800010c7983 */ /* 0x000f2c0000300a00 */
[----:B------:R0:W-:Y:S02]  /*41e40*/  STL.64 [R1+0x360], R8 ;  /* 0x0003600801007387 */ /* 0x0001e40000100a00 */
[----:B------:R1:W-:Y:S01]  /*41e50*/  STL.64 [R1+0x368], R10 ;  /* 0x0003680a01007387 */ /* 0x0003e20000100a00 */
[----:B0-----:R-:W3:Y:S02]  /*41e60*/  LDL.LU.64 R8, [R1+0x29b0] ;  /* 0x0029b00001087983 */ /* 0x001ee40000300a00 */
[----:B---3--:R-:W-:Y:S02]  /*41e70*/  HMMA.16816.F32.BF16 R24, R24, R8, R16 ;  /* 0x000000081818723c */ /* 0x008fe40000041810 */
[----:B------:R-:W3:Y:S01]  /*41e80*/  LDL.LU.64 R16, [R1+0x29a8] ;  /* 0x0029a80001107983 */ /* 0x000ee20000300a00 */
[----:B-1----:R-:W2:Y:S02]  /*41e90*/  LDL.LU.64 R10, [R1+0x29a0] ;  /* 0x0029a000010a7983 */ /* 0x002ea40000300a00 */
[----:B------:R-:W2:Y:S11]  /*41ea0*/  LDL.LU.64 R8, [R1+0x2998] ;  /* 0x0029980001087983 */ /* 0x000eb60000300a00 */
[----:B------:R-:W-:Y:S07]  /*41eb0*/  @!UPT UIADD3 URZ, URZ, URZ, URZ ;  /* 0x0000003f3f3ff290 */ /* 0x000fee000fffe03f */
        /* <DEDUP_REMOVED lines=9> */
[----:B------:R0:W-:Y:S01]  /*41f50*/  STL.64 [R1+0x290], R20 ;  /* 0x0002901401007387 */ /* 0x0001e20000100a00 */
[----:B------:R-:W-:Y:S02]  /*41f60*/  STL.64 [R1+0x298], R22 ;  /* 0x0002981601007387 */ /* 0x000fe40000100a00 */
[----:B------:R-:W4:Y:S02]  /*41f70*/  LDL.LU.64 R6, [R1+0x2990] ;  /* 0x0029900001067983 */ /* 0x000f240000300a00 */
[----:B0-----:R-:W-:Y:S02]  /*41f80*/  IMAD.MOV.U32 R21, RZ, RZ, R4 ;  /* 0x000000ffff157224 */ /* 0x001fe400078e0004 */
[----:B------:R-:W-:Y:S02]  /*41f90*/  IMAD.MOV.U32 R20, RZ, RZ, R5 ;  /* 0x000000ffff147224 */ /* 0x000fe400078e0005 */
[----:B------:R-:W4:Y:S04]  /*41fa0*/  LDL.LU.64 R4, [R1+0x2988] ;  /* 0x0029880001047983 */ /* 0x000f280000300a00 */
[----:B------:R-:W0:Y:S02]  /*41fb0*/  S2R R19, SR_TID.X ;  /* 0x0000000000137919 */ /* 0x000e240000002100 */
[C---:B0-----:R-:W-:Y:S01]  /*41fc0*/  LOP3.LUT R14, R19.reuse, 0x7, RZ, 0xc0, !PT ;  /* 0x00000007130e7812 */ /* 0x041fe200078ec0ff */
[----:B------:R-:W-:-:S02]  /*41fd0*/  IMAD.SHL.U32 R15, R19, 0x80, RZ ;  /* 0x00000080130f7824 */ /* 0x000fc400078e00ff */
[----:B------:R-:W-:Y:S02]  /*41fe0*/  IMAD.SHL.U32 R19, R19, 0x2, RZ ;  /* 0x0000000213137824 */ /* 0x000fe400078e00ff */
[----:B------:R-:W-:-:S05]  /*41ff0*/  IMAD R14, R14, 0x110, RZ ;  /* 0x000001100e0e7824 */ /* 0x000fca00078e02ff */
[----:B------:R-:W-:-:S04]  /*42000*/  LOP3.LUT R19, R14, 0x10, R19, 0x78, !PT ;  /* 0x000000100e137812 */ /* 0x000fc800078e7813 */
[----:B------:R-:W-:Y:S02]  /*42010*/  LOP3.LUT R19, R19, 0x800, R15, 0xf8, !PT ;  /* 0x0000080013137812 */ /* 0x000fe400078ef80f */
[C---:B----4-:R-:W-:Y:S01]  /*42020*/  HMMA.16816.F32.BF16 R12, R8.reuse, R12, R4 ;  /* 0x0000000c080c723c */ /* 0x050fe20000041804 */
        /* <DEDUP_REMOVED lines=12> */
[----:B0-----:R-:W2:Y:S01]  /*420f0*/  LDL.LU.64 R12, [R1+0x2958] ;  /* 0x00295800010c7983 */ /* 0x001ea20000300a00 */
[----:B------:R-:W-:Y:S01]  /*42100*/  LOP3.LUT R19, R19, 0x60, RZ, 0x3c, !PT ;  /* 0x0000006013137812 */ /* 0x000fe200078e3cff */
[----:B--2---:R-:W-:Y:S02]  /*42110*/  HMMA.16816.F32.BF16 R12, R8, R12, R4 ;  /* 0x0000000c080c723c */ /* 0x004fe40000041804 */
[----:B------:R-:W2:Y:S01]  /*42120*/  LDL.LU.64 R6, [R1+0x2950] ;  /* 0x0029500001067983 */ /* 0x000ea20000300a00 */
[----:B------:R-:W2:Y:S11]  /*42130*/  LDL.LU.64 R4, [R1+0x2948] ;  /* 0x0029480001047983 */ /* 0x000eb60000300a00 */
[----:B------:R-:W-:Y:S09]  /*42140*/  @!UPT UIADD3 URZ, URZ, URZ, URZ ;  /* 0x0000003f3f3ff290 */ /* 0x000ff2000fffe03f */
[----:B------:R-:W-:Y:S01]  /*42150*/  STL.64 [R1+0x260], R12 ;  /* 0x0002600c01007387 */ /* 0x000fe20000100a00 */
[----:B------:R-:W-:Y:S02]  /*42160*/  STL.64 [R1+0x268], R14 ;  /* 0x0002680e01007387 */ /* 0x000fe40000100a00 */
[----:B------:R-:W0:Y:S02]  /*42170*/  LDSM.16.MT88.4 R12, [R19+0x4000] ;  /* 0x00400000130c783b */ /* 0x000e240000004200 */
[----:B0-----:R-:W-:Y:S02]  /*42180*/  STL.64 [R1+0x2910], R14 ;  /* 0x0029100e01007387 */ /* 0x001fe40000100a00 */
[----:B------:R3:W-:Y:S02]  /*42190*/  STL.64 [R1+0x2908], R12 ;  /* 0x0029080c01007387 */ /* 0x0007e40000100a00 */
[----:B---3--:R-:W-:Y:S02]  /*421a0*/  IMAD.MOV.U32 R12, RZ, RZ, R17 ;  /* 0x000000ffff0c7224 */ /* 0x008fe400078e0011 */
[----:B------:R-:W-:-:S02]  /*421b0*/  IMAD.MOV.U32 R13, RZ, RZ, R16 ;  /* 0x000000ffff0d7224 */ /* 0x000fc400078e0010 */
[----:B------:R-:W0:Y:S05]  /*421c0*/  LDSM.16.MT88.4 R16, [R19+0x4080] ;  /* 0x004080001310783b */ /* 0x000e2a0000004200 */
[C---:B--2---:R-:W-:Y:S01]  /*421d0*/  HMMA.16816.F32.BF16 R12, R8.reuse, R12, R4 ;  /* 0x0000000c080c723c */ /* 0x044fe20000041804 */
[----:B------:R-:W2:Y:S01]  /*421e0*/  LDL.LU.64 R6, [R1+0x2940] ;  /* 0x0029400001067983 */ /* 0x000ea20000300a00 */
[----:B------:R-:W3:Y:S02]  /*421f0*/  LDL.LU.64 R4, [R1+0x2938] ;  /* 0x0029380001047983 */ /* 0x000ee40000300a00 */
[----:B0-----:R-:W-:Y:S11]  /*42200*/  STL.64 [R1+0x2890], R18 ;  /* 0x0028901201007387 */ /* 0x001ff60000100a00 */
[----:B------:R-:W-:Y:S08]  /*42210*/  @!UPT UIADD3 URZ, URZ, URZ, URZ ;  /* 0x0000003f3f3ff290 */ /* 0x000ff0000fffe03f */
[----:B------:R-:W-:Y:S01]  /*42220*/  STL.64 [R1+0x250], R12 ;  /* 0x0002500c01007387 */ /* 0x000fe20000100a00 */
[----:B------:R3:W-:Y:S02]  /*42230*/  STL.64 [R1+0x258], R14 ;  /* 0x0002580e01007387 */ /* 0x0007e40000100a00 */
[----:B------:R-:W-:Y:S01]  /*42240*/  STL.64 [R1+0x2888], R16 ;  /* 0x0028881001007387 */ /* 0x000fe20000100a00 */
[----:B---3--:R-:W-:Y:S01]  /*42250*/  HMMA.16816.F32.BF16 R12, R8, R4, R24 ;  /* 0x00000004080c723c */ /* 0x008fe20000041818 */
[----:B--2---:R-:W-:Y:S01]  /*42260*/  STL.64 [R1+0x28a0], R6 ;  /* 0x0028a00601007387 */ /* 0x004fe20000100a00 */
[----:B------:R0:W-:Y:S11]  /*42270*/  STL.64 [R1+0x2898], R4 ;  /* 0x0028980401007387 */ /* 0x0001f60000100a00 */
[----:B------:R-:W-:Y:S10]  /*42280*/  @!UPT UIADD3 URZ, URZ, URZ, URZ ;  /* 0x0000003f3f3ff290 */ /* 0x000ff4000fffe03f */
[----:B------:R-:W-:Y:S01]  /*42290*/  STL.64 [R1+0x240], R12 ;  /* 0x0002400c01007387 */ /* 0x000fe20000100a00 */
[----:B------:R-:W-:Y:S02]  /*422a0*/  STL.64 [R1+0x248], R14 ;  /* 0x0002480e01007387 */ /* 0x000fe40000100a00 */
[----:B0-----:R-:W2:Y:S02]  /*422b0*/  LDL.LU.64 R4, [R1+0x20] ;  /* 0x0000200001047983 */ /* 0x001ea40000300a00 */
[----:B--2---:R0:W-:Y:S01]  /*422c0*/  STL.64 [R1+0x28b8], R4 ;  /* 0x0028b80401007387 */ /* 0x0041e20000100a00 */
[----:B------:R-:W2:Y:S02]  /*422d0*/  LDL.LU R16, [R1+0x1a0] ;  /* 0x0001a00001107983 */ /* 0x000ea40000300800 */
[----:B------:R-:W2:Y:S02]  /*422e0*/  LDL.LU R17, [R1+0x1a4] ;  /* 0x0001a40001117983 */ /* 0x000ea40000300800 */
[----:B------:R-:W3:Y:S01]  /*422f0*/  LDL.LU R18, [R1+0x1a8] ;  /* 0x0001a80001127983 */ /* 0x000ee20000300800 */
[----:B------:R-:W3:Y:S04]  /*42300*/  LDL.LU R19, [R1+0x1ac] ;  /* 0x0001ac0001137983 */ /* 0x000ee80000300800 */
[----:B0-----:R-:W4:Y:S04]  /*42310*/  LDL.LU.64 R4, [R1] ;  /* 0x0000000001047983 */ /* 0x001f280000300a00 */
[----:B----4-:R0:W-:Y:S04]  /*42320*/  STL.64 [R1+0x28d0], R4 ;  /* 0x0028d00401007387 */ /* 0x0101e80000100a00 */
[----:B0-----:R-:W4:Y:S04]  /*42330*/  LDL.LU.64 R4, [R1+0x10] ;  /* 0x0000100001047983 */ /* 0x001f280000300a00 */
[----:B----4-:R-:W-:Y:S01]  /*42340*/  STL.64 [R1+0x28e8], R4 ;  /* 0x0028e80401007387 */ /* 0x010fe20000100a00 */
[----:B---3--:R-:W-:Y:S02]  /*42350*/  STL.64 [R1+0x28b0], R18 ;  /* 0x0028b01201007387 */ /* 0x008fe40000100a00 */
[----:B--2---:R0:W-:Y:S02]  /*42360*/  STL.64 [R1+0x28a8], R16 ;  /* 0x0028a81001007387 */ /* 0x0041e40000100a00 */
[----:B0-----:R-:W2:Y:S01]  /*42370*/  LDL.LU R16, [R1+0x1b0] ;  /* 0x0001b00001107983 */ /* 0x001ea20000300800 */
[----:B------:R-:W2:Y:S02]  /*42380*/  LDL.LU R17, [R1+0x1b4] ;  /* 0x0001b40001117983 */ /* 0x000ea40000300800 */
[----:B------:R-:W3:Y:S02]  /*42390*/  LDL.LU R18, [R1+0x1b8] ;  /* 0x0001b80001127983 */ /* 0x000ee40000300800 */
[----:B------:R-:W3:Y:S01]  /*423a0*/  LDL.LU R19, [R1+0x1bc] ;  /* 0x0001bc0001137983 */ /* 0x000ee20000300800 */
[----:B------:R-:W4:Y:S04]  /*423b0*/  LDL.LU.64 R4, [R1+0x30] ;  /* 0x0000300001047983 */ /* 0x000f280000300a00 */
[----:B----4-:R0:W-:Y:S02]  /*423c0*/  STL.64 [R1+0x28f0], R4 ;  /* 0x0028f00401007387 */ /* 0x0101e40000100a00 */
[----:B0-----:R-:W-:-:S02]  /*423d0*/  IMAD.MOV.U32 R4, RZ, RZ, R21 ;  /* 0x000000ffff047224 */ /* 0x001fc400078e0015 */
[----:B------:R-:W-:-:S05]  /*423e0*/  IMAD.MOV.U32 R5, RZ, RZ, R20 ;  /* 0x000000ffff057224 */ /* 0x000fca00078e0014 */
[----:B------:R0:W-:Y:S04]  /*423f0*/  STL.64 [R1+0x2918], R4 ;  /* 0x0029180401007387 */ /* 0x0001e80000100a00 */
[----:B0-----:R-:W4:Y:S01]  /*42400*/  LDL.LU R4, [R1+0x110] ;  /* 0x0001100001047983 */ /* 0x001f220000300800 */
[----:B------:R-:W4:Y:S02]  /*42410*/  LDL.LU R5, [R1+0x114] ;  /* 0x0001140001057983 */ /* 0x000f240000300800 */
[----:B------:R-:W2:Y:S02]  /*42420*/  LDL.LU R6, [R1+0x118] ;  /* 0x0001180001067983 */ /* 0x000ea40000300800 */
[----:B------:R-:W2:Y:S02]  /*42430*/  LDL.LU R7, [R1+0x11c] ;  /* 0x00011c0001077983 */ /* 0x000ea40000300800 */
[----:B--2---:R-:W-:Y:S01]  /*42440*/  STL.64 [R1+0x2928], R6 ;  /* 0x0029280601007387 */ /* 0x004fe20000100a00 */
[----:B----4-:R0:W-:Y:S03]  /*42450*/  STL.64 [R1+0x2920], R4 ;  /* 0x0029200401007387 */ /* 0x0101e60000100a00 */
[----:B0-----:R-:W2:Y:S01]  /*42460*/  LDL.LU.64 R4, [R1+0x70] ;  /* 0x0000700001047983 */ /* 0x001ea20000300a00 */
[----:B------:R-:W4:Y:S03]  /*42470*/  LDL.LU.64 R12, [R1+0x80] ;  /* 0x00008000010c7983 */ /* 0x000f260000300a00 */
[----:B----4-:R0:W-:Y:S04]  /*42480*/  STL.64 [R1+0x2930], R12 ;  /* 0x0029300c01007387 */ /* 0x0101e80000100a00 */
[----:B0-----:R-:W2:Y:S01]  /*42490*/  LDL.LU R12, [R1+0x230] ;  /* 0x00023000010c7983 */ /* 0x001ea20000300800 */
[----:B------:R-:W2:Y:S02]  /*424a0*/  LDL.LU R13, [R1+0x234] ;  /* 0x00023400010d7983 */ /* 0x000ea40000300800 */
[----:B------:R-:W2:Y:S02]  /*424b0*/  LDL.LU R14, [R1+0x238] ;  /* 0x00023800010e7983 */ /* 0x000ea40000300800 */
[----:B------:R-:W2:Y:S01]  /*424c0*/  LDL.LU R15, [R1+0x23c] ;  /* 0x00023c00010f7983 */ /* 0x000ea20000300800 */
[----:B---3--:R-:W-:Y:S01]  /*424d0*/  STL.64 [R1+0x28c8], R18 ;  /* 0x0028c81201007387 */ /* 0x008fe20000100a00 */
[----:B------:R0:W-:Y:S03]  /*424e0*/  STL.64 [R1+0x28c0], R16 ;  /* 0x0028c01001007387 */ /* 0x0001e60000100a00 */
[----:B0-----:R-:W3:Y:S01]  /*424f0*/  LDL.LU R16, [R1+0x1c0] ;  /* 0x0001c00001107983 */ /* 0x001ee20000300800 */
[----:B------:R-:W3:Y:S02]  /*42500*/  LDL.LU R17, [R1+0x1c4] ;  /* 0x0001c40001117983 */ /* 0x000ee40000300800 */
[----:B------:R-:W4:Y:S02]  /*42510*/  LDL.LU R18, [R1+0x1c8] ;  /* 0x0001c80001127983 */ /* 0x000f240000300800 */
[----:B------:R-:W4:Y:S01]  /*42520*/  LDL.LU R19, [R1+0x1cc] ;  /* 0x0001cc0001137983 */ /* 0x000f220000300800 */
[----:B------:R-:W0:Y:S02]  /*42530*/  S2R R23, SR_TID.X ;  /* 0x0000000000177919 */ /* 0x000e240000002100 */
[C---:B0-----:R-:W-:Y:S01]  /*42540*/  LOP3.LUT R22, R23.reuse, 0x7, RZ, 0xc0, !PT ;  /* 0x0000000717167812 */ /* 0x041fe200078ec0ff */
[----:B------:R-:W-:-:S04]  /*42550*/  IMAD.SHL.U32 R21, R23, 0x2, RZ ;  /* 0x0000000217157824 */ /* 0x000fc800078e00ff */
[----:B------:R-:W-:Y:S02]  /*42560*/  IMAD R22, R22, 0x110, RZ ;  /* 0x0000011016167824 */ /* 0x000fe400078e02ff */
[----:B------:R-:W-:-:S03]  /*42570*/  IMAD.SHL.U32 R23, R23, 0x80, RZ ;  /* 0x0000008017177824 */ /* 0x000fc600078e00ff */
[----:B------:R-:W-:Y:S01]  /*42580*/  LOP3.LUT R27, R22, 0x10, R21, 0x78, !PT ;  /* 0x00000010161b7812 */ /* 0x000fe200078e7815 */
[----:B----4-:R-:W-:Y:S01]  /*42590*/  STL.64 [R1+0x28e0], R18 ;  /* 0x0028e01201007387 */ /* 0x010fe20000100a00 */
[----:B---3--:R0:W-:Y:S03]  /*425a0*/  STL.64 [R1+0x28d8], R16 ;  /* 0x0028d81001007387 */ /* 0x0081e60000100a00 */
[----:B0-----:R-:W3:Y:S01]  /*425b0*/  LDL.LU R16, [R1+0x1d0] ;  /* 0x0001d00001107983 */ /* 0x001ee20000300800 */
[----:B------:R-:W3:Y:S02]  /*425c0*/  LDL.LU R17, [R1+0x1d4] ;  /* 0x0001d40001117983 */ /* 0x000ee40000300800 */
[----:B------:R-:W4:Y:S02]  /*425d0*/  LDL.LU R18, [R1+0x1d8] ;  /* 0x0001d80001127983 */ /* 0x000f240000300800 */
[----:B------:R-:W4:Y:S01]  /*425e0*/  LDL.LU R19, [R1+0x1dc] ;  /* 0x0001dc0001137983 */ /* 0x000f220000300800 */
[----:B------:R-:W-:-:S05]  /*425f0*/  LOP3.LUT R27, R27, 0x800, R23, 0xf8, !PT ;  /* 0x000008001b1b7812 */ /* 0x000fca00078ef817 */
[----:B------:R-:W0:Y:S01]  /*42600*/  LDSM.16.MT88.4 R20, [R27+0x5000] ;  /* 0x005000001b14783b */ /* 0x000e220000004200 */
[----:B--2---:R-:W-:Y:S01]  /*42610*/  HMMA.16816.F32.BF16 R12, R8, R4, R12 ;  /* 0x00000004080c723c */ /* 0x004fe2000004180c */
[----:B------:R-:W1:Y:S02]  /*42620*/  LDSM.16.MT88.4 R24, [R27+0x5080] ;  /* 0x005080001b18783b */ /* 0x000e640000004200 */
[----:B----4-:R-:W-:Y:S02]  /*42630*/  STL.64 [R1+0x2900], R18 ;  /* 0x0029001201007387 */ /* 0x010fe40000100a00 */
[----:B---3--:R2:W-:Y:S02]  /*42640*/  STL.64 [R1+0x28f8], R16 ;  /* 0x0028f81001007387 */ /* 0x0085e40000100a00 */
[----:B--2---:R-:W2:Y:S01]  /*42650*/  LDL.LU R16, [R1+0x1f0] ;  /* 0x0001f00001107983 */ /* 0x004ea20000300800 */
[----:B------:R-:W2:Y:S02]  /*42660*/  LDL.LU R17, [R1+0x1f4] ;  /* 0x0001f40001117983 */ /* 0x000ea40000300800 */
[----:B------:R-:W2:Y:S02]  /*42670*/  LDL.LU R18, [R1+0x1f8] ;  /* 0x0001f80001127983 */ /* 0x000ea40000300800 */
[----:B------:R-:W2:Y:S01]  /*42680*/  LDL.LU R19, [R1+0x1fc] ;  /* 0x0001fc0001137983 */ /* 0x000ea20000300800 */
[----:B0-----:R-:W-:Y:S01]  /*42690*/  STL.64 [R1+0x27f0], R22 ;  /* 0x0027f01601007387 */ /* 0x001fe20000100a00 */
[----:B------:R0:W-:Y:S03]  /*426a0*/  STL.64 [R1+0x27e8], R20 ;  /* 0x0027e81401007387 */ /* 0x0001e60000100a00 */
[----:B0-----:R-:W3:Y:S01]  /*426b0*/  LDL.LU R20, [R1+0x1e0] ;  /* 0x0001e00001147983 */ /* 0x001ee20000300800 */
[----:B------:R-:W3:Y:S02]  /*426c0*/  LDL.LU R21, [R1+0x1e4] ;  /* 0x0001e40001157983 */ /* 0x000ee40000300800 */
[----:B------:R-:W3:Y:S02]  /*426d0*/  LDL.LU R22, [R1+0x1e8] ;  /* 0x0001e80001167983 */ /* 0x000ee40000300800 */
[----:B------:R-:W3:Y:S01]  /*426e0*/  LDL.LU R23, [R1+0x1ec] ;  /* 0x0001ec0001177983 */ /* 0x000ee20000300800 */
[----:B------:R0:W-:Y:S01]  /*426f0*/  STL.64 [R1+0x230], R12 ;  /* 0x0002300c01007387 */ /* 0x0001e20000100a00 */
[----:B------:R4:W-:Y:S03]  /*42700*/  STL.64 [R1+0x238], R14 ;  /* 0x0002380e01007387 */ /* 0x0009e60000100a00 */
[----:B0-----:R-:W2:Y:S01]  /*42710*/  LDL.LU.64 R12, [R1+0x2930] ;  /* 0x00293000010c7983 */ /* 0x001ea20000300a00 */
[----:B----4-:R-:W-:-:S02]  /*42720*/  IMAD.MOV.U32 R15, RZ, RZ, R5 ;  /* 0x000000ffff0f7224 */ /* 0x010fc400078e0005 */
[----:B------:R-:W-:Y:S02]  /*42730*/  IMAD.MOV.U32 R14, RZ, RZ, R4 ;  /* 0x000000ffff0e7224 */ /* 0x000fe400078e0004 */
[----:B------:R-:W2:Y:S01]  /*42740*/  LDL.LU.64 R6, [R1+0x2928] ;  /* 0x0029280001067983 */ /* 0x000ea20000300a00 */
[----:B------:R-:W2:Y:S01]  /*42750*/  LDL.LU.64 R4, [R1+0x2920] ;  /* 0x0029200001047983 */ /* 0x000ea20000300a00 */
[----:B-1----:R0:W-:Y:S02]  /*42760*/  STL.64 [R1+0x2770], R26 ;  /* 0x0027701a01007387 */ /* 0x0021e40000100a00 */
[----:B0-----:R-:W-:Y:S02]  /*42770*/  IMAD.MOV.U32 R27, RZ, RZ, R15 ;  /* 0x000000ffff1b7224 */ /* 0x001fe400078e000f */
[----:B------:R-:W0:Y:S04]  /*42780*/  S2R R15, SR_TID.X ;  /* 0x00000000000f7919 */ /* 0x000e280000002100 */
[----:B------:R1:W-:Y:S01]  /*42790*/  STL.64 [R1+0x2768], R24 ;  /* 0x0027681801007387 */ /* 0x0003e20000100a00 */
[----:B------:R-:W-:-:S02]  /*427a0*/  IMAD.MOV.U32 R26, RZ, RZ, R27 ;  /* 0x000000ffff1a7224 */ /* 0x000fc400078e001b */
[----:B-1----:R-:W-:Y:S01]  /*427b0*/  IMAD.MOV.U32 R25, RZ, RZ, R14 ;  /* 0x000000ffff197224 */ /* 0x002fe200078e000e */
[C---:B0-----:R-:W-:Y:S01]  /*427c0*/  LOP3.LUT R14, R15.reuse, 0x7, RZ, 0xc0, !PT ;  /* 0x000000070f0e7812 */ /* 0x041fe200078ec0ff */
[----:B------:R-:W-:-:S04]  /*427d0*/  IMAD.SHL.U32 R27, R15, 0x2, RZ ;  /* 0x000000020f1b7824 */ /* 0x000fc800078e00ff */
[----:B------:R-:W-:Y:S02]  /*427e0*/  IMAD R14, R14, 0x110, RZ ;  /* 0x000001100e0e7824 */ /* 0x000fe400078e02ff */
[----:B------:R-:W-:-:S03]  /*427f0*/  IMAD.SHL.U32 R15, R15, 0x80, RZ ;  /* 0x000000800f0f7824 */ /* 0x000fc600078e00ff */
[----:B------:R-:W-:-:S04]  /*42800*/  LOP3.LUT R27, R14, 0x10, R27, 0x78, !PT ;  /* 0x000000100e1b7812 */ /* 0x000fc800078e781b */
[----:B------:R-:W-:Y:S01]  /*42810*/  LOP3.LUT R27, R27, 0x800, R15, 0xf8, !PT ;  /* 0x000008001b1b7812 */ /* 0x000fe200078ef80f */
[----:B--2---:R-:W-:Y:S01]  /*42820*/  HMMA.16816.F32.BF16 R8, R8, R12, R4 ;  /* 0x0000000c0808723c */ /* 0x004fe20000041804 */
[----:B------:R-:W2:Y:S06]  /*42830*/  LDL.LU.64 R4, [R1+0x2918] ;  /* 0x0029180001047983 */ /* 0x000eac0000300a00 */
[----:B------:R-:W-:Y:S02]  /*42840*/  IMAD.MOV.U32 R7, RZ, RZ, R12 ;  /* 0x000000ffff077224 */ /* 0x000fe400078e000c */
[----:B------:R-:W-:Y:S11]  /*42850*/  IMAD.MOV.U32 R6, RZ, RZ, R13 ;  /* 0x000000ffff067224 */ /* 0x000ff600078e000d */
[----:B------:R-:W-:Y:S03]  /*42860*/  @!UPT UIADD3 URZ, URZ, URZ, URZ ;  /* 0x0000003f3f3ff290 */ /* 0x000fe6000fffe03f */
[----:B------:R-:W-:Y:S01]  /*42870*/  STL.64 [R1+0x110], R8 ;  /* 0x0001100801007387 */ /* 0x000fe20000100a00 */
[----:B------:R-:W-:Y:S02]  /*42880*/  STL.64 [R1+0x118], R10 ;  /* 0x0001180a01007387 */ /* 0x000fe40000100a00 */
[----:B------:R-:W2:Y:S02]  /*42890*/  LDL.LU.64 R14, [R1+0x2910] ;  /* 0x00291000010e7983 */ /* 0x000ea40000300a00 */
[----:B------:R-:W2:Y:S01]  /*428a0*/  LDL.LU.64 R12, [R1+0x2908] ;  /* 0x00290800010c7983 */ /* 0x000ea20000300a00 */
[----:B------:R-:W-:-:S05]  /*428b0*/  LOP3.LUT R27, R27, 0x20, RZ, 0x3c, !PT ;  /* 0x000000201b1b7812 */ /* 0x000fca00078e3cff */
[----:B------:R-:W0:Y:S04]  /*428c0*/  LDSM.16.MT88.4 R8, [R27+0x5000] ;  /* 0x005000001b08783b */ /* 0x000e280000004200 */
[----:B0-----:R-:W-:Y:S01]  /*428d0*/  STL.64 [R1+0x26f8], R10 ;  /* 0x0026f80a01007387 */ /* 0x001fe20000100a00 */
[----:B------:R0:W-:Y:S02]  /*428e0*/  STL.64 [R1+0x26f0], R8 ;  /* 0x0026f00801007387 */ /* 0x0001e40000100a00 */
[----:B0-----:R-:W-:Y:S02]  /*428f0*/  IMAD.MOV.U32 R8, RZ, RZ, R7 ;  /* 0x000000ffff087224 */ /* 0x001fe400078e0007 */
[----:B------:R-:W-:Y:S02]  /*42900*/  IMAD.MOV.U32 R9, RZ, RZ, R6 ;  /* 0x000000ffff097224 */ /* 0x000fe400078e0006 */
[C---:B--2---:R-:W-:Y:S01]  /*42910*/  HMMA.16816.F32.BF16 R4, R12.reuse, R4, R16 ;  /* 0x000000040c04723c */ /* 0x044fe20000041810 */
[----:B------:R-:W2:Y:S01]  /*42920*/  LDL.LU.64 R18, [R1+0x2900] ;  /* 0x0029000001127983 */ /* 0x000ea20000300a00 */
[----:B------:R-:W2:Y:S11]  /*42930*/  LDL.LU.64 R16, [R1+0x28f8] ;  /* 0x0028f80001107983 */ /* 0x000eb60000300a00 */
[----:B------:R-:W-:Y:S10]  /*42940*/  @!UPT UIADD3 URZ, URZ, URZ, URZ ;  /* 0x0000003f3f3ff290 */ /* 0x000ff4000fffe03f */
[----:B------:R0:W-:Y:S01]  /*42950*/  STL.64 [R1+0x1f0], R4 ;  /* 0x0001f00401007387 */ /* 0x0001e20000100a00 */
[----:B------:R-:W-:Y:S03]  /*42960*/  STL.64 [R1+0x1f8], R6 ;  /* 0x0001f80601007387 */ /* 0x000fe60000100a00 */
[----:B0-----:R-:W3:Y:S02]  /*42970*/  LDL.LU.64 R4, [R1+0x28f0] ;  /* 0x0028f00001047983 */ /* 0x001ee40000300a00 */
[C---:B---3--:R-:W-:Y:S11]  /*42980*/  HMMA.16816.F32.BF16 R20, R12.reuse, R4, R20 ;  /* 0x000000040c14723c */ /* 0x048ff60000041814 */
[----:B------:R-:W-:Y:S11]  /*42990*/  @!UPT UIADD3 URZ, URZ, URZ, URZ ;  /* 0x0000003f3f3ff290 */ /* 0x000ff6000fffe03f */
[----:B------:R-:W-:Y:S01]  /*429a0*/  @!UPT UIADD3 URZ, URZ, URZ, URZ ;  /* 0x0000003f3f3ff290 */ /* 0x000fe2000fffe03f */
[----:B------:R0:W-:Y:S01]  /*429b0*/  STL.64 [R1+0x1e0], R20 ;  /* 0x0001e01401007387 */ /* 0x0001e20000100a00 */
[----:B------:R1:W-:Y:S02]  /*429c0*/  STL.64 [R1+0x1e8], R22 ;  /* 0x0001e81601007387 */ /* 0x0003e40000100a00 */
[----:B0-----:R-:W-:Y:S02]  /*429d0*/  IMAD.MOV.U32 R21, RZ, RZ, R4 ;  /* 0x000000ffff157224 */ /* 0x001fe400078e0004 */
[----:B------:R-:W-:Y:S02]  /*429e0*/  IMAD.MOV.U32 R20, RZ, RZ, R5 ;  /* 0x000000ffff147224 */ /* 0x000fe400078e0005 */
[----:B------:R-:W2:Y:S02]  /*429f0*/  LDL.LU.64 R4, [R1+0x28e8] ;  /* 0x0028e80001047983 */ /* 0x000ea40000300a00 */
[----:B--2---:R-:W-:Y:S01]  /*42a00*/  HMMA.16816.F32.BF16 R16, R12, R4, R16 ;  /* 0x000000040c10723c */ /* 0x004fe20000041810 */
[----:B-1----:R-:W-:-:S02]  /*42a10*/  IMAD.MOV.U32 R23, RZ, RZ, R4 ;  /* 0x000000ffff177224 */ /* 0x002fc400078e0004 */
        /* <DEDUP_REMOVED lines=28> */
[----:B------:R-:W3:Y:S02]  /*42be0*/  LDL.LU.64 R6, [R1+0x28a0] ;  /* 0x0028a00001067983 */ /* 0x000ee40000300a00 */
        /* <DEDUP_REMOVED lines=8> */
[----:B---3--:R-:W-:Y:S02]  /*42c70*/  STL.64 [R1+0x2818], R6 ;  /* 0x0028180601007387 */ /* 0x008fe40000100a00 */
[----:B------:R0:W-:Y:S02]  /*42c80*/  STL.64 [R1+0x2810], R4 ;  /* 0x0028100401007387 */ /* 0x0001e40000100a00 */
[----:B0-----:R-:W-:-:S02]  /*42c90*/  IMAD.MOV.U32 R4, RZ, RZ, R0 ;  /* 0x000000ffff047224 */ /* 0x001fc400078e0000 */
[----:B------:R-:W-:Y:S01]  /*42ca0*/  IMAD.MOV.U32 R5, RZ, RZ, R2 ;  /* 0x000000ffff057224 */ /* 0x000fe200078e0002 */
[----:B------:R-:W3:Y:S01]  /*42cb0*/  LDL.LU R0, [R1+0x2884] ;  /* 0x0028840001007983 */ /* 0x000ee20000300800 */
[----:B------:R-:W4:Y:S03]  /*42cc0*/  LDL.LU R2, [R1+0x2880] ;  /* 0x0028800001027983 */ /* 0x000f260000300800 */
[----:B------:R0:W-:Y:S02]  /*42cd0*/  STL.64 [R1+0x2830], R4 ;  /* 0x0028300401007387 */ /* 0x0001e40000100a00 */
[----:B0-----:R-:W-:Y:S02]  /*42ce0*/  IMAD.MOV.U32 R4, RZ, RZ, R27 ;  /* 0x000000ffff047224 */ /* 0x001fe400078e001b */
[----:B------:R-:W-:-:S05]  /*42cf0*/  IMAD.MOV.U32 R5, RZ, RZ, R26 ;  /* 0x000000ffff057224 */ /* 0x000fca00078e001a */
[----:B------:R0:W-:Y:S02]  /*42d00*/  STL.64 [R1+0x2848], R4 ;  /* 0x0028480401007387 */ /* 0x0001e40000100a00 */
[----:B0-----:R-:W-:Y:S02]  /*42d10*/  IMAD.MOV.U32 R4, RZ, RZ, R23 ;  /* 0x000000ffff047224 */ /* 0x001fe400078e0017 */
[----:B------:R-:W-:-:S05]  /*42d20*/  IMAD.MOV.U32 R5, RZ, RZ, R22 ;  /* 0x000000ffff057224 */ /* 0x000fca00078e0016 */
[----:B------:R0:W-:Y:S04]  /*42d30*/  STL.64 [R1+0x2860], R4 ;  /* 0x0028600401007387 */ /* 0x0001e80000100a00 */
[----:B0-----:R-:W2:Y:S01]  /*42d40*/  LDL.LU R4, [R1+0x190] ;  /* 0x0001900001047983 */ /* 0x001ea20000300800 */
[----:B------:R-:W2:Y:S02]  /*42d50*/  LDL.LU R5, [R1+0x194] ;  /* 0x0001940001057983 */ /* 0x000ea40000300800 */
[----:B------:R-:W2:Y:S02]  /*42d60*/  LDL.LU R6, [R1+0x198] ;  /* 0x0001980001067983 */ /* 0x000ea40000300800 */
[----:B------:R-:W2:Y:S02]  /*42d70*/  LDL.LU R7, [R1+0x19c] ;  /* 0x00019c0001077983 */ /* 0x000ea40000300800 */
[C---:B--2---:R-:W-:Y:S11]  /*42d80*/  HMMA.16816.F32.BF16 R4, R12.reuse, R24, R4 ;  /* 0x000000180c04723c */ /* 0x044ff60000041804 */
[----:B------:R-:W-:Y:S11]  /*42d90*/  @!UPT UIADD3 URZ, URZ, URZ, URZ ;  /* 0x0000003f3f3ff290 */ /* 0x000ff6000fffe03f */
[----:B------:R-:W-:Y:S01]  /*42da0*/  @!UPT UIADD3 URZ, URZ, URZ, URZ ;  /* 0x0000003f3f3ff290 */ /* 0x000fe2000fffe03f */
[----:B------:R0:W-:Y:S01]  /*42db0*/  STL.64 [R1+0x190], R4 ;  /* 0x0001900401007387 */ /* 0x0001e20000100a00 */
[----:B------:R-:W-:Y:S02]  /*42dc0*/  STL.64 [R1+0x198], R6 ;  /* 0x0001980601007387 */ /* 0x000fe40000100a00 */
[----:B0-----:R-:W-:Y:S02]  /*42dd0*/  IMAD.MOV.U32 R4, RZ, RZ, R21 ;  /* 0x000000ffff047224 */ /* 0x001fe400078e0015 */
[----:B------:R-:W-:Y:S02]  /*42de0*/  IMAD.MOV.U32 R5, RZ, RZ, R20 ;  /* 0x000000ffff057224 */ /* 0x000fe400078e0014 */
[----:B------:R-:W2:Y:S01]  /*42df0*/  LDL.LU R20, [R1+0xc0] ;  /* 0x0000c00001147983 */ /* 0x000ea20000300800 */
[----:B------:R-:W2:Y:S02]  /*42e00*/  LDL.LU R21, [R1+0xc4] ;  /* 0x0000c40001157983 */ /* 0x000ea40000300800 */
[----:B------:R-:W2:Y:S02]  /*42e10*/  LDL.LU R22, [R1+0xc8] ;  /* 0x0000c80001167983 */ /* 0x000ea40000300800 */
[----:B------:R-:W2:Y:S01]  /*42e20*/  LDL.LU R23, [R1+0xcc] ;  /* 0x0000cc0001177983 */ /* 0x000ea20000300800 */
[----:B------:R-:W-:Y:S01]  /*42e30*/  STL.64 [R1+0x2878], R4 ;  /* 0x0028780401007387 */ /* 0x000fe20000100a00 */
[----:B------:R0:W-:Y:S03]  /*42e40*/  STL.64 [R1+0x2808], R24 ;  /* 0x0028081801007387 */ /* 0x0001e60000100a00 */
[----:B0-----:R-:W2:Y:S01]  /*42e50*/  LDL.LU R24, [R1+0x340] ;  /* 0x0003400001187983 */ /* 0x001ea20000300800 */
        /* <DEDUP_REMOVED lines=33> */
[----:B------:R0:W-:Y:S02]  /*43070*/  STL.64 [R1+0xc0], R12 ;  /* 0x0000c00c01007387 */ /* 0x0001e40000100a00 */
[----:B------:R1:W-:Y:S02]  /*43080*/  STL.64 [R1+0xc8], R14 ;  /* 0x0000c80e01007387 */ /* 0x0003e40000100a00 */
[----:B------:R-:W2:Y:S01]  /*43090*/  LDL.LU R21, [R1+0x334] ;  /* 0x0003340001157983 */ /* 0x000ea20000300800 */
[----:B------:R-:W2:Y:S01]  /*430a0*/  LDL.LU R22, [R1+0x338] ;  /* 0x0003380001167983 */ /* 0x000ea20000300800 */
[----:B------:R-:W2:Y:S03]  /*430b0*/  LDL.LU R23, [R1+0x33c] ;  /* 0x00033c0001177983 */ /* 0x000ea60000300800 */
[----:B0-----:R-:W3:Y:S01]  /*430c0*/  LDL.LU.64 R12, [R1+0x40] ;  /* 0x00004000010c7983 */ /* 0x001ee20000300a00 */
[----:B-1----:R-:W2:Y:S01]  /*430d0*/  LDL.64 R14, [R1+0x48] ;  /* 0x00004800010e7983 */ /* 0x002ea20000100a00 */
[C---:B---3--:R-:W-:Y:S11]  /*430e0*/  HMMA.16816.F32.BF16 R4, R16.reuse, R12, R4 ;  /* 0x0000000c1004723c */ /* 0x048ff60000041804 */
[----:B------:R-:W-:Y:S11]  /*430f0*/  @!UPT UIADD3 URZ, URZ, URZ, URZ ;  /* 0x0000003f3f3ff290 */ /* 0x000ff6000fffe03f */
[----:B------:R-:W-:Y:S01]  /*43100*/  @!UPT UIADD3 URZ, URZ, URZ, URZ ;  /* 0x0000003f3f3ff290 */ /* 0x000fe2000fffe03f */
        /* <DEDUP_REMOVED lines=30> */
[----:B0-----:R-:W3:Y:S01]  /*432f0*/  LDL.LU.64 R6, [R1+0x2818] ;  /* 0x0028180001067983 */ /* 0x001ee20000300a00 */
[----:B------:R-:W2:Y:S02]  /*43300*/  LDL.LU.64 R4, [R1+0x2810] ;  /* 0x0028100001047983 */ /* 0x000ea40000300a00 */
[C---:B--2---:R-:W-:Y:S11]  /*43310*/  HMMA.16816.F32.BF16 R24, R16.reuse, R4, R24 ;  /* 0x000000041018723c */ /* 0x044ff60000041818 */
[----:B------:R-:W-:Y:S11]  /*43320*/  @!UPT UIADD3 URZ, URZ, URZ, URZ ;  /* 0x0000003f3f3ff290 */ /* 0x000ff6000fffe03f */
[----:B------:R-:W-:Y:S02]  /*43330*/  @!UPT UIADD3 URZ, URZ, URZ, URZ ;  /* 0x0000003f3f3ff290 */ /* 0x000fe4000fffe03f */
[----:B------:R-:W-:Y:S01]  /*43340*/  IMAD.MOV.U32 R5, RZ, RZ, R27 ;  /* 0x000000ffff057224 */ /* 0x000fe200078e001b */
[----:B------:R0:W-:Y:S01]  /*43350*/  STL.64 [R1+0x340], R24 ;  /* 0x0003401801007387 */ /* 0x0001e20000100a00 */
[----:B------:R-:W-:Y:S03]  /*43360*/  STL [R1+0x348], R26 ;  /* 0x0003481a01007387 */ /* 0x000fe60000100800 */
[----:B0-----:R-:W2:Y:S01]  /*43370*/  LDL.LU.64 R24, [R1+0x2808] ;  /* 0x0028080001187983 */ /* 0x001ea20000300a00 */
[----:B------:R0:W-:Y:S02]  /*43380*/  STL [R1+0x2728], R5 ;  /* 0x0027280501007387 */ /* 0x0001e40000100800 */
[----:B---3--:R1:W-:Y:S02]  /*43390*/  STL.64 [R1+0x27c0], R6 ;  /* 0x0027c00601007387 */ /* 0x0083e40000100a00 */
[----:B------:R-:W2:Y:S01]  /*433a0*/  LDL.LU R4, [R1+0x460] ;  /* 0x0004600001047983 */ /* 0x000ea20000300800 */
[----:B0-----:R-:W2:Y:S01]  /*433b0*/  LDL.LU R5, [R1+0x464] ;  /* 0x0004640001057983 */ /* 0x001ea20000300800 */
[----:B-1----:R-:W2:Y:S02]  /*433c0*/  LDL.LU R6, [R1+0x468] ;  /* 0x0004680001067983 */ /* 0x002ea40000300800 */
[----:B------:R-:W2:Y:S02]  /*433d0*/  LDL.LU R7, [R1+0x46c] ;  /* 0x00046c0001077983 */ /* 0x000ea40000300800 */
[----:B--2---:R-:W-:Y:S01]  /*433e0*/  HMMA.16816.F32.BF16 R24, R16, R24, R4 ;  /* 0x000000181018723c */ /* 0x004fe20000041804 */
[----:B------:R-:W2:Y:S06]  /*433f0*/  LDL.LU R4, [R1+0x310] ;  /* 0x0003100001047983 */ /* 0x000eac0000300800 */
[----:B----4-:R-:W-:-:S02]  /*43400*/  IMAD.MOV.U32 R5, RZ, RZ, R2 ;  /* 0x000000ffff057224 */ /* 0x010fc400078e0002 */
[----:B------:R-:W-:Y:S11]  /*43410*/  IMAD.MOV.U32 R6, RZ, RZ, R0 ;  /* 0x000000ffff067224 */ /* 0x000ff600078e0000 */
[----:B------:R-:W-:Y:S03]  /*43420*/  @!UPT UIADD3 URZ, URZ, URZ, URZ ;  /* 0x0000003f3f3ff290 */ /* 0x000fe6000fffe03f */
[----:B------:R-:W-:Y:S01]  /*43430*/  STL.64 [R1+0x460], R24 ;  /* 0x0004601801007387 */ /* 0x000fe20000100a00 */
[----:B------:R-:W-:Y:S02]  /*43440*/  STL.64 [R1+0x468], R26 ;  /* 0x0004681a01007387 */ /* 0x000fe40000100a00 */
[----:B------:R-:W3:Y:S02]  /*43450*/  LDL.LU R2, [R1+0x2804] ;  /* 0x0028040001027983 */ /* 0x000ee40000300800 */
[----:B------:R-:W4:Y:S01]  /*43460*/  LDL.LU R0, [R1+0x2800] ;  /* 0x0028000001007983 */ /* 0x000f220000300800 */
[----:B------:R-:W2:Y:S04]  /*43470*/  LDL.LU R7, [R1+0x31c] ;  /* 0x00031c0001077983 */ /* 0x000ea80000300800 */
[----:B--2---:R3:W-:Y:S01]  /*43480*/  STL.64 [R1+0x27d8], R6 ;  /* 0x0027d80601007387 */ /* 0x0047e20000100a00 */
[----:B------:R0:W-:Y:S02]  /*43490*/  STL.64 [R1+0x27d0], R4 ;  /* 0x0027d00401007387 */ /* 0x0001e40000100a00 */
[----:B---3--:R-:W-:Y:S01]  /*434a0*/  IMAD.MOV.U32 R6, RZ, RZ, R2 ;  /* 0x000000ffff067224 */ /* 0x008fe200078e0002 */
[----:B0-----:R-:W2:Y:S01]  /*434b0*/  LDL.LU R4, [R1+0x320] ;  /* 0x0003200001047983 */ /* 0x001ea20000300800 */
[----:B------:R-:W2:Y:S02]  /*434c0*/  LDL.LU R5, [R1+0x324] ;  /* 0x0003240001057983 */ /* 0x000ea40000300800 */
[----:B------:R-:W3:Y:S02]  /*434d0*/  LDL.LU R2, [R1+0x27fc] ;  /* 0x0027fc0001027983 */ /* 0x000ee40000300800 */
[----:B----4-:R-:W-:-:S02]  /*434e0*/  IMAD.MOV.U32 R7, RZ, RZ, R0 ;  /* 0x000000ffff077224 */ /* 0x010fc400078e0000 */
[----:B------:R-:W4:Y:S01]  /*434f0*/  LDL.LU R0, [R1+0x27f8] ;  /* 0x0027f80001007983 */ /* 0x000f220000300800 */
[----:B------:R-:W2:Y:S02]  /*43500*/  LDL.LU R24, [R1+0x2e0] ;  /* 0x0002e00001187983 */ /* 0x000ea40000300800 */
[----:B------:R-:W2:Y:S02]  /*43510*/  LDL.LU R25, [R1+0x2e4] ;  /* 0x0002e40001197983 */ /* 0x000ea40000300800 */
[----:B------:R-:W2:Y:S02]  /*43520*/  LDL.LU R26, [R1+0x2e8] ;  /* 0x0002e800011a7983 */ /* 0x000ea40000300800 */
[----:B------:R-:W-:Y:S01]  /*43530*/  IMAD.MOV.U32 R27, RZ, RZ, R3 ;  /* 0x000000ffff1b7224 */ /* 0x000fe200078e0003 */
[----:B------:R-:W-:Y:S04]  /*43540*/  HMMA.16816.F32.BF16 R16, R16, R8, R20 ;  /* 0x000000081010723c */ /* 0x000fe80000041814 */
[----:B--2---:R3:W-:Y:S01]  /*43550*/  STL.64 [R1+0x27a8], R26 ;  /* 0x0027a81a01007387 */ /* 0x0047e20000100a00 */
[----:B------:R-:W-:Y:S02]  /*43560*/  STL.64 [R1+0x27a0], R24 ;  /* 0x0027a01801007387 */ /* 0x000fe40000100a00 */
[----:B---3--:R-:W-:-:S02]  /*43570*/  IMAD.MOV.U32 R26, RZ, RZ, R2 ;  /* 0x000000ffff1a7224 */ /* 0x008fc400078e0002 */
[----:B----4-:R-:W-:-:S05]  /*43580*/  IMAD.MOV.U32 R27, RZ, RZ, R0 ;  /* 0x000000ffff1b7224 */ /* 0x010fca00078e0000 */
[----:B------:R0:W-:Y:S04]  /*43590*/  STL.64 [R1+0x27c8], R26 ;  /* 0x0027c81a01007387 */ /* 0x0001e80000100a00 */
[----:B0-----:R-:W2:Y:S01]  /*435a0*/  LDL.64 R26, [R1+0x38] ;  /* 0x00003800011a7983 */ /* 0x001ea20000100a00 */
[----:B------:R-:W3:Y:S02]  /*435b0*/  LDL.LU.64 R22, [R1+0x27f0] ;  /* 0x0027f00001167983 */ /* 0x000ee40000300a00 */
[----:B------:R-:W3:Y:S02]  /*435c0*/  LDL.LU.64 R20, [R1+0x27e8] ;  /* 0x0027e80001147983 */ /* 0x000ee40000300a00 */
[----:B------:R-:W-:Y:S01]  /*435d0*/  STL [R1+0x330], R16 ;  /* 0x0003301001007387 */ /* 0x000fe20000100800 */
[----:B------:R0:W-:Y:S01]  /*435e0*/  STL.64 [R1+0x2778], R10 ;  /* 0x0027780a01007387 */ /* 0x0001e20000100a00 */
[----:B------:R-:W4:Y:S02]  /*435f0*/  LDL.LU R8, [R1+0x2f0] ;  /* 0x0002f00001087983 */ /* 0x000f240000300800 */
[----:B------:R-:W4:Y:S02]  /*43600*/  LDL.LU R9, [R1+0x2f4] ;  /* 0x0002f40001097983 */ /* 0x000f240000300800 */
[----:B------:R-:W-:-:S02]  /*43610*/  IMAD.MOV.U32 R0, RZ, RZ, R19 ;  /* 0x000000ffff007224 */ /* 0x000fc400078e0013 */
[----:B------:R-:W-:Y:S02]  /*43620*/  IMAD.MOV.U32 R2, RZ, RZ, R18 ;  /* 0x000000ffff027224 */ /* 0x000fe400078e0012 */
[----:B0-----:R-:W-:Y:S02]  /*43630*/  IMAD.MOV.U32 R10, RZ, RZ, R28 ;  /* 0x000000ffff0a7224 */ /* 0x001fe400078e001c */
[----:B------:R-:W-:Y:S01]  /*43640*/  IMAD.MOV.U32 R11, RZ, RZ, R29 ;  /* 0x000000ffff0b7224 */ /* 0x000fe200078e001d */
[----:B------:R-:W2:Y:S01]  /*43650*/  LDL.LU R28, [R1+0x27e4] ;  /* 0x0027e400011c7983 */ /* 0x000ea20000300800 */
[----:B------:R-:W2:Y:S03]  /*43660*/  LDL.LU R29, [R1+0x27e0] ;  /* 0x0027e000011d7983 */ /* 0x000ea60000300800 */
[----:B------:R-:W-:Y:S01]  /*43670*/  STL.64 [R1+0x27b8], R10 ;  /* 0x0027b80a01007387 */ /* 0x000fe20000100a00 */
[----:B------:R-:W-:Y:S01]  /*43680*/  IMAD.MOV.U32 R3, RZ, RZ, R17 ;  /* 0x000000ffff037224 */ /* 0x000fe200078e0011 */
[----:B---3--:R-:W-:Y:S02]  /*43690*/  HMMA.16816.F32.BF16 R4, R20, R14, R4 ;  /* 0x0000000e1404723c */ /* 0x008fe40000041804 */
[----:B----4-:R0:W-:Y:S04]  /*436a0*/  STL.64 [R1+0x27b0], R8 ;  /* 0x0027b00801007387 */ /* 0x0101e80000100a00 */
[----:B0-----:R-:W3:Y:S01]  /*436b0*/  LDL.LU R8, [R1+0x300] ;  /* 0x0003000001087983 */ /* 0x001ee20000300800 */
[----:B------:R-:W3:Y:S02]  /*436c0*/  LDL.LU R9, [R1+0x304] ;  /* 0x0003040001097983 */ /* 0x000ee40000300800 */
[----:B------:R-:W3:Y:S02]  /*436d0*/  LDL.LU R10, [R1+0x308] ;  /* 0x00030800010a7983 */ /* 0x000ee40000300800 */
[----:B------:R-:W3:Y:S01]  /*436e0*/  LDL.LU R11, [R1+0x30c] ;  /* 0x00030c00010b7983 */ /* 0x000ee20000300800 */
[----:B------:R-:W-:Y:S01]  /*436f0*/  STL [R1+0x2670], R0 ;  /* 0x0026700001007387 */ /* 0x000fe20000100800 */
[----:B------:R-:W-:Y:S02]  /*43700*/  STL [R1+0x266c], R2 ;  /* 0x00266c0201007387 */ /* 0x000fe40000100800 */
[----:B------:R-:W-:Y:S08]  /*43710*/  STL [R1+0x2668], R3 ;  /* 0x0026680301007387 */ /* 0x000ff00000100800 */
[----:B------:R-:W-:Y:S01]  /*43720*/  STL.64 [R1+0x320], R4 ;  /* 0x0003200401007387 */ /* 0x000fe20000100a00 */
[----:B------:R0:W-:Y:S04]  /*43730*/  STL.64 [R1+0x328], R6 ;  /* 0x0003280601007387 */ /* 0x0001e80000100a00 */
[----:B0-----:R-:W4:Y:S01]  /*43740*/  LDL.LU.64 R6, [R1+0x27d8] ;  /* 0x0027d80001067983 */ /* 0x001f220000300a00 */
[----:B------:R-:W4:Y:S02]  /*43750*/  LDL.LU.64 R4, [R1+0x27d0] ;  /* 0x0027d00001047983 */ /* 0x000f240000300a00 */
[----:B------:R0:W-:Y:S02]  /*43760*/  STL.64 [R1+0x2780], R14 ;  /* 0x0027800e01007387 */ /* 0x0001e40000100a00 */
[----:B--2---:R-:W-:-:S02]  /*43770*/  IMAD.MOV.U32 R2, RZ, RZ, R26 ;  /* 0x000000ffff027224 */ /* 0x004fc400078e001a */
[----:B------:R-:W-:Y:S01]  /*43780*/  IMAD.MOV.U32 R0, RZ, RZ, R27 ;  /* 0x000000ffff007224 */ /* 0x000fe200078e001b */
[----:B0-----:R-:W2:Y:S01]  /*43790*/  LDL.64 R14, [R1+0x8] ;  /* 0x00000800010e7983 */ /* 0x001ea20000100a00 */
[C---:B----4-:R-:W-:Y:S03]  /*437a0*/  HMMA.16816.F32.BF16 R4, R20.reuse, R26, R4 ;  /* 0x0000001a1404723c */ /* 0x050fe60000041804 */
[----:B------:R-:W3:Y:S01]  /*437b0*/  LDL.LU.64 R26, [R1+0x27c8] ;  /* 0x0027c800011a7983 */ /* 0x000ee20000300a00 */
[----:B------:R-:W-:Y:S02]  /*437c0*/  IMAD.MOV.U32 R19, RZ, RZ, R28 ;  /* 0x000000ffff137224 */ /* 0x000fe400078e001c */
[----:B------:R-:W-:Y:S11]  /*437d0*/  IMAD.MOV.U32 R18, RZ, RZ, R29 ;  /* 0x000000ffff127224 */ /* 0x000ff600078e001d */
[----:B------:R-:W-:Y:S06]  /*437e0*/  @!UPT UIADD3 URZ, URZ, URZ, URZ ;  /* 0x0000003f3f3ff290 */ /* 0x000fec000fffe03f */
[----:B------:R0:W-:Y:S01]  /*437f0*/  STL [R1+0x310], R4 ;  /* 0x0003100401007387 */ /* 0x0001e20000100800 */
[----:B------:R-:W-:Y:S02]  /*43800*/  IMAD.MOV.U32 R28, RZ, RZ, R6 ;  /* 0x000000ffff1c7224 */ /* 0x000fe400078e0006 */
[----:B------:R-:W-:Y:S02]  /*43810*/  IMAD.MOV.U32 R29, RZ, RZ, R5 ;  /* 0x000000ffff1d7224 */ /* 0x000fe400078e0005 */
[----:B0-----:R-:W-:Y:S02]  /*43820*/  IMAD.MOV.U32 R4, RZ, RZ, R7 ;  /* 0x000000ffff047224 */ /* 0x001fe400078e0007 */
[----:B------:R-:W4:Y:S03]  /*43830*/  LDL.LU.64 R6, [R1+0x27c0] ;  /* 0x0027c00001067983 */ /* 0x000f260000300a00 */
[----:B------:R-:W-:Y:S02]  /*43840*/  STL [R1+0x2398], R4 ;  /* 0x0023980401007387 */ /* 0x000fe40000100800 */
[----:B------:R-:W-:Y:S02]  /*43850*/  STL [R1+0x2394], R28 ;  /* 0x0023941c01007387 */ /* 0x000fe40000100800 */
[----:B------:R-:W-:Y:S01]  /*43860*/  STL [R1+0x2390], R29 ;  /* 0x0023901d01007387 */ /* 0x000fe20000100800 */
[C---:B---3--:R-:W-:Y:S01]  /*43870*/  HMMA.16816.F32.BF16 R24, R20.reuse, R26, R8 ;  /* 0x0000001a1418723c */ /* 0x048fe20000041808 */
[----:B------:R-:W3:Y:S01]  /*43880*/  LDL.LU.64 R10, [R1+0x27b8] ;  /* 0x0027b800010a7983 */ /* 0x000ee20000300a00 */
[----:B------:R-:W3:Y:S11]  /*43890*/  LDL.LU.64 R8, [R1+0x27b0] ;  /* 0x0027b00001087983 */ /* 0x000ef60000300a00 */
[----:B------:R-:W-:Y:S10]  /*438a0*/  @!UPT UIADD3 URZ, URZ, URZ, URZ ;  /* 0x0000003f3f3ff290 */ /* 0x000ff4000fffe03f */
[----:B------:R-:W-:Y:S01]  /*438b0*/  STL.64 [R1+0x300], R24 ;  /* 0x0003001801007387 */ /* 0x000fe20000100a00 */
[----:B------:R0:W-:Y:S03]  /*438c0*/  STL.64 [R1+0x308], R26 ;  /* 0x0003081a01007387 */ /* 0x0001e60000100a00 */
[----:B0-----:R-:W4:Y:S01]  /*438d0*/  LDL.LU.64 R26, [R1+0x27a8] ;  /* 0x0027a800011a7983 */ /* 0x001f220000300a00 */
[----:B------:R-:W4:Y:S02]  /*438e0*/  LDL.LU.64 R24, [R1+0x27a0] ;  /* 0x0027a00001187983 */ /* 0x000f240000300a00 */
[----:B--2---:R-:W-:Y:S02]  /*438f0*/  IMAD.MOV.U32 R5, RZ, RZ, R14 ;  /* 0x000000ffff057224 */ /* 0x004fe400078e000e */
[----:B------:R-:W-:Y:S01]  /*43900*/  IMAD.MOV.U32 R3, RZ, RZ, R15 ;  /* 0x000000ffff037224 */ /* 0x000fe200078e000f */
[C---:B---3--:R-:W-:Y:S11]  /*43910*/  HMMA.16816.F32.BF16 R8, R20.reuse, R14, R8 ;  /* 0x0000000e1408723c */ /* 0x048ff60000041808 */
[----:B------:R-:W-:Y:S11]  /*43920*/  @!UPT UIADD3 URZ, URZ, URZ, URZ ;  /* 0x0000003f3f3ff290 */ /* 0x000ff6000fffe03f */
[----:B------:R-:W-:Y:S01]  /*43930*/  @!UPT UIADD3 URZ, URZ, URZ, URZ ;  /* 0x0000003f3f3ff290 */ /* 0x000fe2000fffe03f */
[----:B------:R4:W-:Y:S01]  /*43940*/  STL [R1+0x2f0], R8 ;  /* 0x0002f00801007387 */ /* 0x0009e20000100800 */
[----:B------:R-:W-:Y:S02]  /*43950*/  IMAD.MOV.U32 R4, RZ, RZ, R9 ;  /* 0x000000ffff047224 */ /* 0x000fe400078e0009 */
[----:B------:R-:W-:Y:S02]  /*43960*/  IMAD.MOV.U32 R28, RZ, RZ, R10 ;  /* 0x000000ffff1c7224 */ /* 0x000fe400078e000a */
[----:B------:R-:W-:Y:S02]  /*43970*/  IMAD.MOV.U32 R29, RZ, RZ, R11 ;  /* 0x000000ffff1d7224 */ /* 0x000fe400078e000b */
[----:B----4-:R-:W-:Y:S03]  /*43980*/  HMMA.16816.F32.BF16 R8, R20, R18, R24 ;  /* 0x000000121408723c */ /* 0x010fe60000041818 */
[----:B------:R-:W-:Y:S01]  /*43990*/  STL [R1+0x2678], R29 ;  /* 0x0026781d01007387 */ /* 0x000fe20000100800 */
[----:B------:R-:W-:Y:S02]  /*439a0*/  STL [R1+0x2674], R28 ;  /* 0x0026741c01007387 */ /* 0x000fe40000100800 */
[----:B------:R-:W2:Y:S11]  /*439b0*/  LDL.LU R12, [R1+0x2c0] ;  /* 0x0002c000010c7983 */ /* 0x000eb60000300800 */
[----:B------:R-:W-:Y:S06]  /*439c0*/  @!UPT UIADD3 URZ, URZ, URZ, URZ ;  /* 0x0000003f3f3ff290 */ /* 0x000fec000fffe03f */
        /* <DEDUP_REMOVED lines=16> */
[----:B------:R0:W-:Y:S02]  /*43ad0*/  STL.64 [R1+0x2720], R18 ;  /* 0x0027201201007387 */ /* 0x0001e40000100a00 */
[----:B------:R-:W2:Y:S02]  /*43ae0*/  LDL.LU R16, [R1+0x150] ;  /* 0x0001500001107983 */ /* 0x000ea40000300800 */
[----:B------:R-:W2:Y:S01]  /*43af0*/  LDL.LU R17, [R1+0x154] ;  /* 0x0001540001117983 */ /* 0x000ea20000300800 */
[----:B0-----:R-:W2:Y:S01]  /*43b00*/  LDL.LU R18, [R1+0x158] ;  /* 0x0001580001127983 */ /* 0x001ea20000300800 */
[----:B------:R-:W2:Y:S03]  /*43b10*/  LDL.LU R19, [R1+0x15c] ;  /* 0x00015c0001137983 */ /* 0x000ea60000300800 */
[----:B--2---:R0:W-:Y:S01]  /*43b20*/  STL.64 [R1+0x2738], R18 ;  /* 0x0027381201007387 */ /* 0x0041e20000100a00 */
[----:B------:R1:W-:Y:S02]  /*43b30*/  STL.64 [R1+0x2730], R16 ;  /* 0x0027301001007387 */ /* 0x0003e40000100a00 */
[----:B0-----:R-:W-:Y:S01]  /*43b40*/  IMAD.MOV.U32 R18, RZ, RZ, R6 ;  /* 0x000000ffff127224 */ /* 0x001fe200078e0006 */
[----:B-1----:R-:W2:Y:S01]  /*43b50*/  LDL.LU R16, [R1+0x160] ;  /* 0x0001600001107983 */ /* 0x002ea20000300800 */
[----:B------:R-:W2:Y:S02]  /*43b60*/  LDL.LU R17, [R1+0x164] ;  /* 0x0001640001117983 */ /* 0x000ea40000300800 */
[----:B------:R-:W2:Y:S02]  /*43b70*/  LDL.LU R6, [R1+0x279c] ;  /* 0x00279c0001067983 */ /* 0x000ea40000300800 */
[----:B------:R-:W-:-:S02]  /*43b80*/  IMAD.MOV.U32 R19, RZ, RZ, R7 ;  /* 0x000000ffff137224 */ /* 0x000fc400078e0007 */
[----:B------:R-:W2:Y:S03]  /*43b90*/  LDL.LU R7, [R1+0x2798] ;  /* 0x0027980001077983 */ /* 0x000ea60000300800 */
[----:B------:R0:W-:Y:S02]  /*43ba0*/  STL.64 [R1+0x2748], R18 ;  /* 0x0027481201007387 */ /* 0x0001e40000100a00 */
[----:B0-----:R-:W-:Y:S02]  /*43bb0*/  IMAD.MOV.U32 R18, RZ, RZ, R2 ;  /* 0x000000ffff127224 */ /* 0x001fe400078e0002 */
[----:B------:R-:W-:Y:S01]  /*43bc0*/  IMAD.MOV.U32 R19, RZ, RZ, R0 ;  /* 0x000000ffff137224 */ /* 0x000fe200078e0000 */
[----:B--2---:R-:W-:Y:S01]  /*43bd0*/  HMMA.16816.F32.BF16 R12, R20, R6, R12 ;  /* 0x00000006140c723c */ /* 0x004fe2000004180c */
[----:B------:R0:W-:Y:S03]  /*43be0*/  STL.64 [R1+0x2740], R16 ;  /* 0x0027401001007387 */ /* 0x0001e60000100a00 */
[----:B------:R1:W-:Y:S01]  /*43bf0*/  STL.64 [R1+0x2760], R18 ;  /* 0x0027601201007387 */ /* 0x0003e20000100a00 */
[----:B0-----:R-:W2:Y:S01]  /*43c00*/  LDL.LU R16, [R1+0x180] ;  /* 0x0001800001107983 */ /* 0x001ea20000300800 */
[----:B------:R-:W2:Y:S02]  /*43c10*/  LDL.LU R17, [R1+0x184] ;  /* 0x0001840001117983 */ /* 0x000ea40000300800 */
[----:B-1----:R-:W2:Y:S02]  /*43c20*/  LDL.LU R18, [R1+0x188] ;  /* 0x0001880001127983 */ /* 0x002ea40000300800 */
[----:B------:R-:W2:Y:S11]  /*43c30*/  LDL.LU R19, [R1+0x18c] ;  /* 0x00018c0001137983 */ /* 0x000eb60000300800 */
[----:B------:R-:W-:Y:S02]  /*43c40*/  @!UPT UIADD3 URZ, URZ, URZ, URZ ;  /* 0x0000003f3f3ff290 */ /* 0x000fe4000fffe03f */
[----:B------:R-:W-:Y:S01]  /*43c50*/  STL.64 [R1+0x4a0], R12 ;  /* 0x0004a00c01007387 */ /* 0x000fe20000100a00 */
[----:B------:R0:W-:Y:S03]  /*43c60*/  STL.64 [R1+0x4a8], R14 ;  /* 0x0004a80e01007387 */ /* 0x0001e60000100a00 */
[----:B0-----:R-:W2:Y:S01]  /*43c70*/  LDL.LU.64 R14, [R1+0x2790] ;  /* 0x00279000010e7983 */ /* 0x001ea20000300a00 */
[----:B------:R-:W2:Y:S02]  /*43c80*/  LDL.LU.64 R12, [R1+0x2788] ;  /* 0x00278800010c7983 */ /* 0x000ea40000300a00 */
[----:B------:R-:W-:Y:S02]  /*43c90*/  STL.64 [R1+0x2758], R6 ;  /* 0x0027580601007387 */ /* 0x000fe40000100a00 */
[----:B------:R0:W-:Y:S02]  /*43ca0*/  STL.64 [R1+0x2750], R4 ;  /* 0x0027500401007387 */ /* 0x0001e40000100a00 */
[----:B---3--:R-:W-:-:S02]  /*43cb0*/  IMAD.MOV.U32 R2, RZ, RZ, R10 ;  /* 0x000000ffff027224 */ /* 0x008fc400078e000a */
[----:B------:R-:W-:Y:S01]  /*43cc0*/  IMAD.MOV.U32 R0, RZ, RZ, R11 ;  /* 0x000000ffff007224 */ /* 0x000fe200078e000b */
[----:B0-----:R-:W3:Y:S01]  /*43cd0*/  LDL.LU R4, [R1+0x170] ;  /* 0x0001700001047983 */ /* 0x001ee20000300800 */
[----:B------:R-:W3:Y:S02]  /*43ce0*/  LDL.LU R5, [R1+0x174] ;  /* 0x0001740001057983 */ /* 0x000ee40000300800 */
[----:B------:R-:W3:Y:S02]  /*43cf0*/  LDL.LU R6, [R1+0x178] ;  /* 0x0001780001067983 */ /* 0x000ee40000300800 */
[----:B------:R-:W3:Y:S01]  /*43d00*/  LDL.LU R7, [R1+0x17c] ;  /* 0x00017c0001077983 */ /* 0x000ee20000300800 */
[C---:B--2---:R-:W-:Y:S11]  /*43d10*/  HMMA.16816.F32.BF16 R12, R20.reuse, R10, R12 ;  /* 0x0000000a140c723c */ /* 0x044ff6000004180c */
[----:B------:R-:W-:Y:S11]  /*43d20*/  @!UPT UIADD3 URZ, URZ, URZ, URZ ;  /* 0x0000003f3f3ff290 */ /* 0x000ff6000fffe03f */
[----:B------:R-:W-:Y:S01]  /*43d30*/  @!UPT UIADD3 URZ, URZ, URZ, URZ ;  /* 0x0000003f3f3ff290 */ /* 0x000fe2000fffe03f */
[----:B------:R-:W-:Y:S01]  /*43d40*/  STL.64 [R1+0x540], R12 ;  /* 0x0005400c01007387 */ /* 0x000fe20000100a00 */
[----:B------:R0:W-:Y:S03]  /*43d50*/  STL.64 [R1+0x548], R14 ;  /* 0x0005480e01007387 */ /* 0x0001e60000100a00 */
[----:B0-----:R-:W2:Y:S01]  /*43d60*/  LDL.LU.64 R14, [R1+0x2780] ;  /* 0x00278000010e7983 */ /* 0x001ea20000300a00 */
[----:B------:R-:W4:Y:S02]  /*43d70*/  LDL.LU.64 R10, [R1+0x2778] ;  /* 0x00277800010a7983 */ /* 0x000f240000300a00 */
[----:B----4-:R-:W-:Y:S01]  /*43d80*/  HMMA.16816.F32.BF16 R20, R20, R10, R24 ;  /* 0x0000000a1414723c */ /* 0x010fe20000041818 */
[----:B------:R-:W2:Y:S01]  /*43d90*/  LDL.LU.64 R26, [R1+0x2770] ;  /* 0x00277000011a7983 */ /* 0x000ea20000300a00 */
[----:B------:R-:W2:Y:S02]  /*43da0*/  LDL.LU.64 R24, [R1+0x2768] ;  /* 0x0027680001187983 */ /* 0x000ea40000300a00 */
[----:B------:R0:W-:Y:S02]  /*43db0*/  STL.64 [R1+0x2708], R10 ;  /* 0x0027080a01007387 */ /* 0x0001e40000100a00 */
[----:B------:R-:W4:Y:S11]  /*43dc0*/  LDL.LU R8, [R1+0x130] ;  /* 0x0001300001087983 */ /* 0x000f360000300800 */
[----:B------:R-:W-:Y:S06]  /*43dd0*/  @!UPT UIADD3 URZ, URZ, URZ, URZ ;  /* 0x0000003f3f3ff290 */ /* 0x000fec000fffe03f */
[----:B------:R-:W-:Y:S01]  /*43de0*/  STL.64 [R1+0x520], R20 ;  /* 0x0005201401007387 */ /* 0x000fe20000100a00 */
[----:B------:R1:W-:Y:S02]  /*43df0*/  STL.64 [R1+0x528], R22 ;  /* 0x0005281601007387 */ /* 0x0003e40000100a00 */
[----:B------:R-:W4:Y:S02]  /*43e00*/  LDL.LU R9, [R1+0x134] ;  /* 0x0001340001097983 */ /* 0x000f240000300800 */
[----:B0-----:R-:W4:Y:S01]  /*43e10*/  LDL.LU R10, [R1+0x138] ;  /* 0x00013800010a7983 */ /* 0x001f220000300800 */
[----:B------:R-:W4:Y:S04]  /*43e20*/  LDL.LU R11, [R1+0x13c] ;  /* 0x00013c00010b7983 */ /* 0x000f280000300800 */
[----:B-1----:R-:W3:Y:S01]  /*43e30*/  LDL.64 R22, [R1+0x18] ;  /* 0x0000180001167983 */ /* 0x002ee20000100a00 */
[C---:B--2---:R-:W-:Y:S11]  /*43e40*/  HMMA.16816.F32.BF16 R16, R24.reuse, R14, R16 ;  /* 0x0000000e1810723c */ /* 0x044ff60000041810 */
        /* <DEDUP_REMOVED lines=10> */
[C---:B---3--:R-:W-:Y:S02]  /*43ef0*/  HMMA.16816.F32.BF16 R16, R24.reuse, R18, R4 ;  /* 0x000000121810723c */ /* 0x048fe40000041804 */
[----:B------:R-:W4:Y:S01]  /*43f00*/  LDL.LU.64 R6, [R1+0x2758] ;  /* 0x0027580001067983 */ /* 0x000f220000300a00 */
[----:B------:R-:W3:Y:S11]  /*43f10*/  LDL.LU.64 R4, [R1+0x2750] ;  /* 0x0027500001047983 */ /* 0x000ef60000300a00 */
[----:B------:R-:W-:Y:S09]  /*43f20*/  @!UPT UIADD3 URZ, URZ, URZ, URZ ;  /* 0x0000003f3f3ff290 */ /* 0x000ff2000fffe03f */
        /* <DEDUP_REMOVED lines=13> */
[----:B------:R-:W-:Y:S01]  /*44000*/  IMAD.MOV.U32 R23, RZ, RZ, R3 ;  /* 0x000000ffff177224 */ /* 0x000fe200078e0003 */
[----:B------:R-:W3:Y:S06]  /*44010*/  LDL.LU R5, [R1+0x2728] ;  /* 0x0027280001057983 */ /* 0x000eec0000300800 */
[C---:B--2---:R-:W-:Y:S01]  /*44020*/  HMMA.16816.F32.BF16 R20, R24.reuse, R22, R16 ;  /* 0x000000161814723c */ /* 0x044fe20000041810 */
[----:B------:R-:W2:Y:S07]  /*44030*/  LDL.LU.64 R18, [R1+0x2720] ;  /* 0x0027200001127983 */ /* 0x000eae0000300a00 */
[C---:B----4-:R-:W-:Y:S08]  /*44040*/  HMMA.16816.F32.BF16 R8, R24.reuse, R6, R8 ;  /* 0x000000061808723c */ /* 0x050ff00000041808 */
[----:B--2---:R-:W-:Y:S01]  /*44050*/  HMMA.16816.F32.BF16 R12, R24, R18, R12 ;  /* 0x00000012180c723c */ /* 0x004fe2000004180c */
[----:B------:R-:W-:Y:S06]  /*44060*/  STL.64 [R1+0x26a8], R18 ;  /* 0x0026a81201007387 */ /* 0x000fec0000100a00 */
[----:B------:R-:W-:Y:S02]  /*44070*/  STL.64 [R1+0x550], R20 ;  /* 0x0005501401007387 */ /* 0x000fe40000100a00 */
[----:B------:R-:W-:Y:S11]  /*44080*/  STL.64 [R1+0x558], R22 ;  /* 0x0005581601007387 */ /* 0x000ff60000100a00 */
[----:B------:R-:W-:Y:S03]  /*44090*/  @!UPT UIADD3 URZ, URZ, URZ, URZ ;  /* 0x0000003f3f3ff290 */ /* 0x000fe6000fffe03f */
[----:B------:R0:W-:Y:S01]  /*440a0*/  STL.64 [R1+0x180], R12 ;  /* 0x0001800c01007387 */ /* 0x0001e20000100a00 */
[----:B------:R1:W-:Y:S03]  /*440b0*/  STL.64 [R1+0x188], R14 ;  /* 0x0001880e01007387 */ /* 0x0003e60000100a00 */
[----:B0-----:R-:W2:Y:S01]  /*440c0*/  LDL.LU R12, [R1+0xb0] ;  /* 0x0000b000010c7983 */ /* 0x001ea20000300800 */
[----:B------:R-:W-:Y:S02]  /*440d0*/  STL.64 [R1+0x170], R8 ;  /* 0x0001700801007387 */ /* 0x000fe40000100a00 */
[----:B------:R-:W-:Y:S02]  /*440e0*/  STL.64 [R1+0x178], R10 ;  /* 0x0001780a01007387 */ /* 0x000fe40000100a00 */
[----:B------:R-:W2:Y:S01]  /*440f0*/  LDL.LU R13, [R1+0xb4] ;  /* 0x0000b400010d7983 */ /* 0x000ea20000300800 */
[----:B-1----:R-:W4:Y:S01]  /*44100*/  LDL.LU R14, [R1+0xb8] ;  /* 0x0000b800010e7983 */ /* 0x002f220000300800 */
[----:B------:R-:W4:Y:S03]  /*44110*/  LDL.LU R15, [R1+0xbc] ;  /* 0x0000bc00010f7983 */ /* 0x000f260000300800 */
[----:B----4-:R-:W-:Y:S01]  /*44120*/  STL.64 [R1+0x2718], R14 ;  /* 0x0027180e01007387 */ /* 0x010fe20000100a00 */
[----:B--2---:R0:W-:Y:S03]  /*44130*/  STL.64 [R1+0x2710], R12 ;  /* 0x0027100c01007387 */ /* 0x0041e60000100a00 */
[----:B0-----:R-:W2:Y:S01]  /*44140*/  LDL.LU R12, [R1+0x120] ;  /* 0x00012000010c7983 */ /* 0x001ea20000300800 */
[----:B------:R-:W2:Y:S02]  /*44150*/  LDL.LU R13, [R1+0x124] ;  /* 0x00012400010d7983 */ /* 0x000ea40000300800 */
[----:B------:R-:W2:Y:S02]  /*44160*/  LDL.LU R14, [R1+0x128] ;  /* 0x00012800010e7983 */ /* 0x000ea40000300800 */
[----:B------:R-:W2:Y:S01]  /*44170*/  LDL.LU R15, [R1+0x12c] ;  /* 0x00012c00010f7983 */ /* 0x000ea20000300800 */
[----:B------:R-:W4:Y:S04]  /*44180*/  LDL.64 R18, [R1+0x8] ;  /* 0x0000080001127983 */ /* 0x000f280000100a00 */
[----:B----4-:R0:W-:Y:S01]  /*44190*/  STL.64 [R1+0x26c0], R18 ;  /* 0x0026c01201007387 */ /* 0x0101e20000100a00 */
[----:B------:R-:W4:Y:S02]  /*441a0*/  LDL.LU R16, [R1+0xe0] ;  /* 0x0000e00001107983 */ /* 0x000f240000300800 */
[----:B------:R-:W4:Y:S01]  /*441b0*/  LDL.LU R17, [R1+0xe4] ;  /* 0x0000e40001117983 */ /* 0x000f220000300800 */
[----:B0-----:R-:W2:Y:S01]  /*441c0*/  LDL.LU R18, [R1+0xe8] ;  /* 0x0000e80001127983 */ /* 0x001ea20000300800 */
[----:B------:R-:W2:Y:S03]  /*441d0*/  LDL.LU R19, [R1+0xec] ;  /* 0x0000ec0001137983 */ /* 0x000ea60000300800 */
[----:B--2---:R-:W-:Y:S01]  /*441e0*/  STL.64 [R1+0x26d8], R18 ;  /* 0x0026d81201007387 */ /* 0x004fe20000100a00 */
[----:B----4-:R0:W-:Y:S03]  /*441f0*/  STL.64 [R1+0x26d0], R16 ;  /* 0x0026d01001007387 */ /* 0x0101e60000100a00 */
[----:B0-----:R-:W2:Y:S01]  /*44200*/  LDL.LU R16, [R1+0xf0] ;  /* 0x0000f00001107983 */ /* 0x001ea20000300800 */
[----:B------:R-:W2:Y:S02]  /*44210*/  LDL.LU R17, [R1+0xf4] ;  /* 0x0000f40001117983 */ /* 0x000ea40000300800 */
[----:B------:R-:W4:Y:S02]  /*44220*/  LDL.LU R18, [R1+0xf8] ;  /* 0x0000f80001127983 */ /* 0x000f240000300800 */
[----:B------:R-:W4:Y:S02]  /*44230*/  LDL.LU R19, [R1+0xfc] ;  /* 0x0000fc0001137983 */ /* 0x000f240000300800 */
[----:B------:R-:W-:-:S02]  /*44240*/  IMAD.MOV.U32 R10, RZ, RZ, R2 ;  /* 0x000000ffff0a7224 */ /* 0x000fc400078e0002 */
[----:B------:R-:W-:Y:S01]  /*44250*/  IMAD.MOV.U32 R11, RZ, RZ, R0 ;  /* 0x000000ffff0b7224 */ /* 0x000fe200078e0000 */
[----:B----4-:R-:W-:Y:S01]  /*44260*/  STL.64 [R1+0x26e8], R18 ;  /* 0x0026e81201007387 */ /* 0x010fe20000100a00 */
[----:B--2---:R0:W-:Y:S03]  /*44270*/  STL.64 [R1+0x26e0], R16 ;  /* 0x0026e01001007387 */ /* 0x0041e60000100a00 */
[----:B0-----:R-:W2:Y:S01]  /*44280*/  LDL.LU R16, [R1+0x100] ;  /* 0x0001000001107983 */ /* 0x001ea20000300800 */
[----:B------:R-:W2:Y:S02]  /*44290*/  LDL.LU R17, [R1+0x104] ;  /* 0x0001040001117983 */ /* 0x000ea40000300800 */
[----:B------:R-:W2:Y:S02]  /*442a0*/  LDL.LU R18, [R1+0x108] ;  /* 0x0001080001127983 */ /* 0x000ea40000300800 */
[----:B------:R-:W2:Y:S01]  /*442b0*/  LDL.LU R19, [R1+0x10c] ;  /* 0x00010c0001137983 */ /* 0x000ea20000300800 */
[----:B------:R-:W4:Y:S01]  /*442c0*/  LDL.64 R22, [R1+0x38] ;  /* 0x0000380001167983 */ /* 0x000f220000100a00 */
[----:B------:R-:W-:Y:S02]  /*442d0*/  STL.64 [R1+0x26a0], R6 ;  /* 0x0026a00601007387 */ /* 0x000fe40000100a00 */
[----:B---3--:R0:W-:Y:S02]  /*442e0*/  STL.64 [R1+0x2698], R4 ;  /* 0x0026980401007387 */ /* 0x0081e40000100a00 */
[----:B0-----:R-:W3:Y:S01]  /*442f0*/  LDL.LU R4, [R1+0x200] ;  /* 0x0002000001047983 */ /* 0x001ee20000300800 */
[----:B------:R-:W3:Y:S02]  /*44300*/  LDL.LU R5, [R1+0x204] ;  /* 0x0002040001057983 */ /* 0x000ee40000300800 */
[----:B------:R-:W2:Y:S02]  /*44310*/  LDL.LU R6, [R1+0x208] ;  /* 0x0002080001067983 */ /* 0x000ea40000300800 */
[----:B------:R-:W2:Y:S01]  /*44320*/  LDL.LU R7, [R1+0x20c] ;  /* 0x00020c0001077983 */ /* 0x000ea20000300800 */
[C---:B------:R-:W-:Y:S01]  /*44330*/  HMMA.16816.F32.BF16 R8, R24.reuse, R10, R12 ;  /* 0x0000000a1808723c */ /* 0x040fe2000004180c */
[----:B--2---:R-:W-:Y:S01]  /*44340*/  STL.64 [R1+0x26b8], R6 ;  /* 0x0026b80601007387 */ /* 0x004fe20000100a00 */
        /* <DEDUP_REMOVED lines=10> */
[----:B---3--:R-:W-:Y:S02]  /*443f0*/  HMMA.16816.F32.BF16 R24, R24, R10, R12 ;  /* 0x0000000a1818723c */ /* 0x008fe4000004180c */
[----:B------:R-:W3:Y:S01]  /*44400*/  LDL.LU.64 R14, [R1+0x2700] ;  /* 0x00270000010e7983 */ /* 0x000ee20000300a00 */
[----:B------:R-:W3:Y:S02]  /*44410*/  LDL.LU.64 R10, [R1+0x26f8] ;  /* 0x0026f800010a7983 */ /* 0x000ee40000300a00 */
[----:B------:R-:W3:Y:S11]  /*44420*/  LDL.LU.64 R8, [R1+0x26f0] ;  /* 0x0026f00001087983 */ /* 0x000ef60000300a00 */
[----:B------:R-:W-:Y:S07]  /*44430*/  @!UPT UIADD3 URZ, URZ, URZ, URZ ;  /* 0x0000003f3f3ff290 */ /* 0x000fee000fffe03f */
[----:B------:R0:W-:Y:S01]  /*44440*/  STL.64 [R1+0x120], R24 ;  /* 0x0001201801007387 */ /* 0x0001e20000100a00 */
[----:B------:R1:W-:Y:S03]  /*44450*/  STL.64 [R1+0x128], R26 ;  /* 0x0001281a01007387 */ /* 0x0003e60000100a00 */
[----:B0-----:R-:W2:Y:S01]  /*44460*/  LDL.LU R24, [R1+0x3e0] ;  /* 0x0003e00001187983 */ /* 0x001ea20000300800 */
[----:B------:R-:W2:Y:S02]  /*44470*/  LDL.LU R25, [R1+0x3e4] ;  /* 0x0003e40001197983 */ /* 0x000ea40000300800 */
[----:B-1----:R-:W2:Y:S02]  /*44480*/  LDL.LU R26, [R1+0x3e8] ;  /* 0x0003e800011a7983 */ /* 0x002ea40000300800 */
[----:B------:R-:W2:Y:S01]  /*44490*/  LDL.LU R27, [R1+0x3ec] ;  /* 0x0003ec00011b7983 */ /* 0x000ea20000300800 */
[----:B---3--:R-:W-:Y:S01]  /*444a0*/  HMMA.16816.F32.BF16 R16, R8, R14, R16 ;  /* 0x0000000e0810723c */ /* 0x008fe20000041810 */
        /* <DEDUP_REMOVED lines=9> */
[----:B0-----:R-:W3:Y:S01]  /*44540*/  LDL.LU.64 R18, [R1+0x26e8] ;  /* 0x0026e80001127983 */ /* 0x001ee20000300a00 */
[----:B------:R-:W3:Y:S02]  /*44550*/  LDL.LU.64 R16, [R1+0x26e0] ;  /* 0x0026e00001107983 */ /* 0x000ee40000300a00 */
[----:B------:R-:W-:Y:S02]  /*44560*/  IMAD.MOV.U32 R0, RZ, RZ, R15 ;  /* 0x000000ffff007224 */ /* 0x000fe400078e000f */
[----:B------:R-:W-:-:S03]  /*44570*/  IMAD.MOV.U32 R28, RZ, RZ, R14 ;  /* 0x000000ffff1c7224 */ /* 0x000fc600078e000e */
[----:B------:R-:W-:Y:S02]  /*44580*/  STL [R1+0x2680], R0 ;  /* 0x0026800001007387 */ /* 0x000fe40000100800 */
[----:B------:R-:W-:Y:S02]  /*44590*/  STL [R1+0x267c], R28 ;  /* 0x00267c1c01007387 */ /* 0x000fe40000100800 */
[----:B----4-:R-:W-:Y:S01]  /*445a0*/  IMAD.MOV.U32 R29, RZ, RZ, R23 ;  /* 0x000000ffff1d7224 */ /* 0x010fe200078e0017 */
        /* <DEDUP_REMOVED lines=19> */
[----:B------:R0:W-:Y:S03]  /*446e0*/  STL.64 [R1+0x508], R6 ;  /* 0x0005080601007387 */ /* 0x0001e60000100a00 */
[----:B0-----:R-:W3:Y:S01]  /*446f0*/  LDL.LU.64 R6, [R1+0x26b8] ;  /* 0x0026b80001067983 */ /* 0x001ee20000300a00 */
[----:B------:R-:W3:Y:S02]  /*44700*/  LDL.LU.64 R4, [R1+0x26b0] ;  /* 0x0026b00001047983 */ /* 0x000ee40000300a00 */
[----:B------:R-:W3:Y:S01]  /*44710*/  LDL.LU.64 R18, [R1+0x26a8] ;  /* 0x0026a80001127983 */ /* 0x000ee20000300a00 */
[----:B------:R-:W0:Y:S01]  /*44720*/  S2R R13, SR_TID.X ;  /* 0x00000000000d7919 */ /* 0x000e220000002100 */
[----:B------:R-:W-:Y:S01]  /*44730*/  IMAD.MOV.U32 R28, RZ, RZ, R23 ;  /* 0x000000ffff1c7224 */ /* 0x000fe200078e0017 */
[C---:B0-----:R-:W-:Y:S01]  /*44740*/  LOP3.LUT R15, R13.reuse, 0x7, RZ, 0xc0, !PT ;  /* 0x000000070d0f7812 */ /* 0x041fe200078ec0ff */
[----:B------:R-:W-:-:S02]  /*44750*/  IMAD.SHL.U32 R14, R13, 0x80, RZ ;  /* 0x000000800d0e7824 */ /* 0x000fc400078e00ff */
[----:B------:R-:W-:Y:S02]  /*44760*/  IMAD.SHL.U32 R13, R13, 0x2, RZ ;  /* 0x000000020d0d7824 */ /* 0x000fe400078e00ff */
[----:B------:R-:W-:Y:S01]  /*44770*/  IMAD R15, R15, 0x110, RZ ;  /* 0x000001100f0f7824 */ /* 0x000fe200078e02ff */
[----:B---3--:R-:W-:Y:S01]  /*44780*/  HMMA.16816.F32.BF16 R16, R8, R18, R4 ;  /* 0x000000120810723c */ /* 0x008fe20000041804 */
[----:B------:R-:W2:Y:S03]  /*44790*/  LDL.LU.64 R6, [R1+0x26a0] ;  /* 0x0026a00001067983 */ /* 0x000ea60000300a00 */
[----:B------:R-:W-:Y:S01]  /*447a0*/  LOP3.LUT R23, R15, 0x10, R13, 0x78, !PT ;  /* 0x000000100f177812 */ /* 0x000fe200078e780d */
[----:B------:R-:W3:Y:S03]  /*447b0*/  LDL.LU.64 R4, [R1+0x2698] ;  /* 0x0026980001047983 */ /* 0x000ee60000300a00 */
[----:B------:R-:W-:-:S04]  /*447c0*/  LOP3.LUT R23, R23, 0x800, R14, 0xf8, !PT ;  /* 0x0000080017177812 */ /* 0x000fc800078ef80e */
[----:B------:R-:W-:-:S11]  /*447d0*/  LOP3.LUT R23, R23, 0x40, RZ, 0x3c, !PT ;  /* 0x0000004017177812 */ /* 0x000fd600078e3cff */
[----:B------:R-:W-:Y:S01]  /*447e0*/  STL.64 [R1+0x4f0], R16 ;  /* 0x0004f01001007387 */ /* 0x000fe20000100a00 */
[----:B------:R-:W-:Y:S02]  /*447f0*/  STL.64 [R1+0x4f8], R18 ;  /* 0x0004f81201007387 */ /* 0x000fe40000100a00 */
[----:B------:R-:W0:Y:S02]  /*44800*/  LDSM.16.MT88.4 R16, [R23+0x5000] ;  /* 0x005000001710783b */ /* 0x000e240000004200 */
[----:B0-----:R0:W-:Y:S02]  /*44810*/  STL.64 [R1+0x25e0], R18 ;  /* 0x0025e01201007387 */ /* 0x0011e40000100a00 */
[----:B------:R-:W-:Y:S02]  /*44820*/  STL.64 [R1+0x25d8], R16 ;  /* 0x0025d81001007387 */ /* 0x000fe40000100a00 */
[----:B0-----:R-:W4:Y:S01]  /*44830*/  LDL.64 R18, [R1+0x78] ;  /* 0x0000780001127983 */ /* 0x001f220000100a00 */
[----:B------:R-:W-:-:S02]  /*44840*/  IMAD.MOV.U32 R0, RZ, RZ, R22 ;  /* 0x000000ffff007224 */ /* 0x000fc400078e0016 */
[----:B------:R-:W0:Y:S01]  /*44850*/  S2R R22, SR_TID.X ;  /* 0x0000000000167919 */ /* 0x000e220000002100 */
[----:B--2---:R-:W-:Y:S11]  /*44860*/  HMMA.16816.F32.BF16 R24, R8, R6, R24 ;  /* 0x000000060818723c */ /* 0x004ff60000041818 */
[----:B------:R-:W-:Y:S11]  /*44870*/  @!UPT UIADD3 URZ, URZ, URZ, URZ ;  /* 0x0000003f3f3ff290 */ /* 0x000ff6000fffe03f */
[----:B------:R-:W-:Y:S01]  /*44880*/  @!UPT UIADD3 URZ, URZ, URZ, URZ ;  /* 0x0000003f3f3ff290 */ /* 0x000fe2000fffe03f */
[----:B------:R-:W-:Y:S01]  /*44890*/  STL.64 [R1+0x4e0], R24 ;  /* 0x0004e01801007387 */ /* 0x000fe20000100a00 */
[----:B------:R1:W-:Y:S03]  /*448a0*/  STL.64 [R1+0x4e8], R26 ;  /* 0x0004e81a01007387 */ /* 0x0003e60000100a00 */
[----:B-1----:R-:W2:Y:S01]  /*448b0*/  LDL.LU.64 R26, [R1+0x2690] ;  /* 0x00269000011a7983 */ /* 0x002ea20000300a00 */
[----:B------:R-:W2:Y:S01]  /*448c0*/  LDL.LU.64 R24, [R1+0x2688] ;  /* 0x0026880001187983 */ /* 0x000ea20000300a00 */
[C---:B0-----:R-:W-:Y:S01]  /*448d0*/  LOP3.LUT R17, R22.reuse, 0x7, RZ, 0xc0, !PT ;  /* 0x0000000716117812 */ /* 0x041fe200078ec0ff */
[----:B------:R-:W-:Y:S02]  /*448e0*/  IMAD.SHL.U32 R16, R22, 0x80, RZ ;  /* 0x0000008016107824 */ /* 0x000fe400078e00ff */
[----:B------:R-:W0:Y:S04]  /*448f0*/  LDSM.16.MT88.4 R20, [R23+0x5080] ;  /* 0x005080001714783b */ /* 0x000e280000004200 */
[----:B------:R-:W-:Y:S01]  /*44900*/  STL.64 [R1+0x2600], R6 ;  /* 0x0026000601007387 */ /* 0x000fe20000100a00 */
[----:B---3--:R1:W-:Y:S03]  /*44910*/  STL.64 [R1+0x25f8], R4 ;  /* 0x0025f80401007387 */ /* 0x0083e60000100a00 */
[----:B-1----:R-:W3:Y:S01]  /*44920*/  LDL.LU R4, [R1+0x3d0] ;  /* 0x0003d00001047983 */ /* 0x002ee20000300800 */
[----:B------:R-:W3:Y:S02]  /*44930*/  LDL.LU R5, [R1+0x3d4] ;  /* 0x0003d40001057983 */ /* 0x000ee40000300800 */
[----:B------:R-:W3:Y:S02]  /*44940*/  LDL.LU R6, [R1+0x3d8] ;  /* 0x0003d80001067983 */ /* 0x000ee40000300800 */
[----:B------:R-:W3:Y:S01]  /*44950*/  LDL.LU R7, [R1+0x3dc] ;  /* 0x0003dc0001077983 */ /* 0x000ee20000300800 */
[----:B0-----:R0:W-:Y:S04]  /*44960*/  STL.64 [R1+0x2560], R22 ;  /* 0x0025601601007387 */ /* 0x0011e80000100a00 */
[----:B0-----:R-:W0:Y:S01]  /*44970*/  S2R R23, SR_TID.X ;  /* 0x0000000000177919 */ /* 0x001e220000002100 */
[----:B------:R-:W-:-:S02]  /*44980*/  IMAD R17, R17, 0x110, RZ ;  /* 0x0000011011117824 */ /* 0x000fc400078e02ff */
[----:B------:R2:W-:Y:S02]  /*44990*/  STL.64 [R1+0x2558], R20 ;  /* 0x0025581401007387 */ /* 0x0005e40000100a00 */
[----:B0-----:R-:W-:-:S05]  /*449a0*/  IMAD.SHL.U32 R23, R23, 0x2, RZ ;  /* 0x0000000217177824 */ /* 0x001fca00078e00ff */
[----:B------:R-:W-:-:S04]  /*449b0*/  LOP3.LUT R17, R17, 0x10, R23, 0x78, !PT ;  /* 0x0000001011117812 */ /* 0x000fc800078e7817 */
[----:B------:R-:W-:-:S04]  /*449c0*/  LOP3.LUT R17, R17, 0x800, R16, 0xf8, !PT ;  /* 0x0000080011117812 */ /* 0x000fc800078ef810 */
[----:B------:R-:W-:Y:S01]  /*449d0*/  LOP3.LUT R17, R17, 0x60, RZ, 0x3c, !PT ;  /* 0x0000006011117812 */ /* 0x000fe200078e3cff */
[----:B----4-:R-:W-:Y:S01]  /*449e0*/  STL.64 [R1+0x25f0], R18 ;  /* 0x0025f01201007387 */ /* 0x010fe20000100a00 */
[C---:B--2---:R-:W-:Y:S03]  /*449f0*/  HMMA.16816.F32.BF16 R20, R8.reuse, R18, R24 ;  /* 0x000000120814723c */ /* 0x044fe60000041818 */
[----:B------:R-:W0:Y:S11]  /*44a00*/  LDSM.16.MT88.4 R24, [R17+0x5000] ;  /* 0x005000001118783b */ /* 0x000e360000004200 */
[----:B------:R-:W-:Y:S09]  /*44a10*/  @!UPT UIADD3 URZ, URZ, URZ, URZ ;  /* 0x0000003f3f3ff290 */ /* 0x000ff2000fffe03f */
[----:B------:R-:W-:Y:S01]  /*44a20*/  STL.64 [R1+0x4d0], R20 ;  /* 0x0004d01401007387 */ /* 0x000fe20000100a00 */
[----:B------:R-:W-:Y:S03]  /*44a30*/  STL.64 [R1+0x4d8], R22 ;  /* 0x0004d81601007387 */ /* 0x000fe60000100a00 */
[----:B0-----:R0:W-:Y:S01]  /*44a40*/  STL.64 [R1+0x24e0], R26 ;  /* 0x0024e01a01007387 */ /* 0x0011e20000100a00 */
[----:B------:R-:W-:Y:S03]  /*44a50*/  STL.64 [R1+0x24d8], R24 ;  /* 0x0024d81801007387 */ /* 0x000fe60000100a00 */
[----:B0-----:R-:W3:Y:S01]  /*44a60*/  LDL.LU.64 R26, [R1+0x88] ;  /* 0x00008800011a7983 */ /* 0x001ee20000300a00 */
[----:B------:R-:W-:Y:S02]  /*44a70*/  IMAD.MOV.U32 R22, RZ, RZ, R0 ;  /* 0x000000ffff167224 */ /* 0x000fe400078e0000 */
[----:B------:R-:W-:Y:S01]  /*44a80*/  IMAD.MOV.U32 R23, RZ, RZ, R28 ;  /* 0x000000ffff177224 */ /* 0x000fe200078e001c */
[----:B---3--:R-:W-:Y:S01]  /*44a90*/  HMMA.16816.F32.BF16 R4, R8, R26, R4 ;  /* 0x0000001a0804723c */ /* 0x008fe20000041804 */
[----:B------:R-:W-:Y:S04]  /*44aa0*/  STL.64 [R1+0x25e8], R26 ;  /* 0x0025e81a01007387 */ /* 0x000fe80000100a00 */
[----:B------:R0:W1:Y:S11]  /*44ab0*/  LDSM.16.MT88.4 R8, [R17+0x5080] ;  /* 0x005080001108783b */ /* 0x0000760000004200 */
[----:B------:R-:W-:Y:S07]  /*44ac0*/  @!UPT UIADD3 URZ, URZ, URZ, URZ ;  /* 0x0000003f3f3ff290 */ /* 0x000fee000fffe03f */
[----:B------:R-:W-:Y:S01]  /*44ad0*/  STL.64 [R1+0x470], R4 ;  /* 0x0004700401007387 */ /* 0x000fe20000100a00 */
[----:B------:R-:W-:Y:S02]  /*44ae0*/  STL.64 [R1+0x478], R6 ;  /* 0x0004780601007387 */ /* 0x000fe40000100a00 */
[----:B------:R-:W2:Y:S02]  /*44af0*/  LDL.LU R0, [R1+0x2680] ;  /* 0x0026800001007983 */ /* 0x000ea40000300800 */
[----:B------:R-:W3:Y:S01]  /*44b00*/  LDL.LU R28, [R1+0x267c] ;  /* 0x00267c00011c7983 */ /* 0x000ee20000300800 */
[----:B------:R4:W-:Y:S01]  /*44b10*/  STL.64 [R1+0x2638], R22 ;  /* 0x0026381601007387 */ /* 0x0009e20000100a00 */
[----:B------:R-:W2:Y:S02]  /*44b20*/  LDL.LU R16, [R1+0x400] ;  /* 0x0004000001107983 */ /* 0x000ea40000300800 */
[----:B0-----:R-:W2:Y:S02]  /*44b30*/  LDL.LU R17, [R1+0x404] ;  /* 0x0004040001117983 */ /* 0x001ea40000300800 */
[----:B------:R-:W2:Y:S01]  /*44b40*/  LDL.LU R18, [R1+0x408] ;  /* 0x0004080001127983 */ /* 0x000ea20000300800 */
[----:B------:R-:W2:Y:S04]  /*44b50*/  LDL.LU R19, [R1+0x40c] ;  /* 0x00040c0001137983 */ /* 0x000ea80000300800 */
[----:B----4-:R-:W4:Y:S01]  /*44b60*/  LDL R22, [R1+0x38] ;  /* 0x0000380001167983 */ /* 0x010f220000100800 */
[----:B------:R-:W-:-:S02]  /*44b70*/  IMAD.MOV.U32 R23, RZ, RZ, R29 ;  /* 0x000000ffff177224 */ /* 0x000fc400078e001d */
[----:B------:R-:W3:Y:S03]  /*44b80*/  LDL.LU R29, [R1+0x2678] ;  /* 0x00267800011d7983 */ /* 0x000ee60000300800 */
[----:B----4-:R-:W-:Y:S01]  /*44b90*/  STL.64 [R1+0x2650], R22 ;  /* 0x0026501601007387 */ /* 0x010fe20000100a00 */
[----:B--2---:R-:W-:Y:S02]  /*44ba0*/  STL.64 [R1+0x2610], R18 ;  /* 0x0026101201007387 */ /* 0x004fe40000100a00 */
[----:B------:R0:W-:Y:S02]  /*44bb0*/  STL.64 [R1+0x2608], R16 ;  /* 0x0026081001007387 */ /* 0x0001e40000100a00 */
[----:B0-----:R-:W2:Y:S01]  /*44bc0*/  LDL.LU R16, [R1+0x410] ;  /* 0x0004100001107983 */ /* 0x001ea20000300800 */
[----:B------:R-:W2:Y:S02]  /*44bd0*/  LDL.LU R17, [R1+0x414] ;  /* 0x0004140001117983 */ /* 0x000ea40000300800 */
[----:B------:R-:W4:Y:S02]  /*44be0*/  LDL.LU R18, [R1+0x418] ;  /* 0x0004180001127983 */ /* 0x000f240000300800 */
[----:B------:R-:W4:Y:S02]  /*44bf0*/  LDL.LU R19, [R1+0x41c] ;  /* 0x00041c0001137983 */ /* 0x000f240000300800 */
[----:B---3--:R-:W-:-:S02]  /*44c00*/  IMAD.MOV.U32 R22, RZ, RZ, R28 ;  /* 0x000000ffff167224 */ /* 0x008fc400078e001c */
[----:B------:R-:W-:Y:S01]  /*44c10*/  IMAD.MOV.U32 R23, RZ, RZ, R0 ;  /* 0x000000ffff177224 */ /* 0x000fe200078e0000 */
[----:B------:R-:W3:Y:S01]  /*44c20*/  LDL.LU R28, [R1+0x2674] ;  /* 0x00267400011c7983 */ /* 0x000ee20000300800 */
[----:B------:R-:W3:Y:S03]  /*44c30*/  LDL.LU R0, [R1+0x2670] ;  /* 0x0026700001007983 */ /* 0x000ee60000300800 */
        /* <DEDUP_REMOVED lines=18> */
[----:B------:R-:W-:-:S04]  /*44d60*/  LOP3.LUT R15, R15, 0x10, R13, 0x78, !PT ;  /* 0x000000100f0f7812 */ /* 0x000fc800078e780d */
[----:B------:R-:W-:-:S04]  /*44d70*/  LOP3.LUT R15, R15, 0x800, R14, 0xf8, !PT ;  /* 0x000008000f0f7812 */ /* 0x000fc800078ef80e */
[----:B------:R-:W-:-:S06]  /*44d80*/  LOP3.LUT R15, R15, 0x20, RZ, 0x3c, !PT ;  /* 0x000000200f0f7812 */ /* 0x000fcc00078e3cff */
[----:B------:R-:W0:Y:S04]  /*44d90*/  LDSM.16.MT88.4 R12, [R15+0x5080] ;  /* 0x005080000f0c783b */ /* 0x000e280000004200 */
[----:B----4-:R-:W-:Y:S01]  /*44da0*/  STL.64 [R1+0x2660], R18 ;  /* 0x0026601201007387 */ /* 0x010fe20000100a00 */
[----:B--2---:R2:W-:Y:S03]  /*44db0*/  STL.64 [R1+0x2658], R16 ;  /* 0x0026581001007387 */ /* 0x0045e60000100a00 */
[----:B--2---:R-:W0:Y:S01]  /*44dc0*/  LDL.LU R16, [R1+0x450] ;  /* 0x0004500001107983 */ /* 0x004e220000300800 */
[----:B------:R-:W0:Y:S02]  /*44dd0*/  LDL.LU R17, [R1+0x454] ;  /* 0x0004540001117983 */ /* 0x000e240000300800 */
[----:B------:R-:W0:Y:S02]  /*44de0*/  LDL.LU R18, [R1+0x458] ;  /* 0x0004580001127983 */ /* 0x000e240000300800 */
[----:B------:R-:W0:Y:S01]  /*44df0*/  LDL.LU R19, [R1+0x45c] ;  /* 0x00045c0001137983 */ /* 0x000e220000300800 */
[----:B------:R-:W2:Y:S01]  /*44e00*/  LDL.LU.64 R6, [R1+0x28] ;  /* 0x0000280001067983 */ /* 0x000ea20000300a00 */
[----:B-1----:R-:W-:Y:S02]  /*44e10*/  STL.64 [R1+0x2448], R10 ;  /* 0x0024480a01007387 */ /* 0x002fe40000100a00 */
[----:B------:R1:W-:Y:S02]  /*44e20*/  STL.64 [R1+0x2440], R8 ;  /* 0x0024400801007387 */ /* 0x0003e40000100a00 */
[----:B-1----:R-:W4:Y:S01]  /*44e30*/  LDL.LU R8, [R1+0x250] ;  /* 0x0002500001087983 */ /* 0x002f220000300800 */
[----:B------:R-:W4:Y:S02]  /*44e40*/  LDL.LU R9, [R1+0x254] ;  /* 0x0002540001097983 */ /* 0x000f240000300800 */
[----:B------:R-:W2:Y:S02]  /*44e50*/  LDL.LU R10, [R1+0x258] ;  /* 0x00025800010a7983 */ /* 0x000ea40000300800 */
[----:B------:R-:W2:Y:S01]  /*44e60*/  LDL.LU R11, [R1+0x25c] ;  /* 0x00025c00010b7983 */ /* 0x000ea20000300800 */
[----:B------:R-:W3:Y:S01]  /*44e70*/  LDL.LU R24, [R1+0x3f0] ;  /* 0x0003f00001187983 */ /* 0x000ee20000300800 */
[----:B------:R-:W3:Y:S02]  /*44e80*/  LDL.LU R25, [R1+0x3f4] ;  /* 0x0003f40001197983 */ /* 0x000ee40000300800 */
[----:B------:R-:W3:Y:S02]  /*44e90*/  LDL.LU R26, [R1+0x3f8] ;  /* 0x0003f800011a7983 */ /* 0x000ee40000300800 */
[----:B------:R-:W3:Y:S01]  /*44ea0*/  LDL.LU R27, [R1+0x3fc] ;  /* 0x0003fc00011b7983 */ /* 0x000ee20000300800 */
[----:B0-----:R-:W-:Y:S01]  /*44eb0*/  HMMA.16816.F32.BF16 R20, R12, R22, R16 ;  /* 0x000000160c14723c */ /* 0x001fe20000041810 */
[----:B--2---:R0:W-:Y:S01]  /*44ec0*/  STL.64 [R1+0x2500], R10 ;  /* 0x0025000a01007387 */ /* 0x0041e20000100a00 */
[----:B----4-:R-:W-:Y:S02]  /*44ed0*/  STL.64 [R1+0x24f8], R8 ;  /* 0x0024f80801007387 */ /* 0x010fe40000100a00 */
[----:B0-----:R-:W-:-:S02]  /*44ee0*/  IMAD.MOV.U32 R10, RZ, RZ, R2 ;  /* 0x000000ffff0a7224 */ /* 0x001fc400078e0002 */
[----:B------:R-:W-:Y:S01]  /*44ef0*/  IMAD.MOV.U32 R11, RZ, RZ, R3 ;  /* 0x000000ffff0b7224 */ /* 0x000fe200078e0003 */
[----:B------:R-:W2:Y:S01]  /*44f00*/  LDL.LU R2, [R1+0x266c] ;  /* 0x00266c0001027983 */ /* 0x000ea20000300800 */
[----:B------:R-:W4:Y:S02]  /*44f10*/  LDL.LU R3, [R1+0x2668] ;  /* 0x0026680001037983 */ /* 0x000f240000300800 */
[----:B------:R-:W2:Y:S02]  /*44f20*/  LDL.LU.64 R18, [R1+0x2660] ;  /* 0x0026600001127983 */ /* 0x000ea40000300a00 */
[----:B------:R-:W2:Y:S11]  /*44f30*/  LDL.LU.64 R16, [R1+0x2658] ;  /* 0x0026580001107983 */ /* 0x000eb60000300a00 */
        /* <DEDUP_REMOVED lines=16> */
[----:B0-----:R-:W2:Y:S01]  /*45040*/  LDL.LU R20, [R1+0x3a0] ;  /* 0x0003a00001147983 */ /* 0x001ea20000300800 */
[----:B------:R-:W2:Y:S02]  /*45050*/  LDL.LU R21, [R1+0x3a4] ;  /* 0x0003a40001157983 */ /* 0x000ea40000300800 */
[----:B-1----:R-:W2:Y:S02]  /*45060*/  LDL.LU R22, [R1+0x3a8] ;  /* 0x0003a80001167983 */ /* 0x002ea40000300800 */
[----:B------:R-:W2:Y:S02]  /*45070*/  LDL.LU R23, [R1+0x3ac] ;  /* 0x0003ac0001177983 */ /* 0x000ea40000300800 */
[----:B--2---:R0:W-:Y:S01]  /*45080*/  STL.64 [R1+0x25b8], R22 ;  /* 0x0025b81601007387 */ /* 0x0041e20000100a00 */
[----:B------:R-:W-:Y:S03]  /*45090*/  STL.64 [R1+0x25b0], R20 ;  /* 0x0025b01401007387 */ /* 0x000fe60000100a00 */
[----:B0-----:R-:W2:Y:S01]  /*450a0*/  LDL.64 R22, [R1+0x38] ;  /* 0x0000380001167983 */ /* 0x001ea20000100a00 */
[----:B------:R-:W-:Y:S03]  /*450b0*/  HMMA.16816.F32.BF16 R16, R12, R10, R16 ;  /* 0x0000000a0c10723c */ /* 0x000fe60000041810 */
[----:B--2---:R0:W-:Y:S04]  /*450c0*/  STL.64 [R1+0x25c8], R22 ;  /* 0x0025c81601007387 */ /* 0x0041e80000100a00 */
[----:B0-----:R-:W2:Y:S11]  /*450d0*/  LDL.64 R22, [R1+0x48] ;  /* 0x0000480001167983 */ /* 0x001eb60000100a00 */
[----:B------:R-:W-:Y:S05]  /*450e0*/  @!UPT UIADD3 URZ, URZ, URZ, URZ ;  /* 0x0000003f3f3ff290 */ /* 0x000fea000fffe03f */
[----:B------:R-:W-:Y:S02]  /*450f0*/  STL.64 [R1+0x420], R16 ;  /* 0x0004201001007387 */ /* 0x000fe40000100a00 */
[----:B------:R0:W-:Y:S02]  /*45100*/  STL.64 [R1+0x428], R18 ;  /* 0x0004281201007387 */ /* 0x0001e40000100a00 */
[----:B0-----:R-:W2:Y:S01]  /*45110*/  LDL.LU.64 R18, [R1+0x2620] ;  /* 0x0026200001127983 */ /* 0x001ea20000300a00 */
[----:B------:R-:W2:Y:S02]  /*45120*/  LDL.LU.64 R16, [R1+0x2618] ;  /* 0x0026180001107983 */ /* 0x000ea40000300a00 */
[----:B------:R0:W-:Y:S02]  /*45130*/  STL.64 [R1+0x25d0], R10 ;  /* 0x0025d00a01007387 */ /* 0x0001e40000100a00 */
[----:B------:R-:W3:Y:S01]  /*45140*/  LDL.LU R8, [R1+0x3c0] ;  /* 0x0003c00001087983 */ /* 0x000ee20000300800 */
[----:B------:R-:W3:Y:S01]  /*45150*/  LDL.LU R9, [R1+0x3c4] ;  /* 0x0003c40001097983 */ /* 0x000ee20000300800 */
[----:B------:R-:W-:-:S02]  /*45160*/  IMAD.MOV.U32 R21, RZ, RZ, R6 ;  /* 0x000000ffff157224 */ /* 0x000fc400078e0006 */
[----:B------:R-:W-:Y:S01]  /*45170*/  IMAD.MOV.U32 R20, RZ, RZ, R7 ;  /* 0x000000ffff147224 */ /* 0x000fe200078e0007 */
        /* <DEDUP_REMOVED lines=10> */
[----:B------:R-:W3:Y:S01]  /*45220*/  LDL.LU.64 R4, [R1+0x25f8] ;  /* 0x0025f80001047983 */ /* 0x000ee20000300a00 */
[C---:B--2---:R-:W-:Y:S11]  /*45230*/  HMMA.16816.F32.BF16 R16, R12.reuse, R6, R16 ;  /* 0x000000060c10723c */ /* 0x044ff60000041810 */
[----:B------:R-:W-:Y:S11]  /*45240*/  @!UPT UIADD3 URZ, URZ, URZ, URZ ;  /* 0x0000003f3f3ff290 */ /* 0x000ff6000fffe03f */
[----:B------:R-:W-:Y:S01]  /*45250*/  @!UPT UIADD3 URZ, URZ, URZ, URZ ;  /* 0x0000003f3f3ff290 */ /* 0x000fe2000fffe03f */
[----:B------:R-:W-:Y:S01]  /*45260*/  STL.64 [R1+0x3e0], R16 ;  /* 0x0003e01001007387 */ /* 0x000fe20000100a00 */
[----:B------:R0:W-:Y:S03]  /*45270*/  STL.64 [R1+0x3e8], R18 ;  /* 0x0003e81201007387 */ /* 0x0001e60000100a00 */
[----:B0-----:R-:W2:Y:S01]  /*45280*/  LDL.LU.64 R18, [R1+0x25f0] ;  /* 0x0025f00001127983 */ /* 0x001ea20000300a00 */
[----:B------:R-:W-:Y:S02]  /*45290*/  STL.64 [R1+0x2590], R6 ;  /* 0x0025900601007387 */ /* 0x000fe40000100a00 */
[----:B---3--:R0:W-:Y:S02]  /*452a0*/  STL.64 [R1+0x2588], R4 ;  /* 0x0025880401007387 */ /* 0x0081e40000100a00 */
        /* <DEDUP_REMOVED lines=9> */
[----:B0-----:R-:W3:Y:S01]  /*45340*/  LDL.LU.64 R26, [R1+0x25e8] ;  /* 0x0025e800011a7983 */ /* 0x001ee20000300a00 */
[----:B------:R-:W-:Y:S02]  /*45350*/  IMAD.MOV.U32 R25, RZ, RZ, R18 ;  /* 0x000000ffff197224 */ /* 0x000fe400078e0012 */
[----:B------:R-:W-:Y:S02]  /*45360*/  IMAD.MOV.U32 R24, RZ, RZ, R19 ;  /* 0x000000ffff187224 */ /* 0x000fe400078e0013 */
[----:B------:R-:W2:Y:S01]  /*45370*/  LDL.LU.64 R18, [R1+0x25e0] ;  /* 0x0025e00001127983 */ /* 0x000ea20000300a00 */
[----:B------:R-:W2:Y:S01]  /*45380*/  LDL.LU.64 R16, [R1+0x25d8] ;  /* 0x0025d80001107983 */ /* 0x000ea20000300a00 */
[----:B---3--:R-:W-:Y:S02]  /*45390*/  HMMA.16816.F32.BF16 R4, R12, R26, R4 ;  /* 0x0000001a0c04723c */ /* 0x008fe40000041804 */
[----:B------:R-:W-:Y:S01]  /*453a0*/  STL.64 [R1+0x2568], R26 ;  /* 0x0025681a01007387 */ /* 0x000fe20000100a00 */
[----:B------:R0:W-:Y:S11]  /*453b0*/  STL.64 [R1+0x2598], R24 ;  /* 0x0025981801007387 */ /* 0x0001f60000100a00 */
[----:B------:R-:W-:Y:S09]  /*453c0*/  @!UPT UIADD3 URZ, URZ, URZ, URZ ;  /* 0x0000003f3f3ff290 */ /* 0x000ff2000fffe03f */
[----:B------:R-:W-:Y:S01]  /*453d0*/  STL.64 [R1+0x2b0], R4 ;  /* 0x0002b00401007387 */ /* 0x000fe20000100a00 */
[----:B------:R-:W-:Y:S02]  /*453e0*/  STL.64 [R1+0x2b8], R6 ;  /* 0x0002b80601007387 */ /* 0x000fe40000100a00 */
[----:B0-----:R-:W3:Y:S02]  /*453f0*/  LDL.LU R24, [R1+0x390] ;  /* 0x0003900001187983 */ /* 0x001ee40000300800 */
[----:B------:R-:W3:Y:S01]  /*45400*/  LDL.LU R25, [R1+0x394] ;  /* 0x0003940001197983 */ /* 0x000ee20000300800 */
[----:B------:R-:W3:Y:S01]  /*45410*/  LDL.LU R26, [R1+0x398] ;  /* 0x00039800011a7983 */ /* 0x000ee20000300800 */
[----:B------:R-:W3:Y:S01]  /*45420*/  LDL.LU R27, [R1+0x39c] ;  /* 0x00039c00011b7983 */ /* 0x000ee20000300800 */
[----:B--2---:R-:W-:Y:S02]  /*45430*/  HMMA.16816.F32.BF16 R8, R16, R22, R8 ;  /* 0x000000161008723c */ /* 0x004fe40000041808 */
[----:B---3--:R0:W-:Y:S01]  /*45440*/  STL.64 [R1+0x25a8], R26 ;  /* 0x0025a81a01007387 */ /* 0x0081e20000100a00 */
[----:B------:R1:W-:Y:S03]  /*45450*/  STL.64 [R1+0x25a0], R24 ;  /* 0x0025a01801007387 */ /* 0x0003e60000100a00 */
[----:B0-----:R-:W2:Y:S04]  /*45460*/  LDL.64 R26, [R1+0x18] ;  /* 0x00001800011a7983 */ /* 0x001ea80000100a00 */
[----:B--2---:R0:W-:Y:S01]  /*45470*/  STL.64 [R1+0x25c0], R26 ;  /* 0x0025c01a01007387 */ /* 0x0041e20000100a00 */
[----:B-1----:R-:W2:Y:S02]  /*45480*/  LDL.LU R24, [R1+0x3b0] ;  /* 0x0003b00001187983 */ /* 0x002ea40000300800 */
[----:B------:R-:W2:Y:S01]  /*45490*/  LDL.LU R25, [R1+0x3b4] ;  /* 0x0003b40001197983 */ /* 0x000ea20000300800 */
[----:B0-----:R-:W2:Y:S01]  /*454a0*/  LDL.LU R26, [R1+0x3b8] ;  /* 0x0003b800011a7983 */ /* 0x001ea20000300800 */
[----:B------:R-:W2:Y:S02]  /*454b0*/  LDL.LU R27, [R1+0x3bc] ;  /* 0x0003bc00011b7983 */ /* 0x000ea40000300800 */
[----:B------:R-:W3:Y:S02]  /*454c0*/  LDL.LU R4, [R1+0x380] ;  /* 0x0003800001047983 */ /* 0x000ee40000300800 */
[----:B------:R-:W3:Y:S01]  /*454d0*/  LDL.LU R5, [R1+0x384] ;  /* 0x0003840001057983 */ /* 0x000ee20000300800 */
[----:B------:R-:W3:Y:S01]  /*454e0*/  LDL.LU R6, [R1+0x388] ;  /* 0x0003880001067983 */ /* 0x000ee20000300800 */
[----:B------:R-:W3:Y:S02]  /*454f0*/  LDL.LU R7, [R1+0x38c] ;  /* 0x00038c0001077983 */ /* 0x000ee40000300800 */
[----:B------:R0:W-:Y:S02]  /*45500*/  STL.64 [R1+0x3c0], R8 ;  /* 0x0003c00801007387 */ /* 0x0001e40000100a00 */
[----:B------:R1:W-:Y:S02]  /*45510*/  STL.64 [R1+0x3c8], R10 ;  /* 0x0003c80a01007387 */ /* 0x0003e40000100a00 */
[----:B0-----:R-:W-:Y:S01]  /*45520*/  IMAD.MOV.U32 R9, RZ, RZ, R22 ;  /* 0x000000ffff097224 */ /* 0x001fe200078e0016 */
[----:B-1----:R-:W2:Y:S01]  /*45530*/  LDL.LU.64 R10, [R1+0x25d0] ;  /* 0x0025d000010a7983 */ /* 0x002ea20000300a00 */
[----:B------:R-:W-:-:S02]  /*45540*/  IMAD.MOV.U32 R8, RZ, RZ, R23 ;  /* 0x000000ffff087224 */ /* 0x000fc400078e0017 */
[----:B------:R-:W2:Y:S02]  /*45550*/  LDL.LU.64 R22, [R1+0x25c8] ;  /* 0x0025c80001167983 */ /* 0x000ea40000300a00 */
        /* <DEDUP_REMOVED lines=16> */
[----:B0-----:R-:W-:Y:S02]  /*45660*/  IMAD.MOV.U32 R21, RZ, RZ, R26 ;  /* 0x000000ffff157224 */ /* 0x001fe400078e001a */
[----:B------:R-:W-:Y:S02]  /*45670*/  IMAD.MOV.U32 R20, RZ, RZ, R27 ;  /* 0x000000ffff147224 */ /* 0x000fe400078e001b */
[----:B------:R-:W2:Y:S01]  /*45680*/  LDL.LU.64 R26, [R1+0x25a8] ;  /* 0x0025a800011a7983 */ /* 0x000ea20000300a00 */
[----:B------:R-:W2:Y:S02]  /*45690*/  LDL.LU.64 R24, [R1+0x25a0] ;  /* 0x0025a00001187983 */ /* 0x000ea40000300a00 */
[C---:B--2---:R-:W-:Y:S11]  /*456a0*/  HMMA.16816.F32.BF16 R24, R16.reuse, R10, R24 ;  /* 0x0000000a1018723c */ /* 0x044ff60000041818 */
[----:B------:R-:W-:Y:S11]  /*456b0*/  @!UPT UIADD3 URZ, URZ, URZ, URZ ;  /* 0x0000003f3f3ff290 */ /* 0x000ff6000fffe03f */
[----:B------:R-:W-:Y:S01]  /*456c0*/  @!UPT UIADD3 URZ, URZ, URZ, URZ ;  /* 0x0000003f3f3ff290 */ /* 0x000fe2000fffe03f */
[----:B------:R0:W-:Y:S01]  /*456d0*/  STL.64 [R1+0x390], R24 ;  /* 0x0003901801007387 */ /* 0x0001e20000100a00 */
[----:B------:R-:W-:Y:S03]  /*456e0*/  STL.64 [R1+0x398], R26 ;  /* 0x0003981a01007387 */ /* 0x000fe60000100a00 */
[----:B0-----:R-:W2:Y:S01]  /*456f0*/  LDL.LU.64 R24, [R1+0x2598] ;  /* 0x0025980001187983 */ /* 0x001ea20000300a00 */
[----:B------:R0:W-:Y:S02]  /*45700*/  STL.64 [R1+0x2510], R10 ;  /* 0x0025100a01007387 */ /* 0x0001e40000100a00 */
[----:B0-----:R-:W-:Y:S02]  /*45710*/  IMAD.MOV.U32 R11, RZ, RZ, R20 ;  /* 0x000000ffff0b7224 */ /* 0x001fe400078e0014 */
[----:B------:R-:W-:Y:S01]  /*45720*/  IMAD.MOV.U32 R10, RZ, RZ, R21 ;  /* 0x000000ffff0a7224 */ /* 0x000fe200078e0015 */
[----:B------:R-:W4:Y:S01]  /*45730*/  LDL.LU R20, [R1+0x2a0] ;  /* 0x0002a00001147983 */ /* 0x000f220000300800 */
[----:B------:R-:W4:Y:S02]  /*45740*/  LDL.LU R21, [R1+0x2a4] ;  /* 0x0002a40001157983 */ /* 0x000f240000300800 */
[----:B------:R-:W4:Y:S02]  /*45750*/  LDL.LU R22, [R1+0x2a8] ;  /* 0x0002a80001167983 */ /* 0x000f240000300800 */
[----:B------:R-:W4:Y:S01]  /*45760*/  LDL.LU R23, [R1+0x2ac] ;  /* 0x0002ac0001177983 */ /* 0x000f220000300800 */
[----:B---3--:R-:W-:Y:S01]  /*45770*/  HMMA.16816.F32.BF16 R4, R16, R14, R4 ;  /* 0x0000000e1004723c */ /* 0x008fe20000041804 */
[----:B--2---:R-:W-:-:S02]  /*45780*/  IMAD.MOV.U32 R26, RZ, RZ, R25 ;  /* 0x000000ffff1a7224 */ /* 0x004fc400078e0019 */
[----:B------:R-:W-:Y:S01]  /*45790*/  IMAD.MOV.U32 R27, RZ, RZ, R24 ;  /* 0x000000ffff1b7224 */ /* 0x000fe200078e0018 */
[----:B----4-:R-:W-:Y:S01]  /*457a0*/  STL.64 [R1+0x2578], R22 ;  /* 0x0025781601007387 */ /* 0x010fe20000100a00 */
[----:B------:R0:W-:Y:S03]  /*457b0*/  STL.64 [R1+0x2570], R20 ;  /* 0x0025701401007387 */ /* 0x0001e60000100a00 */
[----:B------:R1:W-:Y:S01]  /*457c0*/  STL.64 [R1+0x2580], R26 ;  /* 0x0025801a01007387 */ /* 0x0003e20000100a00 */
[----:B0-----:R-:W2:Y:S01]  /*457d0*/  LDL.LU R20, [R1+0x360] ;  /* 0x0003600001147983 */ /* 0x001ea20000300800 */
[----:B------:R-:W2:Y:S02]  /*457e0*/  LDL.LU R21, [R1+0x364] ;  /* 0x0003640001157983 */ /* 0x000ea40000300800 */
[----:B------:R-:W2:Y:S02]  /*457f0*/  LDL.LU R22, [R1+0x368] ;  /* 0x0003680001167983 */ /* 0x000ea40000300800 */
[----:B------:R-:W2:Y:S01]  /*45800*/  LDL.LU R23, [R1+0x36c] ;  /* 0x00036c0001177983 */ /* 0x000ea20000300800 */
[----:B------:R-:W3:Y:S01]  /*45810*/  LDL.LU R24, [R1+0x370] ;  /* 0x0003700001187983 */ /* 0x000ee20000300800 */
[----:B------:R-:W3:Y:S02]  /*45820*/  LDL.LU R25, [R1+0x374] ;  /* 0x0003740001197983 */ /* 0x000ee40000300800 */
[----:B-1----:R-:W3:Y:S02]  /*45830*/  LDL.LU R26, [R1+0x378] ;  /* 0x00037800011a7983 */ /* 0x002ee40000300800 */
[----:B------:R-:W3:Y:S01]  /*45840*/  LDL.LU R27, [R1+0x37c] ;  /* 0x00037c00011b7983 */ /* 0x000ee20000300800 */
[----:B------:R0:W-:Y:S02]  /*45850*/  STL.64 [R1+0x2528], R10 ;  /* 0x0025280a01007387 */ /* 0x0001e40000100a00 */
[----:B0-----:R-:W-:-:S02]  /*45860*/  IMAD.MOV.U32 R10, RZ, RZ, R13 ;  /* 0x000000ffff0a7224 */ /* 0x001fc400078e000d */
[----:B------:R-:W-:-:S05]  /*45870*/  IMAD.MOV.U32 R11, RZ, RZ, R12 ;  /* 0x000000ffff0b7224 */ /* 0x000fca00078e000c */
[----:B------:R-:W-:Y:S01]  /*45880*/  STL.64 [R1+0x2540], R10 ;  /* 0x0025400a01007387 */ /* 0x000fe20000100a00 */
[----:B------:R-:W-:Y:S02]  /*45890*/  STL.64 [R1+0x380], R4 ;  /* 0x0003800401007387 */ /* 0x000fe40000100a00 */
[----:B------:R0:W-:Y:S02]  /*458a0*/  STL.64 [R1+0x388], R6 ;  /* 0x0003880601007387 */ /* 0x0001e40000100a00 */
[----:B0-----:R-:W3:Y:S01]  /*458b0*/  LDL.LU.64 R6, [R1+0x2590] ;  /* 0x0025900001067983 */ /* 0x001ee20000300a00 */
[----:B------:R-:W4:Y:S02]  /*458c0*/  LDL.LU.64 R4, [R1+0x2588] ;  /* 0x0025880001047983 */ /* 0x000f240000300a00 */
        /* <DEDUP_REMOVED lines=72> */
[----:B0-----:R-:W3:Y:S01]  /*45d50*/  LDL.LU.64 R10, [R1+0x2500] ;  /* 0x00250000010a7983 */ /* 0x001ee20000300a00 */
[----:B------:R-:W3:Y:S03]  /*45d60*/  LDL.LU.64 R8, [R1+0x24f8] ;  /* 0x0024f80001087983 */ /* 0x000ee60000300a00 */
[----:B--2---:R0:W-:Y:S01]  /*45d70*/  STL.64 [R1+0x24a8], R14 ;  /* 0x0024a80e01007387 */ /* 0x0041e20000100a00 */
[----:B------:R-:W2:Y:S01]  /*45d80*/  LDL.LU R12, [R1+0x240] ;  /* 0x00024000010c7983 */ /* 0x000ea20000300800 */
[C---:B---3--:R-:W-:Y:S11]  /*45d90*/  HMMA.16816.F32.BF16 R8, R20.reuse, R14, R8 ;  /* 0x0000000e1408723c */ /* 0x048ff60000041808 */
[----:B------:R-:W-:Y:S11]  /*45da0*/  @!UPT UIADD3 URZ, URZ, URZ, URZ ;  /* 0x0000003f3f3ff290 */ /* 0x000ff6000fffe03f */
[----:B------:R-:W-:Y:S01]  /*45db0*/  @!UPT UIADD3 URZ, URZ, URZ, URZ ;  /* 0x0000003f3f3ff290 */ /* 0x000fe2000fffe03f */
[----:B------:R1:W-:Y:S01]  /*45dc0*/  STL.64 [R1+0x210], R8 ;  /* 0x0002100801007387 */ /* 0x0003e20000100a00 */
[----:B------:R3:W-:Y:S02]  /*45dd0*/  STL.64 [R1+0x218], R10 ;  /* 0x0002180a01007387 */ /* 0x0007e40000100a00 */
[----:B------:R-:W2:Y:S02]  /*45de0*/  LDL.LU R13, [R1+0x244] ;  /* 0x00024400010d7983 */ /* 0x000ea40000300800 */
[----:B0-----:R-:W2:Y:S01]  /*45df0*/  LDL.LU R14, [R1+0x248] ;  /* 0x00024800010e7983 */ /* 0x001ea20000300800 */
[----:B------:R-:W2:Y:S04]  /*45e00*/  LDL.LU R15, [R1+0x24c] ;  /* 0x00024c00010f7983 */ /* 0x000ea80000300800 */
[----:B-1----:R-:W2:Y:S01]  /*45e10*/  LDL.LU R8, [R1+0xc0] ;  /* 0x0000c00001087983 */ /* 0x002ea20000300800 */
[----:B------:R-:W2:Y:S02]  /*45e20*/  LDL.LU R9, [R1+0xc4] ;  /* 0x0000c40001097983 */ /* 0x000ea40000300800 */
[----:B---3--:R-:W3:Y:S02]  /*45e30*/  LDL.LU R10, [R1+0xc8] ;  /* 0x0000c800010a7983 */ /* 0x008ee40000300800 */
[----:B------:R-:W3:Y:S02]  /*45e40*/  LDL.LU R11, [R1+0xcc] ;  /* 0x0000cc00010b7983 */ /* 0x000ee40000300800 */
[----:B---3--:R0:W-:Y:S01]  /*45e50*/  STL.64 [R1+0x2458], R10 ;  /* 0x0024580a01007387 */ /* 0x0081e20000100a00 */
[----:B--2---:R-:W-:Y:S03]  /*45e60*/  STL.64 [R1+0x2450], R8 ;  /* 0x0024500801007387 */ /* 0x004fe60000100a00 */
[----:B0-----:R-:W2:Y:S01]  /*45e70*/  LDL.LU.64 R10, [R1+0x78] ;  /* 0x00007800010a7983 */ /* 0x001ea20000300a00 */
[C---:B------:R-:W-:Y:S01]  /*45e80*/  HMMA.16816.F32.BF16 R12, R20.reuse, R6, R12 ;  /* 0x00000006140c723c */ /* 0x040fe2000004180c */
[----:B------:R-:W-:Y:S02]  /*45e90*/  STL.64 [R1+0x2480], R6 ;  /* 0x0024800601007387 */ /* 0x000fe40000100a00 */
[----:B----4-:R0:W-:Y:S11]  /*45ea0*/  STL.64 [R1+0x2478], R4 ;  /* 0x0024780401007387 */ /* 0x0101f60000100a00 */
[----:B------:R-:W-:Y:S09]  /*45eb0*/  @!UPT UIADD3 URZ, URZ, URZ, URZ ;  /* 0x0000003f3f3ff290 */ /* 0x000ff2000fffe03f */
[----:B------:R-:W-:Y:S01]  /*45ec0*/  STL.64 [R1+0x260], R12 ;  /* 0x0002600c01007387 */ /* 0x000fe20000100a00 */
[----:B------:R2:W-:Y:S02]  /*45ed0*/  STL.64 [R1+0x268], R14 ;  /* 0x0002680e01007387 */ /* 0x0005e40000100a00 */
[----:B0-----:R-:W3:Y:S01]  /*45ee0*/  LDL.LU R4, [R1+0x1b0] ;  /* 0x0001b00001047983 */ /* 0x001ee20000300800 */
[C---:B--2---:R-:W-:Y:S11]  /*45ef0*/  HMMA.16816.F32.BF16 R12, R20.reuse, R10, R16 ;  /* 0x0000000a140c723c */ /* 0x044ff60000041810 */
[----:B------:R-:W-:Y:S11]  /*45f00*/  @!UPT UIADD3 URZ, URZ, URZ, URZ ;  /* 0x0000003f3f3ff290 */ /* 0x000ff6000fffe03f */
[----:B------:R-:W-:Y:S01]  /*45f10*/  @!UPT UIADD3 URZ, URZ, URZ, URZ ;  /* 0x0000003f3f3ff290 */ /* 0x000fe2000fffe03f */
[----:B------:R-:W-:Y:S01]  /*45f20*/  STL.64 [R1+0x4b0], R12 ;  /* 0x0004b00c01007387 */ /* 0x000fe20000100a00 */
[----:B------:R-:W-:Y:S02]  /*45f30*/  STL.64 [R1+0x4b8], R14 ;  /* 0x0004b80e01007387 */ /* 0x000fe40000100a00 */
[----:B------:R-:W3:Y:S02]  /*45f40*/  LDL.LU R5, [R1+0x1b4] ;  /* 0x0001b40001057983 */ /* 0x000ee40000300800 */
[----:B------:R-:W2:Y:S01]  /*45f50*/  LDL.LU R6, [R1+0x1b8] ;  /* 0x0001b80001067983 */ /* 0x000ea20000300800 */
[----:B------:R-:W2:Y:S01]  /*45f60*/  LDL.LU R7, [R1+0x1bc] ;  /* 0x0001bc0001077983 */ /* 0x000ea20000300800 */
[----:B------:R-:W4:Y:S02]  /*45f70*/  LDL.LU R16, [R1+0x1f0] ;  /* 0x0001f00001107983 */ /* 0x000f240000300800 */
[----:B------:R-:W4:Y:S02]  /*45f80*/  LDL.LU R17, [R1+0x1f4] ;  /* 0x0001f40001117983 */ /* 0x000f240000300800 */
[----:B------:R-:W2:Y:S01]  /*45f90*/  LDL.LU R18, [R1+0x1f8] ;  /* 0x0001f80001127983 */ /* 0x000ea20000300800 */
[----:B------:R-:W2:Y:S04]  /*45fa0*/  LDL.LU R19, [R1+0x1fc] ;  /* 0x0001fc0001137983 */ /* 0x000ea80000300800 */
[----:B--2---:R-:W-:Y:S01]  /*45fb0*/  STL.64 [R1+0x24f0], R18 ;  /* 0x0024f01201007387 */ /* 0x004fe20000100a00 */
[----:B----4-:R0:W-:Y:S03]  /*45fc0*/  STL.64 [R1+0x24e8], R16 ;  /* 0x0024e81001007387 */ /* 0x0101e60000100a00 */
[----:B0-----:R-:W2:Y:S01]  /*45fd0*/  LDL.LU R16, [R1+0x110] ;  /* 0x0001100001107983 */ /* 0x001ea20000300800 */
[----:B------:R-:W2:Y:S02]  /*45fe0*/  LDL.LU R17, [R1+0x114] ;  /* 0x0001140001117983 */ /* 0x000ea40000300800 */
[----:B------:R-:W2:Y:S02]  /*45ff0*/  LDL.LU R18, [R1+0x118] ;  /* 0x0001180001127983 */ /* 0x000ea40000300800 */
[----:B------:R-:W2:Y:S01]  /*46000*/  LDL.LU R19, [R1+0x11c] ;  /* 0x00011c0001137983 */ /* 0x000ea20000300800 */
[----:B------:R-:W4:Y:S01]  /*46010*/  LDL.LU R12, [R1+0x1d0] ;  /* 0x0001d000010c7983 */ /* 0x000f220000300800 */
[----:B------:R-:W4:Y:S02]  /*46020*/  LDL.LU R13, [R1+0x1d4] ;  /* 0x0001d400010d7983 */ /* 0x000f240000300800 */
[----:B------:R-:W2:Y:S02]  /*46030*/  LDL.LU R14, [R1+0x1d8] ;  /* 0x0001d800010e7983 */ /* 0x000ea40000300800 */
[----:B------:R-:W2:Y:S02]  /*46040*/  LDL.LU R15, [R1+0x1dc] ;  /* 0x0001dc00010f7983 */ /* 0x000ea40000300800 */
[----:B--2---:R0:W-:Y:S01]  /*46050*/  STL.64 [R1+0x24b8], R14 ;  /* 0x0024b80e01007387 */ /* 0x0041e20000100a00 */
[----:B----4-:R-:W-:Y:S03]  /*46060*/  STL.64 [R1+0x24b0], R12 ;  /* 0x0024b00c01007387 */ /* 0x010fe60000100a00 */
[----:B0-----:R-:W2:Y:S04]  /*46070*/  LDL.LU.64 R14, [R1+0x38] ;  /* 0x00003800010e7983 */ /* 0x001ea80000300a00 */
[----:B--2---:R0:W-:Y:S04]  /*46080*/  STL.64 [R1+0x24d0], R14 ;  /* 0x0024d00e01007387 */ /* 0x0041e80000100a00 */
[----:B0-----:R-:W2:Y:S01]  /*46090*/  LDL.LU.64 R14, [R1+0x48] ;  /* 0x00004800010e7983 */ /* 0x001ea20000300a00 */
[----:B------:R0:W-:Y:S02]  /*460a0*/  STL.64 [R1+0x2490], R6 ;  /* 0x0024900601007387 */ /* 0x0001e40000100a00 */
[----:B---3--:R-:W-:Y:S01]  /*460b0*/  STL.64 [R1+0x2488], R4 ;  /* 0x0024880401007387 */ /* 0x008fe20000100a00 */
[----:B0-----:R-:W3:Y:S01]  /*460c0*/  LDL.LU.64 R6, [R1+0x8] ;  /* 0x0000080001067983 */ /* 0x001ee20000300a00 */
[----:B------:R0:W-:Y:S02]  /*460d0*/  STL.64 [R1+0x2470], R10 ;  /* 0x0024700a01007387 */ /* 0x0001e40000100a00 */
[----:B------:R-:W4:Y:S02]  /*460e0*/  LDL.LU R8, [R1+0x1a0] ;  /* 0x0001a00001087983 */ /* 0x000f240000300800 */
[----:B------:R-:W4:Y:S01]  /*460f0*/  LDL.LU R9, [R1+0x1a4] ;  /* 0x0001a40001097983 */ /* 0x000f220000300800 */
[----:B0-----:R-:W2:Y:S01]  /*46100*/  LDL.LU R10, [R1+0x1a8] ;  /* 0x0001a800010a7983 */ /* 0x001ea20000300800 */
[----:B------:R-:W2:Y:S01]  /*46110*/  LDL.LU R11, [R1+0x1ac] ;  /* 0x0001ac00010b7983 */ /* 0x000ea20000300800 */
[----:B------:R-:W-:Y:S02]  /*46120*/  HMMA.16816.F32.BF16 R20, R20, R26, R16 ;  /* 0x0000001a1414723c */ /* 0x000fe40000041810 */
        /* <DEDUP_REMOVED lines=14> */
[----:B------:R-:W4:Y:S01]  /*46210*/  LDL.LU.64 R18, [R1+0x24f0] ;  /* 0x0024f00001127983 */ /* 0x000f220000300a00 */
[----:B------:R-:W4:Y:S02]  /*46220*/  LDL.LU.64 R16, [R1+0x24e8] ;  /* 0x0024e80001107983 */ /* 0x000f240000300a00 */
[----:B------:R-:W-:Y:S02]  /*46230*/  STL.64 [R1+0x230], R20 ;  /* 0x0002301401007387 */ /* 0x000fe40000100a00 */
[----:B------:R0:W-:Y:S01]  /*46240*/  STL.64 [R1+0x238], R22 ;  /* 0x0002381601007387 */ /* 0x0001e20000100a00 */
[----:B------:R-:W4:Y:S01]  /*46250*/  LDL.LU.64 R26, [R1+0x24e0] ;  /* 0x0024e000011a7983 */ /* 0x000f220000300a00 */
[----:B------:R-:W4:Y:S03]  /*46260*/  LDL.LU.64 R24, [R1+0x24d8] ;  /* 0x0024d80001187983 */ /* 0x000f260000300a00 */
[----:B0-----:R-:W2:Y:S01]  /*46270*/  LDL.LU.64 R22, [R1+0x18] ;  /* 0x0000180001167983 */ /* 0x001ea20000300a00 */
[C---:B----4-:R-:W-:Y:S11]  /*46280*/  HMMA.16816.F32.BF16 R16, R24.reuse, R14, R16 ;  /* 0x0000000e1810723c */ /* 0x050ff60000041810 */
        /* <DEDUP_REMOVED lines=13> */
[----:B0-----:R-:W3:Y:S01]  /*46360*/  LDL.LU.64 R10, [R1+0x24c8] ;  /* 0x0024c800010a7983 */ /* 0x001ee20000300a00 */
[----:B------:R-:W3:Y:S02]  /*46370*/  LDL.LU.64 R8, [R1+0x24c0] ;  /* 0x0024c00001087983 */ /* 0x000ee40000300a00 */
[----:B------:R-:W2:Y:S02]  /*46380*/  LDL.LU.64 R14, [R1+0x24b8] ;  /* 0x0024b800010e7983 */ /* 0x000ea40000300a00 */
[----:B------:R-:W2:Y:S01]  /*46390*/  LDL.LU.64 R12, [R1+0x24b0] ;  /* 0x0024b000010c7983 */ /* 0x000ea20000300a00 */
[----:B------:R-:W-:Y:S01]  /*463a0*/  STL.64 [R1+0x2468], R18 ;  /* 0x0024681201007387 */ /* 0x000fe20000100a00 */
[----:B------:R0:W-:Y:S03]  /*463b0*/  STL.64 [R1+0x2460], R16 ;  /* 0x0024601001007387 */ /* 0x0001e60000100a00 */
[----:B0-----:R-:W4:Y:S01]  /*463c0*/  LDL.LU R16, [R1+0x190] ;  /* 0x0001900001107983 */ /* 0x001f220000300800 */
[----:B------:R-:W4:Y:S02]  /*463d0*/  LDL.LU R17, [R1+0x194] ;  /* 0x0001940001117983 */ /* 0x000f240000300800 */
[----:B------:R-:W4:Y:S02]  /*463e0*/  LDL.LU R18, [R1+0x198] ;  /* 0x0001980001127983 */ /* 0x000f240000300800 */
[----:B------:R-:W4:Y:S01]  /*463f0*/  LDL.LU R19, [R1+0x19c] ;  /* 0x00019c0001137983 */ /* 0x000f220000300800 */
[C---:B--2---:R-:W-:Y:S11]  /*46400*/  HMMA.16816.F32.BF16 R12, R24.reuse, R22, R12 ;  /* 0x00000016180c723c */ /* 0x044ff6000004180c */
[----:B------:R-:W-:Y:S11]  /*46410*/  @!UPT UIADD3 URZ, URZ, URZ, URZ ;  /* 0x0000003f3f3ff290 */ /* 0x000ff6000fffe03f */
[----:B------:R-:W-:Y:S01]  /*46420*/  @!UPT UIADD3 URZ, URZ, URZ, URZ ;  /* 0x0000003f3f3ff290 */ /* 0x000fe2000fffe03f */
[----:B------:R-:W-:Y:S01]  /*46430*/  STL.64 [R1+0x5a0], R12 ;  /* 0x0005a00c01007387 */ /* 0x000fe20000100a00 */
[----:B------:R0:W-:Y:S03]  /*46440*/  STL.64 [R1+0x5a8], R14 ;  /* 0x0005a80e01007387 */ /* 0x0001e60000100a00 */
[----:B0-----:R-:W2:Y:S01]  /*46450*/  LDL.LU.64 R14, [R1+0x24a8] ;  /* 0x0024a800010e7983 */ /* 0x001ea20000300a00 */
[----:B------:R-:W2:Y:S02]  /*46460*/  LDL.LU R20, [R1+0x320] ;  /* 0x0003200001147983 */ /* 0x000ea40000300800 */
[----:B------:R-:W-:Y:S02]  /*46470*/  IMAD.MOV.U32 R13, RZ, RZ, R22 ;  /* 0x000000ffff0d7224 */ /* 0x000fe400078e0016 */
[----:B------:R-:W2:Y:S02]  /*46480*/  LDL.LU R21, [R1+0x324] ;  /* 0x0003240001157983 */ /* 0x000ea40000300800 */
[----:B------:R-:W-:Y:S01]  /*46490*/  IMAD.MOV.U32 R12, RZ, RZ, R23 ;  /* 0x000000ffff0c7224 */ /* 0x000fe200078e0017 */
[----:B------:R-:W2:Y:S01]  /*464a0*/  LDL.LU R22, [R1+0x328] ;  /* 0x0003280001167983 */ /* 0x000ea20000300800 */
[----:B------:R-:W2:Y:S01]  /*464b0*/  LDL.LU R23, [R1+0x32c] ;  /* 0x00032c0001177983 */ /* 0x000ea20000300800 */
[----:B---3--:R-:W-:Y:S02]  /*464c0*/  HMMA.16816.F32.BF16 R8, R24, R6, R8 ;  /* 0x000000061808723c */ /* 0x008fe40000041808 */
[----:B--2---:R0:W-:Y:S01]  /*464d0*/  STL.64 [R1+0x23a8], R22 ;  /* 0x0023a81601007387 */ /* 0x0041e20000100a00 */
[----:B------:R1:W-:Y:S11]  /*464e0*/  STL.64 [R1+0x23a0], R20 ;  /* 0x0023a01401007387 */ /* 0x0003f60000100a00 */
[----:B------:R-:W-:Y:S09]  /*464f0*/  @!UPT UIADD3 URZ, URZ, URZ, URZ ;  /* 0x0000003f3f3ff290 */ /* 0x000ff2000fffe03f */
[----:B------:R-:W-:Y:S02]  /*46500*/  STL.64 [R1+0x590], R8 ;  /* 0x0005900801007387 */ /* 0x000fe40000100a00 */
[----:B------:R2:W-:Y:S02]  /*46510*/  STL.64 [R1+0x598], R10 ;  /* 0x0005980a01007387 */ /* 0x0005e40000100a00 */
[----:B0-----:R-:W-:Y:S02]  /*46520*/  IMAD.MOV.U32 R22, RZ, RZ, R5 ;  /* 0x000000ffff167224 */ /* 0x001fe400078e0005 */
[----:B-1----:R-:W-:Y:S02]  /*46530*/  IMAD.MOV.U32 R21, RZ, RZ, R6 ;  /* 0x000000ffff157224 */ /* 0x002fe400078e0006 */
[----:B------:R-:W-:Y:S01]  /*46540*/  IMAD.MOV.U32 R20, RZ, RZ, R7 ;  /* 0x000000ffff147224 */ /* 0x000fe200078e0007 */
[----:B--2---:R-:W2:Y:S01]  /*46550*/  LDL.LU.64 R10, [R1+0x24a0] ;  /* 0x0024a000010a7983 */ /* 0x004ea20000300a00 */
[----:B------:R-:W2:Y:S02]  /*46560*/  LDL.LU.64 R8, [R1+0x2498] ;  /* 0x0024980001087983 */ /* 0x000ea40000300a00 */
[----:B------:R-:W-:-:S02]  /*46570*/  IMAD.MOV.U32 R23, RZ, RZ, R4 ;  /* 0x000000ffff177224 */ /* 0x000fc400078e0004 */
[----:B------:R-:W3:Y:S01]  /*46580*/  LDL.LU.64 R6, [R1+0x2490] ;  /* 0x0024900001067983 */ /* 0x000ee20000300a00 */
[----:B------:R-:W3:Y:S02]  /*46590*/  LDL.LU.64 R4, [R1+0x2488] ;  /* 0x0024880001047983 */ /* 0x000ee40000300a00 */
[----:B---3--:R-:W-:Y:S11]  /*465a0*/  HMMA.16816.F32.BF16 R4, R24, R14, R4 ;  /* 0x0000000e1804723c */ /* 0x008ff60000041804 */
[----:B------:R-:W-:Y:S11]  /*465b0*/  @!UPT UIADD3 URZ, URZ, URZ, URZ ;  /* 0x0000003f3f3ff290 */ /* 0x000ff6000fffe03f */
[----:B------:R-:W-:Y:S01]  /*465c0*/  @!UPT UIADD3 URZ, URZ, URZ, URZ ;  /* 0x0000003f3f3ff290 */ /* 0x000fe2000fffe03f */
[----:B------:R-:W-:Y:S01]  /*465d0*/  STL.64 [R1+0x1f0], R4 ;  /* 0x0001f00401007387 */ /* 0x000fe20000100a00 */
[----:B------:R0:W-:Y:S03]  /*465e0*/  STL.64 [R1+0x1f8], R6 ;  /* 0x0001f80601007387 */ /* 0x0001e60000100a00 */
[----:B0-----:R-:W2:Y:S01]  /*465f0*/  LDL.LU.64 R6, [R1+0x2480] ;  /* 0x0024800001067983 */ /* 0x001ea20000300a00 */
[----:B------:R-:W3:Y:S02]  /*46600*/  LDL.LU.64 R4, [R1+0x2478] ;  /* 0x0024780001047983 */ /* 0x000ee40000300a00 */
[----:B------:R0:W-:Y:S02]  /*46610*/  STL.64 [R1+0x23e8], R14 ;  /* 0x0023e80e01007387 */ /* 0x0001e40000100a00 */
[----:B0-----:R-:W-:Y:S02]  /*46620*/  IMAD.MOV.U32 R14, RZ, RZ, R21 ;  /* 0x000000ffff0e7224 */ /* 0x001fe400078e0015 */
[----:B------:R-:W-:-:S05]  /*46630*/  IMAD.MOV.U32 R15, RZ, RZ, R20 ;  /* 0x000000ffff0f7224 */ /* 0x000fca00078e0014 */
[----:B------:R-:W-:Y:S01]  /*46640*/  STL.64 [R1+0x23f0], R14 ;  /* 0x0023f00e01007387 */ /* 0x000fe20000100a00 */
[C---:B--2---:R-:W-:Y:S11]  /*46650*/  HMMA.16816.F32.BF16 R8, R24.reuse, R6, R8 ;  /* 0x000000061808723c */ /* 0x044ff60000041808 */
[----:B------:R-:W-:Y:S11]  /*46660*/  @!UPT UIADD3 URZ, URZ, URZ, URZ ;  /* 0x0000003f3f3ff290 */ /* 0x000ff6000fffe03f */
[----:B------:R-:W-:Y:S01]  /*46670*/  @!UPT UIADD3 URZ, URZ, URZ, URZ ;  /* 0x0000003f3f3ff290 */ /* 0x000fe2000fffe03f */
[----:B------:R-:W-:Y:S01]  /*46680*/  STL.64 [R1+0x1e0], R8 ;  /* 0x0001e00801007387 */ /* 0x000fe20000100a00 */
[----:B------:R0:W-:Y:S03]  /*46690*/  STL.64 [R1+0x1e8], R10 ;  /* 0x0001e80a01007387 */ /* 0x0001e60000100a00 */
[----:B0-----:R-:W4:Y:S01]  /*466a0*/  LDL.LU.64 R10, [R1+0x2470] ;  /* 0x00247000010a7983 */ /* 0x001f220000300a00 */
[----:B------:R-:W-:Y:S02]  /*466b0*/  IMAD.MOV.U32 R14, RZ, RZ, R13 ;  /* 0x000000ffff0e7224 */ /* 0x000fe400078e000d */
[----:B------:R-:W-:Y:S01]  /*466c0*/  IMAD.MOV.U32 R15, RZ, RZ, R12 ;  /* 0x000000ffff0f7224 */ /* 0x000fe200078e000c */
[C---:B----4-:R-:W-:Y:S01]  /*466d0*/  HMMA.16816.F32.BF16 R16, R24.reuse, R10, R16 ;  /* 0x0000000a1810723c */ /* 0x050fe20000041810 */
[----:B------:R-:W-:Y:S02]  /*466e0*/  IMAD.MOV.U32 R13, RZ, RZ, R10 ;  /* 0x000000ffff0d7224 */ /* 0x000fe400078e000a */
[----:B------:R-:W-:Y:S11]  /*466f0*/  IMAD.MOV.U32 R12, RZ, RZ, R11 ;  /* 0x000000ffff0c7224 */ /* 0x000ff600078e000b */
[----:B------:R-:W-:Y:S09]  /*46700*/  @!UPT UIADD3 URZ, URZ, URZ, URZ ;  /* 0x0000003f3f3ff290 */ /* 0x000ff2000fffe03f */
[----:B------:R-:W-:Y:S01]  /*46710*/  STL.64 [R1+0x1d0], R16 ;  /* 0x0001d01001007387 */ /* 0x000fe20000100a00 */
[----:B------:R0:W-:Y:S03]  /*46720*/  STL.64 [R1+0x1d8], R18 ;  /* 0x0001d81201007387 */ /* 0x0001e60000100a00 */
[----:B0-----:R-:W2:Y:S01]  /*46730*/  LDL.LU.64 R18, [R1+0x2468] ;  /* 0x0024680001127983 */ /* 0x001ea20000300a00 */
[----:B------:R-:W4:Y:S02]  /*46740*/  LDL.LU.64 R16, [R1+0x2460] ;  /* 0x0024600001107983 */ /* 0x000f240000300a00 */
[----:B------:R-:W2:Y:S02]  /*46750*/  LDL.LU.64 R10, [R1+0x2458] ;  /* 0x00245800010a7983 */ /* 0x000ea40000300a00 */
[----:B------:R-:W2:Y:S02]  /*46760*/  LDL.LU.64 R8, [R1+0x2450] ;  /* 0x0024500001087983 */ /* 0x000ea40000300a00 */
[----:B--2---:R-:W-:Y:S01]  /*46770*/  HMMA.16816.F32.BF16 R24, R24, R22, R8 ;  /* 0x000000161818723c */ /* 0x004fe20000041808 */
[----:B------:R-:W2:Y:S01]  /*46780*/  LDL.LU.64 R10, [R1+0x2448] ;  /* 0x00244800010a7983 */ /* 0x000ea20000300a00 */
[----:B------:R-:W2:Y:S11]  /*46790*/  LDL.LU.64 R8, [R1+0x2440] ;  /* 0x0024400001087983 */ /* 0x000eb60000300a00 */
[----:B------:R-:W-:Y:S10]  /*467a0*/  @!UPT UIADD3 URZ, URZ, URZ, URZ ;  /* 0x0000003f3f3ff290 */ /* 0x000ff4000fffe03f */
[----:B------:R0:W-:Y:S01]  /*467b0*/  STL.64 [R1+0x4c0], R24 ;  /* 0x0004c01801007387 */ /* 0x0001e20000100a00 */
[----:B------:R1:W-:Y:S03]  /*467c0*/  STL.64 [R1+0x4c8], R26 ;  /* 0x0004c81a01007387 */ /* 0x0003e60000100a00 */
[----:B0-----:R-:W2:Y:S01]  /*467d0*/  LDL.LU R24, [R1+0x50] ;  /* 0x0000500001187983 */ /* 0x001ea20000300800 */
[----:B------:R-:W2:Y:S02]  /*467e0*/  LDL.LU R25, [R1+0x54] ;  /* 0x0000540001197983 */ /* 0x000ea40000300800 */
[----:B-1----:R-:W2:Y:S02]  /*467f0*/  LDL.LU R26, [R1+0x58] ;  /* 0x00005800011a7983 */ /* 0x002ea40000300800 */
[----:B------:R-:W2:Y:S02]  /*46800*/  LDL.LU R27, [R1+0x5c] ;  /* 0x00005c00011b7983 */ /* 0x000ea40000300800 */
[----:B--2---:R-:W-:Y:S01]  /*46810*/  STL.64 [R1+0x2400], R26 ;  /* 0x0024001a01007387 */ /* 0x004fe20000100a00 */
[----:B------:R0:W-:Y:S03]  /*46820*/  STL.64 [R1+0x23f8], R24 ;  /* 0x0023f81801007387 */ /* 0x0001e60000100a00 */
[----:B0-----:R-:W2:Y:S01]  /*46830*/  LDL.LU R24, [R1+0x60] ;  /* 0x0000600001187983 */ /* 0x001ea20000300800 */
[----:B------:R-:W2:Y:S02]  /*46840*/  LDL.LU R25, [R1+0x64] ;  /* 0x0000640001197983 */ /* 0x000ea40000300800 */
[----:B------:R-:W2:Y:S02]  /*46850*/  LDL.LU R26, [R1+0x68] ;  /* 0x00006800011a7983 */ /* 0x000ea40000300800 */
[----:B------:R-:W2:Y:S02]  /*46860*/  LDL.LU R27, [R1+0x6c] ;  /* 0x00006c00011b7983 */ /* 0x000ea40000300800 */
[----:B--2---:R0:W-:Y:S01]  /*46870*/  STL.64 [R1+0x2410], R26 ;  /* 0x0024101a01007387 */ /* 0x0041e20000100a00 */
[----:B------:R-:W-:Y:S02]  /*46880*/  STL.64 [R1+0x2408], R24 ;  /* 0x0024081801007387 */ /* 0x000fe40000100a00 */
[----:B0-----:R-:W-:-:S02]  /*46890*/  IMAD.MOV.U32 R26, RZ, RZ, R19 ;  /* 0x000000ffff1a7224 */ /* 0x001fc400078e0013 */
[----:B------:R-:W-:-:S05]  /*468a0*/  IMAD.MOV.U32 R27, RZ, RZ, R18 ;  /* 0x000000ffff1b7224 */ /* 0x000fca00078e0012 */
[----:B------:R-:W-:Y:S01]  /*468b0*/  STL.64 [R1+0x2428], R26 ;  /* 0x0024281a01007387 */ /* 0x000fe20000100a00 */
[----:B------:R0:W-:Y:S02]  /*468c0*/  STL.64 [R1+0x23b8], R22 ;  /* 0x0023b81601007387 */ /* 0x0001e40000100a00 */
[----:B0-----:R-:W-:Y:S02]  /*468d0*/  IMAD.MOV.U32 R22, RZ, RZ, R13 ;  /* 0x000000ffff167224 */ /* 0x001fe400078e000d */
[----:B------:R-:W-:-:S05]  /*468e0*/  IMAD.MOV.U32 R23, RZ, RZ, R12 ;  /* 0x000000ffff177224 */ /* 0x000fca00078e000c */
[----:B------:R0:W-:Y:S01]  /*468f0*/  STL.64 [R1+0x23d0], R22 ;  /* 0x0023d01601007387 */ /* 0x0001e20000100a00 */
[----:B------:R-:W2:Y:S02]  /*46900*/  LDL.LU R20, [R1+0x340] ;  /* 0x0003400001147983 */ /* 0x000ea40000300800 */
[----:B------:R-:W2:Y:S01]  /*46910*/  LDL.LU R21, [R1+0x344] ;  /* 0x0003440001157983 */ /* 0x000ea20000300800 */
[----:B0-----:R-:W2:Y:S04]  /*46920*/  LDL.LU R22, [R1+0x348] ;  /* 0x0003480001167983 */ /* 0x001ea80000300800 */
[----:B------:R-:W0:Y:S01]  /*46930*/  S2R R13, SR_TID.X ;  /* 0x00000000000d7919 */ /* 0x000e220000002100 */
[----:B---3--:R-:W-:Y:S01]  /*46940*/  IMAD.MOV.U32 R23, RZ, RZ, R5 ;  /* 0x000000ffff177224 */ /* 0x008fe200078e0005 */
[----:B0-----:R-:W-:-:S05]  /*46950*/  LOP3.LUT R5, R13, 0x7, RZ, 0xc0, !PT ;  /* 0x000000070d057812 */ /* 0x001fca00078ec0ff */
[----:B------:R-:W-:Y:S01]  /*46960*/  IMAD R5, R5, 0x110, RZ ;  /* 0x0000011005057824 */ /* 0x000fe200078e02ff */
[----:B--2---:R-:W-:Y:S01]  /*46970*/  STL.64 [R1+0x23e0], R22 ;  /* 0x0023e01601007387 */ /* 0x004fe20000100a00 */
[----:B------:R0:W-:Y:S03]  /*46980*/  STL.64 [R1+0x23d8], R20 ;  /* 0x0023d81401007387 */ /* 0x0001e60000100a00 */
[----:B0-----:R-:W2:Y:S01]  /*46990*/  LDL.LU R20, [R1+0x220] ;  /* 0x0002200001147983 */ /* 0x001ea20000300800 */
[----:B------:R-:W2:Y:S02]  /*469a0*/  LDL.LU R21, [R1+0x224] ;  /* 0x0002240001157983 */ /* 0x000ea40000300800 */
[----:B------:R-:W-:Y:S02]  /*469b0*/  STL.64 [R1+0x2438], R6 ;  /* 0x0024380601007387 */ /* 0x000fe40000100a00 */
[----:B------:R0:W-:Y:S02]  /*469c0*/  STL.64 [R1+0x2430], R4 ;  /* 0x0024300401007387 */ /* 0x0001e40000100a00 */
[----:B0-----:R-:W3:Y:S01]  /*469d0*/  LDL.LU R4, [R1+0xa0] ;  /* 0x0000a00001047983 */ /* 0x001ee20000300800 */
[----:B------:R-:W3:Y:S02]  /*469e0*/  LDL.LU R5, [R1+0xa4] ;  /* 0x0000a40001057983 */ /* 0x000ee40000300800 */
[----:B------:R-:W3:Y:S02]  /*469f0*/  LDL.LU R6, [R1+0xa8] ;  /* 0x0000a80001067983 */ /* 0x000ee40000300800 */
[----:B------:R-:W3:Y:S01]  /*46a00*/  LDL.LU R7, [R1+0xac] ;  /* 0x0000ac0001077983 */ /* 0x000ee20000300800 */
[----:B------:R-:W2:Y:S01]  /*46a10*/  LDL.LU R22, [R1+0x228] ;  /* 0x0002280001167983 */ /* 0x000ea20000300800 */
[----:B------:R-:W2:Y:S02]  /*46a20*/  LDL.LU R23, [R1+0x22c] ;  /* 0x00022c0001177983 */ /* 0x000ea40000300800 */
[----:B----4-:R-:W-:-:S02]  /*46a30*/  IMAD.MOV.U32 R26, RZ, RZ, R17 ;  /* 0x000000ffff1a7224 */ /* 0x010fc400078e0011 */
[----:B------:R-:W-:-:S07]  /*46a40*/  IMAD.MOV.U32 R27, RZ, RZ, R16 ;  /* 0x000000ffff1b7224 */ /* 0x000fce00078e0010 */
[C---:B---3--:R-:W-:Y:S01]  /*46a50*/  HMMA.16816.F32.BF16 R24, R8.reuse, R26, R4 ;  /* 0x0000001a0818723c */ /* 0x048fe20000041804 */
[----:B--2---:R-:W-:Y:S01]  /*46a60*/  STL.64 [R1+0x2420], R22 ;  /* 0x0024201601007387 */ /* 0x004fe20000100a00 */
[----:B------:R0:W-:Y:S03]  /*46a70*/  STL.64 [R1+0x2418], R20 ;  /* 0x0024181401007387 */ /* 0x0001e60000100a00 */
[----:B0-----:R-:W2:Y:S01]  /*46a80*/  LDL.LU R20, [R1+0x90] ;  /* 0x0000900001147983 */ /* 0x001ea20000300800 */
[----:B------:R-:W2:Y:S02]  /*46a90*/  LDL.LU R21, [R1+0x94] ;  /* 0x0000940001157983 */ /* 0x000ea40000300800 */
[----:B------:R-:W2:Y:S02]  /*46aa0*/  LDL.LU R22, [R1+0x98] ;  /* 0x0000980001167983 */ /* 0x000ea40000300800 */
[----:B------:R-:W2:Y:S01]  /*46ab0*/  LDL.LU R23, [R1+0x9c] ;  /* 0x00009c0001177983 */ /* 0x000ea20000300800 */
[----:B------:R-:W3:Y:S01]  /*46ac0*/  LDL.LU.64 R6, [R1+0x2438] ;  /* 0x0024380001067983 */ /* 0x000ee20000300a00 */
[----:B------:R-:W4:Y:S11]  /*46ad0*/  LDL.LU.64 R4, [R1+0x2430] ;  /* 0x0024300001047983 */ /* 0x000f360000300a00 */
[----:B------:R-:W-:Y:S01]  /*46ae0*/  STL.64 [R1+0x490], R24 ;  /* 0x0004901801007387 */ /* 0x000fe20000100a00 */
        /* <DEDUP_REMOVED lines=9> */
[----:B------:R-:W2:Y:S02]  /*46b80*/  LDL.LU.64 R24, [R1+0x2408] ;  /* 0x0024080001187983 */ /* 0x000ea40000300a00 */
[C---:B------:R-:W-:Y:S02]  /*46b90*/  IMAD.SHL.U32 R12, R13.reuse, 0x2, RZ ;  /* 0x000000020d0c7824 */ /* 0x040fe400078e00ff */
[C---:B------:R-:W-:Y:S02]  /*46ba0*/  IMAD.SHL.U32 R18, R13.reuse, 0x80, RZ ;  /* 0x000000800d127824 */ /* 0x040fe400078e00ff */
[----:B------:R-:W-:Y:S01]  /*46bb0*/  IMAD.SHL.U32 R13, R13, 0x40, RZ ;  /* 0x000000400d0d7824 */ /* 0x000fe200078e00ff */
[C-C-:B----4-:R-:W-:Y:S01]  /*46bc0*/  LOP3.LUT R19, R5.reuse, 0x10, R12.reuse, 0x78, !PT ;  /* 0x0000001005137812 */ /* 0x150fe200078e780c */
[----:B------:R-:W-:-:S04]  /*46bd0*/  LOP3.LUT R5, R5, 0x30, R12, 0x78, !PT ;  /* 0x0000003005057812 */ /* 0x000fc800078e780c */
[----:B------:R-:W-:Y:S02]  /*46be0*/  LOP3.LUT R5, R5, 0x800, R13, 0xf8, !PT ;  /* 0x0000080005057812 */ /* 0x000fe400078ef80d */
[C---:B--2---:R-:W-:Y:S01]  /*46bf0*/  HMMA.16816.F32.BF16 R12, R8.reuse, R14, R24 ;  /* 0x0000000e080c723c */ /* 0x044fe20000041818 */
[----:B------:R-:W2:Y:S01]  /*46c00*/  LDL.LU.64 R26, [R1+0x2400] ;  /* 0x00240000011a7983 */ /* 0x000ea20000300a00 */
[----:B------:R-:W2:Y:S11]  /*46c10*/  LDL.LU.64 R24, [R1+0x23f8] ;  /* 0x0023f80001187983 */ /* 0x000eb60000300a00 */
[----:B------:R-:W-:Y:S10]  /*46c20*/  @!UPT UIADD3 URZ, URZ, URZ, URZ ;  /* 0x0000003f3f3ff290 */ /* 0x000ff4000fffe03f */
[----:B------:R-:W-:Y:S01]  /*46c30*/  STL.64 [R1+0xc0], R12 ;  /* 0x0000c00c01007387 */ /* 0x000fe20000100a00 */
[----:B------:R0:W-:Y:S03]  /*46c40*/  STL.64 [R1+0xc8], R14 ;  /* 0x0000c80e01007387 */ /* 0x0001e60000100a00 */
[----:B0-----:R-:W2:Y:S01]  /*46c50*/  LDL.LU.64 R14, [R1+0x23f0] ;  /* 0x0023f000010e7983 */ /* 0x001ea20000300a00 */
[----:B------:R-:W-:Y:S02]  /*46c60*/  LOP3.LUT R19, R19, 0x800, R18, 0xf8, !PT ;  /* 0x0000080013137812 */ /* 0x000fe400078ef812 */
[----:B------:R-:W-:Y:S01]  /*46c70*/  LOP3.LUT R5, R5, 0x40, RZ, 0x3c, !PT ;  /* 0x0000004005057812 */ /* 0x000fe200078e3cff */
[C---:B--2---:R-:W-:Y:S02]  /*46c80*/  HMMA.16816.F32.BF16 R12, R8.reuse, R14, R24 ;  /* 0x0000000e080c723c */ /* 0x044fe40000041818 */
[----:B------:R-:W0:Y:S04]  /*46c90*/  LDSM.16.MT88.4 R24, [R19+0x6000] ;  /* 0x006000001318783b */ /* 0x000e280000004200 */
[----:B0-----:R-:W-:Y:S11]  /*46ca0*/  STL.64 [R1+0x23c8], R26 ;  /* 0x0023c81a01007387 */ /* 0x001ff60000100a00 */
[----:B------:R-:W-:Y:S06]  /*46cb0*/  @!UPT UIADD3 URZ, URZ, URZ, URZ ;  /* 0x0000003f3f3ff290 */ /* 0x000fec000fffe03f */
[----:B------:R-:W-:Y:S02]  /*46cc0*/  STL.64 [R1+0xb0], R12 ;  /* 0x0000b00c01007387 */ /* 0x000fe40000100a00 */
[----:B------:R-:W-:Y:S02]  /*46cd0*/  STL.64 [R1+0xb8], R14 ;  /* 0x0000b80e01007387 */ /* 0x000fe40000100a00 */
[----:B------:R-:W0:Y:S04]  /*46ce0*/  LDSM.16.M88.4 R12, [R5+0x8080] ;  /* 0x00808000050c783b */ /* 0x000e280000000200 */
[----:B------:R1:W-:Y:S04]  /*46cf0*/  STL.64 [R1+0x23c0], R24 ;  /* 0x0023c01801007387 */ /* 0x0003e80000100a00 */
[----:B-1----:R-:W2:Y:S01]  /*46d00*/  LDL.LU R24, [R1+0x460] ;  /* 0x0004600001187983 */ /* 0x002ea20000300800 */
[----:B------:R-:W2:Y:S02]  /*46d10*/  LDL.LU R25, [R1+0x464] ;  /* 0x0004640001197983 */ /* 0x000ea40000300800 */
[----:B------:R-:W2:Y:S02]  /*46d20*/  LDL.LU R26, [R1+0x468] ;  /* 0x00046800011a7983 */ /* 0x000ea40000300800 */
[----:B------:R-:W2:Y:S01]  /*46d30*/  LDL.LU R27, [R1+0x46c] ;  /* 0x00046c00011b7983 */ /* 0x000ea20000300800 */
[----:B------:R-:W-:Y:S01]  /*46d40*/  STL [R1+0x23b0], R19 ;  /* 0x0023b01301007387 */ /* 0x000fe20000100800 */
[----:B------:R-:W4:Y:S03]  /*46d50*/  LDL.LU R16, [R1+0x330] ;  /* 0x0003300001107983 */ /* 0x000f260000300800 */
[----:B0-----:R-:W-:Y:S01]  /*46d60*/  STL.64 [R1+0x60], R12 ;  /* 0x0000600c01007387 */ /* 0x001fe20000100a00 */
[----:B------:R0:W-:Y:S03]  /*46d70*/  STL.64 [R1+0x68], R14 ;  /* 0x0000680e01007387 */ /* 0x0001e60000100a00 */
[----:B0-----:R-:W2:Y:S02]  /*46d80*/  LDL.LU.64 R14, [R1+0x23e8] ;  /* 0x0023e800010e7983 */ /* 0x001ea40000300a00 */
[C---:B--2---:R-:W-:Y:S02]  /*46d90*/  HMMA.16816.F32.BF16 R12, R8.reuse, R14, R20 ;  /* 0x0000000e080c723c */ /* 0x044fe40000041814 */
[----:B------:R-:W3:Y:S01]  /*46da0*/  LDL.LU.64 R22, [R1+0x23e0] ;  /* 0x0023e00001167983 */ /* 0x000ee20000300a00 */
[----:B------:R-:W3:Y:S11]  /*46db0*/  LDL.LU.64 R20, [R1+0x23d8] ;  /* 0x0023d80001147983 */ /* 0x000ef60000300a00 */
[----:B------:R-:W-:Y:S09]  /*46dc0*/  @!UPT UIADD3 URZ, URZ, URZ, URZ ;  /* 0x0000003f3f3ff290 */ /* 0x000ff2000fffe03f */
[----:B------:R-:W-:Y:S01]  /*46dd0*/  STL.64 [R1+0xa0], R12 ;  /* 0x0000a00c01007387 */ /* 0x000fe20000100a00 */
[----:B------:R-:W-:Y:S02]  /*46de0*/  STL.64 [R1+0xa8], R14 ;  /* 0x0000a80e01007387 */ /* 0x000fe40000100a00 */
[----:B------:R-:W-:Y:S01]  /*46df0*/  LDSM.16.M88.4 R12, [R5+0x9080] ;  /* 0x00908000050c783b */ /* 0x000fe20000000200 */
[C---:B---3--:R-:W-:Y:S11]  /*46e00*/  HMMA.16816.F32.BF16 R20, R8.reuse, R6, R20 ;  /* 0x000000060814723c */ /* 0x048ff60000041814 */
[----:B------:R-:W-:Y:S11]  /*46e10*/  @!UPT UIADD3 URZ, URZ, URZ, URZ ;  /* 0x0000003f3f3ff290 */ /* 0x000ff6000fffe03f */
[----:B------:R-:W-:Y:S01]  /*46e20*/  @!UPT UIADD3 URZ, URZ, URZ, URZ ;  /* 0x0000003f3f3ff290 */ /* 0x000fe2000fffe03f */
[----:B------:R-:W-:Y:S01]  /*46e30*/  STL.64 [R1+0x90], R20 ;  /* 0x0000901401007387 */ /* 0x000fe20000100a00 */
[----:B------:R-:W-:Y:S02]  /*46e40*/  STL.64 [R1+0x98], R22 ;  /* 0x0000981601007387 */ /* 0x000fe40000100a00 */
[----:B------:R-:W0:Y:S02]  /*46e50*/  LDSM.16.M88.4 R20, [R5+0xa080] ;  /* 0x00a080000514783b */ /* 0x000e240000000200 */
[----:B0-----:R-:W-:Y:S02]  /*46e60*/  STL.64 [R1+0x40], R20 ;  /* 0x0000401401007387 */ /* 0x001fe40000100a00 */
[----:B------:R-:W-:Y:S02]  /*46e70*/  STL.64 [R1+0x48], R22 ;  /* 0x0000481601007387 */ /* 0x000fe40000100a00 */
[----:B------:R-:W0:Y:S02]  /*46e80*/  LDSM.16.M88.4 R20, [R5+0xb080] ;  /* 0x00b080000514783b */ /* 0x000e240000000200 */
[----:B0-----:R-:W-:Y:S02]  /*46e90*/  STL.64 [R1+0x30], R20 ;  /* 0x0000301401007387 */ /* 0x001fe40000100a00 */
[----:B------:R0:W-:Y:S02]  /*46ea0*/  STL.64 [R1+0x38], R22 ;  /* 0x0000381601007387 */ /* 0x0001e40000100a00 */
[----:B0-----:R-:W2:Y:S01]  /*46eb0*/  LDL.LU.64 R22, [R1+0x23d0] ;  /* 0x0023d00001167983 */ /* 0x001ea20000300a00 */
[----:B------:R-:W-:Y:S02]  /*46ec0*/  STL.64 [R1+0x50], R12 ;  /* 0x0000500c01007387 */ /* 0x000fe40000100a00 */
[----:B------:R-:W-:Y:S02]  /*46ed0*/  STL.64 [R1+0x58], R14 ;  /* 0x0000580e01007387 */ /* 0x000fe40000100a00 */
[----:B------:R0:W-:Y:S02]  /*46ee0*/  STL.64 [R1+0x2388], R12 ;  /* 0x0023880c01007387 */ /* 0x0001e40000100a00 */
[----:B0-----:R-:W3:Y:S01]  /*46ef0*/  LDL.64 R12, [R1+0x60] ;  /* 0x00006000010c7983 */ /* 0x001ee20000100a00 */
[----:B--2---:R-:W-:Y:S03]  /*46f00*/  HMMA.16816.F32.BF16 R20, R8, R22, R24 ;  /* 0x000000160814723c */ /* 0x004fe60000041818 */
[----:B------:R-:W3:Y:S01]  /*46f10*/  LDL.LU.64 R26, [R1+0x23c8] ;  /* 0x0023c800011a7983 */ /* 0x000ee20000300a00 */
[----:B------:R-:W3:Y:S11]  /*46f20*/  LDL.LU.64 R24, [R1+0x23c0] ;  /* 0x0023c00001187983 */ /* 0x000ef60000300a00 */
[----:B------:R-:W-:Y:S08]  /*46f30*/  @!UPT UIADD3 URZ, URZ, URZ, URZ ;  /* 0x0000003f3f3ff290 */ /* 0x000ff0000fffe03f */
[----:B------:R-:W-:Y:S01]  /*46f40*/  STL.64 [R1+0x360], R20 ;  /* 0x0003601401007387 */ /* 0x000fe20000100a00 */
[----:B------:R-:W-:Y:S02]  /*46f50*/  STL.64 [R1+0x368], R22 ;  /* 0x0003681601007387 */ /* 0x000fe40000100a00 */
[----:B------:R-:W0:Y:S02]  /*46f60*/  LDSM.16.M88.4 R20, [R5+0xc080] ;  /* 0x00c080000514783b */ /* 0x000e240000000200 */
[----:B0-----:R-:W-:Y:S02]  /*46f70*/  STL.64 [R1+0x20], R20 ;  /* 0x0000201401007387 */ /* 0x001fe40000100a00 */
[----:B------:R0:W-:Y:S02]  /*46f80*/  STL.64 [R1+0x28], R22 ;  /* 0x0000281601007387 */ /* 0x0001e40000100a00 */
[----:B0-----:R-:W4:Y:S01]  /*46f90*/  LDL.LU.64 R22, [R1+0x23b8] ;  /* 0x0023b80001167983 */ /* 0x001f220000300a00 */
[----:B------:R-:W-:-:S02]  /*46fa0*/  IMAD.MOV.U32 R17, RZ, RZ, R3 ;  /* 0x000000ffff117224 */ /* 0x000fc400078e0003 */
[----:B------:R-:W-:Y:S02]  /*46fb0*/  IMAD.MOV.U32 R18, RZ, RZ, R2 ;  /* 0x000000ffff127224 */ /* 0x000fe400078e0002 */
[----:B------:R-:W-:-:S07]  /*46fc0*/  IMAD.MOV.U32 R19, RZ, RZ, R0 ;  /* 0x000000ffff137224 */ /* 0x000fce00078e0000 */
[----:B----4-:R-:W-:Y:S01]  /*46fd0*/  HMMA.16816.F32.BF16 R8, R8, R22, R16 ;  /* 0x000000160808723c */ /* 0x010fe20000041810 */
[----:B------:R-:W2:Y:S01]  /*46fe0*/  LDL.LU R19, [R1+0x23b0] ;  /* 0x0023b00001137983 */ /* 0x000ea20000300800 */
[----:B------:R-:W3:Y:S02]  /*46ff0*/  LDL.LU.64 R22, [R1+0x23a8] ;  /* 0x0023a80001167983 */ /* 0x000ee40000300a00 */
[----:B------:R-:W3:Y:S11]  /*47000*/  LDL.LU.64 R20, [R1+0x23a0] ;  /* 0x0023a00001147983 */ /* 0x000ef60000300a00 */
[----:B------:R-:W-:Y:S08]  /*47010*/  @!UPT UIADD3 URZ, URZ, URZ, URZ ;  /* 0x0000003f3f3ff290 */ /* 0x000ff0000fffe03f */
[----:B------:R-:W-:Y:S01]  /*47020*/  STL.64 [R1+0x70], R8 ;  /* 0x0000700801007387 */ /* 0x000fe20000100a00 */
[----:B------:R-:W-:Y:S02]  /*47030*/  STL.64 [R1+0x78], R10 ;  /* 0x0000780a01007387 */ /* 0x000fe40000100a00 */
[----:B------:R-:W0:Y:S02]  /*47040*/  LDSM.16.M88.4 R8, [R5+0xd080] ;  /* 0x00d080000508783b */ /* 0x000e240000000200 */
[----:B0-----:R-:W-:Y:S02]  /*47050*/  STL.64 [R1+0x10], R8 ;  /* 0x0000100801007387 */ /* 0x001fe40000100a00 */
[----:B------:R3:W-:Y:S02]  /*47060*/  STL.64 [R1+0x18], R10 ;  /* 0x0000180a01007387 */ /* 0x0007e40000100a00 */
[----:B------:R-:W-:Y:S02]  /*47070*/  IMAD.MOV.U32 R18, RZ, RZ, R9 ;  /* 0x000000ffff127224 */ /* 0x000fe400078e0009 */
[----:B---3--:R-:W-:Y:S11]  /*47080*/  HMMA.16816.F32.BF16 R8, R24, R12, R20 ;  /* 0x0000000c1808723c */ /* 0x008ff60000041814 */
[----:B------:R-:W-:Y:S11]  /*47090*/  @!UPT UIADD3 URZ, URZ, URZ, URZ ;  /* 0x0000003f3f3ff290 */ /* 0x000ff6000fffe03f */
[----:B------:R-:W-:Y:S01]  /*470a0*/  @!UPT UIADD3 URZ, URZ, URZ, URZ ;  /* 0x0000003f3f3ff290 */ /* 0x000fe2000fffe03f */
[----:B------:R0:W-:Y:S04]  /*470b0*/  STL [R1+0x350], R8 ;  /* 0x0003500801007387 */ /* 0x0001e80000100800 */
[----:B0-----:R-:W3:Y:S01]  /*470c0*/  LDL.LU R8, [R1+0x2f0] ;  /* 0x0002f00001087983 */ /* 0x001ee20000300800 */
[----:B------:R-:W-:Y:S02]  /*470d0*/  IMAD.MOV.U32 R21, RZ, RZ, R12 ;  /* 0x000000ffff157224 */ /* 0x000fe400078e000c */
[----:B------:R-:W-:Y:S02]  /*470e0*/  IMAD.MOV.U32 R20, RZ, RZ, R13 ;  /* 0x000000ffff147224 */ /* 0x000fe400078e000d */
[----:B------:R-:W0:Y:S01]  /*470f0*/  LDSM.16.M88.4 R12, [R5+0xe080] ;  /* 0x00e08000050c783b */ /* 0x000e220000000200 */
[----:B------:R-:W-:-:S02]  /*47100*/  IMAD.MOV.U32 R2, RZ, RZ, R10 ;  /* 0x000000ffff027224 */ /* 0x000fc400078e000a */
[----:B------:R-:W-:Y:S02]  /*47110*/  IMAD.MOV.U32 R0, RZ, RZ, R11 ;  /* 0x000000ffff007224 */ /* 0x000fe400078e000b */
[----:B------:R-:W-:Y:S02]  /*47120*/  IMAD.MOV.U32 R3, RZ, RZ, R9 ;  /* 0x000000ffff037224 */ /* 0x000fe400078e0009 */
[----:B------:R-:W-:Y:S02]  /*47130*/  IMAD.MOV.U32 R10, RZ, RZ, R28 ;  /* 0x000000ffff0a7224 */ /* 0x000fe400078e001c */
[----:B------:R-:W-:Y:S02]  /*47140*/  IMAD.MOV.U32 R11, RZ, RZ, R29 ;  /* 0x000000ffff0b7224 */ /* 0x000fe400078e001d */
[----:B------:R-:W-:Y:S02]  /*47150*/  IMAD.MOV.U32 R9, RZ, RZ, R4 ;  /* 0x000000ffff097224 */ /* 0x000fe400078e0004 */
[----:B------:R-:W4:Y:S01]  /*47160*/  LDL.LU R4, [R1+0x2398] ;  /* 0x0023980001047983 */ /* 0x000f220000300800 */
[----:B------:R-:W2:Y:S02]  /*47170*/  LDL.LU R28, [R1+0x2394] ;  /* 0x00239400011c7983 */ /* 0x000ea40000300800 */
[----:B------:R-:W2:Y:S02]  /*47180*/  LDL.LU R29, [R1+0x2390] ;  /* 0x00239000011d7983 */ /* 0x000ea40000300800 */
[----:B------:R-:W-:Y:S02]  /*47190*/  STL.64 [R1+0x2378], R10 ;  /* 0x0023780a01007387 */ /* 0x000fe40000100a00 */
[----:B0-----:R-:W-:-:S02]  /*471a0*/  IMAD.MOV.U32 R17, RZ, RZ, R12 ;  /* 0x000000ffff117224 */ /* 0x001fc400078e000c */
[----:B------:R-:W-:Y:S01]  /*471b0*/  IMAD.MOV.U32 R16, RZ, RZ, R13 ;  /* 0x000000ffff107224 */ /* 0x000fe200078e000d */
[----:B---3--:R0:W-:Y:S04]  /*471c0*/  STL.64 [R1+0x2370], R8 ;  /* 0x0023700801007387 */ /* 0x0081e80000100a00 */
[----:B0-----:R-:W3:Y:S01]  /*471d0*/  LDL.LU R8, [R1+0x300] ;  /* 0x0003000001087983 */ /* 0x001ee20000300800 */
[----:B------:R-:W3:Y:S02]  /*471e0*/  LDL.LU R9, [R1+0x304] ;  /* 0x0003040001097983 */ /* 0x000ee40000300800 */
[----:B------:R-:W3:Y:S02]  /*471f0*/  LDL.LU R10, [R1+0x308] ;  /* 0x00030800010a7983 */ /* 0x000ee40000300800 */
[----:B------:R-:W3:Y:S01]  /*47200*/  LDL.LU R11, [R1+0x30c] ;  /* 0x00030c00010b7983 */ /* 0x000ee20000300800 */
[----:B------:R0:W-:Y:S01]  /*47210*/  STL [R1+0x2344], R20 ;  /* 0x0023441401007387 */ /* 0x0001e20000100800 */
[----:B------:R-:W-:Y:S03]  /*47220*/  STL [R1+0x2340], R21 ;  /* 0x0023401501007387 */ /* 0x000fe60000100800 */
[----:B0-----:R-:W3:Y:S01]  /*47230*/  LDL.LU R20, [R1+0x310] ;  /* 0x0003100001147983 */ /* 0x001ee20000300800 */
[----:B------:R-:W-:Y:S02]  /*47240*/  STL [R1+0x1f90], R2 ;  /* 0x001f900201007387 */ /* 0x000fe40000100800 */
[----:B------:R-:W-:Y:S02]  /*47250*/  STL [R1+0x1f8c], R3 ;  /* 0x001f8c0301007387 */ /* 0x000fe40000100800 */
[----:B------:R-:W-:Y:S01]  /*47260*/  STL [R1+0x1f88], R0 ;  /* 0x001f880001007387 */ /* 0x000fe20000100800 */
[----:B------:R0:W-:Y:S01]  /*47270*/  STL.64 [R1], R12 ;  /* 0x0000000c01007387 */ /* 0x0001e20000100a00 */
[----:B------:R-:W-:Y:S03]  /*47280*/  STL.64 [R1+0x8], R14 ;  /* 0x0000080e01007387 */ /* 0x000fe60000100a00 */
[----:B0-----:R-:W3:Y:S01]  /*47290*/  LDL.LU.64 R12, [R1+0x2388] ;  /* 0x00238800010c7983 */ /* 0x001ee20000300a00 */
[----:B--2---:R-:W-:Y:S02]  /*472a0*/  STL.64 [R1+0x2368], R18 ;  /* 0x0023681201007387 */ /* 0x004fe40000100a00 */
[----:B------:R0:W-:Y:S02]  /*472b0*/  STL.64 [R1+0x2360], R16 ;  /* 0x0023601001007387 */ /* 0x0001e40000100a00 */
[----:B0-----:R-:W2:Y:S01]  /*472c0*/  LDL.64 R16, [R1+0x30] ;  /* 0x0000300001107983 */ /* 0x001ea20000100a00 */
[----:B------:R-:W-:-:S02]  /*472d0*/  IMAD.MOV.U32 R21, RZ, RZ, R29 ;  /* 0x000000ffff157224 */ /* 0x000fc400078e001d */
[----:B------:R-:W-:Y:S02]  /*472e0*/  IMAD.MOV.U32 R22, RZ, RZ, R28 ;  /* 0x000000ffff167224 */ /* 0x000fe400078e001c */
[----:B----4-:R-:W-:Y:S02]  /*472f0*/  IMAD.MOV.U32 R23, RZ, RZ, R4 ;  /* 0x000000ffff177224 */ /* 0x010fe400078e0004 */
[----:B------:R-:W0:Y:S04]  /*47300*/  LDSM.16.M88.4 R4, [R5+0xf080] ;  /* 0x00f080000504783b */ /* 0x000e280000000200 */
[----:B--2---:R1:W-:Y:S04]  /*47310*/  STL.64 [R1+0x2380], R16 ;  /* 0x0023801001007387 */ /* 0x0043e80000100a00 */
[----:B-1----:R-:W2:Y:S01]  /*47320*/  LDL.64 R16, [R1+0x40] ;  /* 0x0000400001107983 */ /* 0x002ea20000100a00 */
[C---:B---3--:R-:W-:Y:S11]  /*47330*/  HMMA.16816.F32.BF16 R12, R24.reuse, R12, R20 ;  /* 0x0000000c180c723c */ /* 0x048ff60000041814 */
[----:B------:R-:W-:Y:S11]  /*47340*/  @!UPT UIADD3 URZ, URZ, URZ, URZ ;  /* 0x0000003f3f3ff290 */ /* 0x000ff6000fffe03f */
[----:B------:R-:W-:Y:S02]  /*47350*/  @!UPT UIADD3 URZ, URZ, URZ, URZ ;  /* 0x0000003f3f3ff290 */ /* 0x000fe4000fffe03f */
[----:B------:R-:W-:Y:S02]  /*47360*/  IMAD.MOV.U32 R28, RZ, RZ, R15 ;  /* 0x000000ffff1c7224 */ /* 0x000fe400078e000f */
[----:B------:R-:W-:Y:S01]  /*47370*/  IMAD.MOV.U32 R29, RZ, RZ, R14 ;  /* 0x000000ffff1d7224 */ /* 0x000fe200078e000e */
[----:B------:R1:W-:Y:S02]  /*47380*/  STL.64 [R1+0x340], R12 ;  /* 0x0003400c01007387 */ /* 0x0003e40000100a00 */
[----:B------:R-:W-:Y:S02]  /*47390*/  STL [R1+0x1f74], R28 ;  /* 0x001f741c01007387 */ /* 0x000fe40000100800 */
[----:B------:R-:W-:Y:S04]  /*473a0*/  STL [R1+0x1f70], R29 ;  /* 0x001f701d01007387 */ /* 0x000fe80000100800 */
[----:B-1----:R-:W3:Y:S01]  /*473b0*/  LDL.LU R12, [R1+0x2e0] ;  /* 0x0002e000010c7983 */ /* 0x002ee20000300800 */
[----:B------:R-:W3:Y:S02]  /*473c0*/  LDL.LU R13, [R1+0x2e4] ;  /* 0x0002e400010d7983 */ /* 0x000ee40000300800 */
[----:B------:R-:W3:Y:S02]  /*473d0*/  LDL.LU R14, [R1+0x2e8] ;  /* 0x0002e800010e7983 */ /* 0x000ee40000300800 */
[----:B------:R-:W3:Y:S01]  /*473e0*/  LDL.LU R15, [R1+0x2ec] ;  /* 0x0002ec00010f7983 */ /* 0x000ee20000300800 */
[----:B0-----:R-:W-:Y:S01]  /*473f0*/  STL [R1+0x1f54], R6 ;  /* 0x001f540601007387 */ /* 0x001fe20000100800 */
[----:B------:R-:W-:Y:S02]  /*47400*/  STL [R1+0x1f50], R7 ;  /* 0x001f500701007387 */ /* 0x000fe40000100800 */
[----:B------:R0:W-:Y:S02]  /*47410*/  STL.64 [R1+0x2358], R4 ;  /* 0x0023580401007387 */ /* 0x0001e40000100a00 */
[----:B0-----:R-:W3:Y:S01]  /*47420*/  LDL.64 R4, [R1+0x20] ;  /* 0x0000200001047983 */ /* 0x001ee20000100a00 */
[----:B--2---:R-:W-:Y:S01]  /*47430*/  HMMA.16816.F32.BF16 R8, R24, R16, R8 ;  /* 0x000000101808723c */ /* 0x004fe20000041808 */
[----:B------:R-:W-:-:S02]  /*47440*/  IMAD.MOV.U32 R23, RZ, RZ, R16 ;  /* 0x000000ffff177224 */ /* 0x000fc400078e0010 */
[----:B------:R-:W-:Y:S02]  /*47450*/  IMAD.MOV.U32 R22, RZ, RZ, R17 ;  /* 0x000000ffff167224 */ /* 0x000fe400078e0011 */
[----:B------:R-:W2:Y:S11]  /*47460*/  LDL.LU.64 R16, [R1+0x2380] ;  /* 0x0023800001107983 */ /* 0x000eb60000300a00 */
[----:B------:R-:W-:Y:S07]  /*47470*/  @!UPT UIADD3 URZ, URZ, URZ, URZ ;  /* 0x0000003f3f3ff290 */ /* 0x000fee000fffe03f */
[----:B------:R0:W-:Y:S01]  /*47480*/  STL [R1+0x33c], R11 ;  /* 0x00033c0b01007387 */ /* 0x0001e20000100800 */
[----:B------:R-:W-:Y:S02]  /*47490*/  IMAD.MOV.U32 R0, RZ, RZ, R10 ;  /* 0x000000ffff007224 */ /* 0x000fe400078e000a */
[----:B------:R-:W-:Y:S02]  /*474a0*/  IMAD.MOV.U32 R2, RZ, RZ, R8 ;  /* 0x000000ffff027224 */ /* 0x000fe400078e0008 */
[----:B------:R-:W-:Y:S01]  /*474b0*/  IMAD.MOV.U32 R3, RZ, RZ, R9 ;  /* 0x000000ffff037224 */ /* 0x000fe200078e0009 */
[----:B0-----:R-:W4:Y:S01]  /*474c0*/  LDL.LU.64 R10, [R1+0x2378] ;  /* 0x00237800010a7983 */ /* 0x001f220000300a00 */
[----:B------:R-:W4:Y:S02]  /*474d0*/  LDL.LU.64 R8, [R1+0x2370] ;  /* 0x0023700001087983 */ /* 0x000f240000300a00 */
[----:B------:R-:W-:Y:S02]  /*474e0*/  STL [R1+0x1f9c], R0 ;  /* 0x001f9c0001007387 */ /* 0x000fe40000100800 */
[----:B------:R-:W-:Y:S01]  /*474f0*/  STL [R1+0x1f98], R3 ;  /* 0x001f980301007387 */ /* 0x000fe20000100800 */
[----:B------:R-:W-:Y:S01]  /*47500*/  STL [R1+0x1f94], R2 ;  /* 0x001f940201007387 */ /* 0x000fe20000100800 */
[----:B------:R-:W4:Y:S03]  /*47510*/  LDL.LU.64 R18, [R1+0x2368] ;  /* 0x0023680001127983 */ /* 0x000f260000300a00 */
[----:B------:R-:W0:Y:S01]  /*47520*/  S2R R6, SR_TID.X ;  /* 0x0000000000067919 */ /* 0x000e220000002100 */
[----:B---3--:R-:W-:Y:S01]  /*47530*/  HMMA.16816.F32.BF16 R12, R24, R4, R12 ;  /* 0x00000004180c723c */ /* 0x008fe2000004180c */
[----:B0-----:R-:W-:-:S02]  /*47540*/  IMAD.SHL.U32 R7, R6, 0x2, RZ ;  /* 0x0000000206077824 */ /* 0x001fc400078e00ff */
[----:B--2---:R-:W-:Y:S02]  /*47550*/  IMAD.MOV.U32 R20, RZ, RZ, R16 ;  /* 0x000000ffff147224 */ /* 0x004fe400078e0010 */
[----:B------:R-:W-:-:S03]  /*47560*/  IMAD.MOV.U32 R21, RZ, RZ, R17 ;  /* 0x000000ffff157224 */ /* 0x000fc600078e0011 */
[----:B----4-:R-:W-:Y:S01]  /*47570*/  HMMA.16816.F32.BF16 R8, R24, R16, R8 ;  /* 0x000000101808723c */ /* 0x010fe20000041808 */
[----:B------:R-:W2:Y:S11]  /*47580*/  LDL.LU.64 R16, [R1+0x2360] ;  /* 0x0023600001107983 */ /* 0x000eb60000300a00 */
[----:B------:R-:W-:Y:S11]  /*47590*/  @!UPT UIADD3 URZ, URZ, URZ, URZ ;  /* 0x0000003f3f3ff290 */ /* 0x000ff6000fffe03f */
[----:B------:R-:W-:Y:S01]  /*475a0*/  STL.64 [R1+0x328], R10 ;  /* 0x0003280a01007387 */ /* 0x000fe20000100a00 */
[----:B------:R-:W-:Y:S02]  /*475b0*/  IMAD.MOV.U32 R28, RZ, RZ, R8 ;  /* 0x000000ffff1c7224 */ /* 0x000fe400078e0008 */
[----:B------:R-:W-:Y:S02]  /*475c0*/  IMAD.MOV.U32 R29, RZ, RZ, R9 ;  /* 0x000000ffff1d7224 */ /* 0x000fe400078e0009 */
[----:B------:R0:W1:Y:S02]  /*475d0*/  LDSM.16.MT88.4 R8, [R19+0x6080] ;  /* 0x006080001308783b */ /* 0x0000640000004200 */
[C---:B0-----:R-:W-:Y:S01]  /*475e0*/  LOP3.LUT R19, R6.reuse, 0x7, RZ, 0xc0, !PT ;  /* 0x0000000706137812 */ /* 0x041fe200078ec0ff */
[----:B------:R-:W-:-:S04]  /*475f0*/  IMAD.SHL.U32 R6, R6, 0x80, RZ ;  /* 0x0000008006067824 */ /* 0x000fc800078e00ff */
[----:B------:R-:W-:Y:S01]  /*47600*/  IMAD R19, R19, 0x110, RZ ;  /* 0x0000011013137824 */ /* 0x000fe200078e02ff */
[----:B------:R-:W-:Y:S01]  /*47610*/  STL.64 [R1+0x2350], R22 ;  /* 0x0023501601007387 */ /* 0x000fe20000100a00 */
[----:B------:R0:W-:Y:S03]  /*47620*/  STL.64 [R1+0x2348], R20 ;  /* 0x0023481401007387 */ /* 0x0001e60000100a00 */
[----:B------:R-:W-:-:S04]  /*47630*/  LOP3.LUT R19, R19, 0x10, R7, 0x78, !PT ;  /* 0x0000001013137812 */ /* 0x000fc800078e7807 */
[----:B------:R-:W-:Y:S01]  /*47640*/  LOP3.LUT R19, R19, 0x800, R6, 0xf8, !PT ;  /* 0x0000080013137812 */ /* 0x000fe200078ef806 */
[----:B0-----:R-:W3:Y:S01]  /*47650*/  LDL.LU R20, [R1+0x4a0] ;  /* 0x0004a00001147983 */ /* 0x001ee20000300800 */
[----:B------:R-:W3:Y:S02]  /*47660*/  LDL.LU R21, [R1+0x4a4] ;  /* 0x0004a40001157983 */ /* 0x000ee40000300800 */
[----:B------:R-:W3:Y:S02]  /*47670*/  LDL.LU R22, [R1+0x4a8] ;  /* 0x0004a80001167983 */ /* 0x000ee40000300800 */
[----:B------:R-:W3:Y:S01]  /*47680*/  LDL.LU R23, [R1+0x4ac] ;  /* 0x0004ac0001177983 */ /* 0x000ee20000300800 */
[----:B------:R-:W-:Y:S01]  /*47690*/  STL [R1+0x1fa4], R29 ;  /* 0x001fa41d01007387 */ /* 0x000fe20000100800 */
[----:B------:R-:W-:Y:S01]  /*476a0*/  STL [R1+0x1fa0], R28 ;  /* 0x001fa01c01007387 */ /* 0x000fe20000100800 */
[----:B------:R-:W-:Y:S01]  /*476b0*/  LOP3.LUT R19, R19, 0x20, RZ, 0x3c, !PT ;  /* 0x0000002013137812 */ /* 0x000fe200078e3cff */
[----:B------:R-:W-:-:S02]  /*476c0*/  IMAD.MOV.U32 R6, RZ, RZ, R14 ;  /* 0x000000ffff067224 */ /* 0x000fc400078e000e */
[----:B------:R-:W-:Y:S01]  /*476d0*/  IMAD.MOV.U32 R7, RZ, RZ, R15 ;  /* 0x000000ffff077224 */ /* 0x000fe200078e000f */
[----:B-1----:R-:W-:Y:S01]  /*476e0*/  STL.64 [R1+0x2338], R10 ;  /* 0x0023380a01007387 */ /* 0x002fe20000100a00 */
[----:B------:R0:W-:Y:S02]  /*476f0*/  STL.64 [R1+0x2330], R8 ;  /* 0x0023300801007387 */ /* 0x0001e40000100a00 */
[----:B0-----:R-:W-:Y:S02]  /*47700*/  IMAD.MOV.U32 R9, RZ, RZ, R4 ;  /* 0x000000ffff097224 */ /* 0x001fe400078e0004 */
[----:B------:R-:W-:Y:S02]  /*47710*/  IMAD.MOV.U32 R8, RZ, RZ, R5 ;  /* 0x000000ffff087224 */ /* 0x000fe400078e0005 */
[----:B------:R-:W4:Y:S01]  /*47720*/  LDL.LU.64 R4, [R1+0x2358] ;  /* 0x0023580001047983 */ /* 0x000f220000300a00 */
[----:B------:R-:W-:Y:S02]  /*47730*/  STL.64 [R1+0x310], R12 ;  /* 0x0003100c01007387 */ /* 0x000fe40000100a00 */
[----:B------:R-:W0:Y:S04]  /*47740*/  LDSM.16.MT88.4 R12, [R19+0x6000] ;  /* 0x00600000130c783b */ /* 0x000e280000004200 */
[----:B------:R-:W-:Y:S01]  /*47750*/  STL [R1+0x20a4], R7 ;  /* 0x0020a40701007387 */ /* 0x000fe20000100800 */
[----:B------:R-:W-:Y:S04]  /*47760*/  STL [R1+0x20a0], R6 ;  /* 0x0020a00601007387 */ /* 0x000fe80000100800 */
[----:B0-----:R-:W-:Y:S01]  /*47770*/  STL.64 [R1+0x22a8], R14 ;  /* 0x0022a80e01007387 */ /* 0x001fe20000100a00 */
[----:B------:R0:W-:Y:S03]  /*47780*/  STL.64 [R1+0x22a0], R12 ;  /* 0x0022a00c01007387 */ /* 0x0001e60000100a00 */
[----:B0-----:R-:W3:Y:S01]  /*47790*/  LDL R12, [R1+0x10] ;  /* 0x00001000010c7983 */ /* 0x001ee20000100800 */
[----:B------:R-:W-:-:S07]  /*477a0*/  IMAD.MOV.U32 R13, RZ, RZ, R18 ;  /* 0x000000ffff0d7224 */ /* 0x000fce00078e0012 */
[----:B---3--:R-:W-:Y:S11]  /*477b0*/  HMMA.16816.F32.BF16 R20, R24, R12, R20 ;  /* 0x0000000c1814723c */ /* 0x008ff60000041814 */
[----:B------:R-:W-:Y:S11]  /*477c0*/  @!UPT UIADD3 URZ, URZ, URZ, URZ ;  /* 0x0000003f3f3ff290 */ /* 0x000ff6000fffe03f */
[----:B------:R-:W-:Y:S01]  /*477d0*/  @!UPT UIADD3 URZ, URZ, URZ, URZ ;  /* 0x0000003f3f3ff290 */ /* 0x000fe2000fffe03f */
[----:B------:R-:W-:Y:S01]  /*477e0*/  STL.64 [R1+0x300], R20 ;  /* 0x0003001401007387 */ /* 0x000fe20000100a00 */
[----:B------:R0:W-:Y:S03]  /*477f0*/  STL.64 [R1+0x308], R22 ;  /* 0x0003081601007387 */ /* 0x0001e60000100a00 */
[----:B0-----:R-:W3:Y:S01]  /*47800*/  LDL.LU.64 R22, [R1+0x2350] ;  /* 0x0023500001167983 */ /* 0x001ee20000300a00 */
[----:B------:R-:W3:Y:S02]  /*47810*/  LDL.LU.64 R20, [R1+0x2348] ;  /* 0x0023480001147983 */ /* 0x000ee40000300a00 */
[----:B------:R2:W-:Y:S02]  /*47820*/  STL.64 [R1+0x22c0], R12 ;  /* 0x0022c00c01007387 */ /* 0x0005e40000100a00 */
[----:B--2---:R-:W-:Y:S02]  /*47830*/  IMAD.MOV.U32 R12, RZ, RZ, R17 ;  /* 0x000000ffff0c7224 */ /* 0x004fe400078e0011 */
[----:B------:R-:W-:-:S02]  /*47840*/  IMAD.MOV.U32 R13, RZ, RZ, R16 ;  /* 0x000000ffff0d7224 */ /* 0x000fc400078e0010 */
[----:B------:R-:W0:Y:S04]  /*47850*/  LDSM.16.MT88.4 R16, [R19+0x6080] ;  /* 0x006080001310783b */ /* 0x000e280000004200 */
[----:B0-----:R-:W-:Y:S01]  /*47860*/  STL.64 [R1+0x2238], R18 ;  /* 0x0022381201007387 */ /* 0x001fe20000100a00 */
[----:B------:R0:W-:Y:S03]  /*47870*/  STL.64 [R1+0x2230], R16 ;  /* 0x0022301001007387 */ /* 0x0001e60000100a00 */
[----:B0-----:R-:W2:Y:S01]  /*47880*/  LDL.LU R16, [R1+0x540] ;  /* 0x0005400001107983 */ /* 0x001ea20000300800 */
[----:B------:R-:W2:Y:S02]  /*47890*/  LDL.LU R17, [R1+0x544] ;  /* 0x0005440001117983 */ /* 0x000ea40000300800 */
[----:B------:R-:W2:Y:S02]  /*478a0*/  LDL.LU R18, [R1+0x548] ;  /* 0x0005480001127983 */ /* 0x000ea40000300800 */
[----:B------:R-:W2:Y:S02]  /*478b0*/  LDL.LU R19, [R1+0x54c] ;  /* 0x00054c0001137983 */ /* 0x000ea40000300800 */
[----:B--2---:R-:W-:Y:S01]  /*478c0*/  HMMA.16816.F32.BF16 R12, R24, R12, R16 ;  /* 0x0000000c180c723c */ /* 0x004fe20000041810 */
[----:B------:R-:W2:Y:S01]  /*478d0*/  LDL.LU R16, [R1+0x160] ;  /* 0x0001600001107983 */ /* 0x000ea20000300800 */
[----:B------:R-:W2:Y:S02]  /*478e0*/  LDL.LU R17, [R1+0x164] ;  /* 0x0001640001117983 */ /* 0x000ea40000300800 */
[----:B------:R-:W2:Y:S02]  /*478f0*/  LDL.LU R18, [R1+0x168] ;  /* 0x0001680001127983 */ /* 0x000ea40000300800 */
[----:B------:R-:W2:Y:S11]  /*47900*/  LDL.LU R19, [R1+0x16c] ;  /* 0x00016c0001137983 */ /* 0x000eb60000300800 */
[----:B------:R-:W-:Y:S07]  /*47910*/  @!UPT UIADD3 URZ, URZ, URZ, URZ ;  /* 0x0000003f3f3ff290 */ /* 0x000fee000fffe03f */
[----:B------:R-:W-:Y:S02]  /*47920*/  IMAD.MOV.U32 R28, RZ, RZ, R12 ;  /* 0x000000ffff1c7224 */ /* 0x000fe400078e000c */
[----:B------:R-:W-:Y:S02]  /*47930*/  IMAD.MOV.U32 R0, RZ, RZ, R13 ;  /* 0x000000ffff007224 */ /* 0x000fe400078e000d */
[----:B------:R-:W-:Y:S02]  /*47940*/  IMAD.MOV.U32 R12, RZ, RZ, R9 ;  /* 0x000000ffff0c7224 */ /* 0x000fe400078e0009 */
[----:B------:R-:W-:-:S05]  /*47950*/  IMAD.MOV.U32 R13, RZ, RZ, R8 ;  /* 0x000000ffff0d7224 */ /* 0x000fca00078e0008 */
[----:B------:R3:W-:Y:S02]  /*47960*/  STL.64 [R1+0x22d8], R12 ;  /* 0x0022d80c01007387 */ /* 0x0007e40000100a00 */
[----:B---3--:R-:W-:Y:S02]  /*47970*/  IMAD.MOV.U32 R12, RZ, RZ, R20 ;  /* 0x000000ffff0c7224 */ /* 0x008fe400078e0014 */
[----:B------:R-:W-:Y:S02]  /*47980*/  IMAD.MOV.U32 R13, RZ, RZ, R21 ;  /* 0x000000ffff0d7224 */ /* 0x000fe400078e0015 */
[----:B------:R-:W-:Y:S02]  /*47990*/  IMAD.MOV.U32 R3, RZ, RZ, R14 ;  /* 0x000000ffff037224 */ /* 0x000fe400078e000e */
[----:B------:R-:W-:Y:S01]  /*479a0*/  IMAD.MOV.U32 R2, RZ, RZ, R15 ;  /* 0x000000ffff027224 */ /* 0x000fe200078e000f */
[----:B--2---:R-:W-:Y:S01]  /*479b0*/  STL.64 [R1+0x22b8], R18 ;  /* 0x0022b81201007387 */ /* 0x004fe20000100a00 */
[----:B------:R0:W-:Y:S03]  /*479c0*/  STL.64 [R1+0x22b0], R16 ;  /* 0x0022b01001007387 */ /* 0x0001e60000100a00 */
[----:B0-----:R-:W2:Y:S01]  /*479d0*/  LDL.LU R16, [R1+0x170] ;  /* 0x0001700001107983 */ /* 0x001ea20000300800 */
[----:B------:R-:W2:Y:S02]  /*479e0*/  LDL.LU R17, [R1+0x174] ;  /* 0x0001740001117983 */ /* 0x000ea40000300800 */
[----:B------:R-:W3:Y:S02]  /*479f0*/  LDL.LU R18, [R1+0x178] ;  /* 0x0001780001127983 */ /* 0x000ee40000300800 */
[----:B------:R-:W3:Y:S01]  /*47a00*/  LDL.LU R19, [R1+0x17c] ;  /* 0x00017c0001137983 */ /* 0x000ee20000300800 */
[----:B------:R-:W2:Y:S01]  /*47a10*/  LDL.LU R20, [R1+0x2344] ;  /* 0x0023440001147983 */ /* 0x000ea20000300800 */
[----:B------:R-:W2:Y:S02]  /*47a20*/  LDL.LU R21, [R1+0x2340] ;  /* 0x0023400001157983 */ /* 0x000ea40000300800 */
[----:B------:R0:W-:Y:S02]  /*47a30*/  STL.64 [R1+0x22f0], R12 ;  /* 0x0022f00c01007387 */ /* 0x0001e40000100a00 */
[----:B0-----:R-:W-:-:S02]  /*47a40*/  IMAD.MOV.U32 R12, RZ, RZ, R23 ;  /* 0x000000ffff0c7224 */ /* 0x001fc400078e0017 */
[----:B------:R-:W-:-:S05]  /*47a50*/  IMAD.MOV.U32 R13, RZ, RZ, R22 ;  /* 0x000000ffff0d7224 */ /* 0x000fca00078e0016 */
[----:B------:R0:W-:Y:S04]  /*47a60*/  STL.64 [R1+0x2308], R12 ;  /* 0x0023080c01007387 */ /* 0x0001e80000100a00 */
[----:B0-----:R-:W2:Y:S01]  /*47a70*/  LDL.LU R12, [R1+0x570] ;  /* 0x00057000010c7983 */ /* 0x001ea20000300800 */
[----:B------:R-:W2:Y:S02]  /*47a80*/  LDL.LU R13, [R1+0x574] ;  /* 0x00057400010d7983 */ /* 0x000ea40000300800 */
[----:B------:R-:W2:Y:S02]  /*47a90*/  LDL.LU R14, [R1+0x578] ;  /* 0x00057800010e7983 */ /* 0x000ea40000300800 */
[----:B------:R-:W2:Y:S02]  /*47aa0*/  LDL.LU R15, [R1+0x57c] ;  /* 0x00057c00010f7983 */ /* 0x000ea40000300800 */
[----:B--2---:R-:W-:Y:S01]  /*47ab0*/  STL.64 [R1+0x2318], R14 ;  /* 0x0023180e01007387 */ /* 0x004fe20000100a00 */
[----:B------:R-:W-:Y:S02]  /*47ac0*/  STL.64 [R1+0x2310], R12 ;  /* 0x0023100c01007387 */ /* 0x000fe40000100a00 */
[----:B------:R-:W4:Y:S02]  /*47ad0*/  LDL.LU R8, [R1+0x520] ;  /* 0x0005200001087983 */ /* 0x000f240000300800 */
[----:B------:R-:W4:Y:S01]  /*47ae0*/  LDL.LU R9, [R1+0x524] ;  /* 0x0005240001097983 */ /* 0x000f220000300800 */
[----:B------:R-:W4:Y:S01]  /*47af0*/  LDL.LU R10, [R1+0x528] ;  /* 0x00052800010a7983 */ /* 0x000f220000300800 */
[----:B------:R-:W4:Y:S02]  /*47b00*/  LDL.LU R11, [R1+0x52c] ;  /* 0x00052c00010b7983 */ /* 0x000f240000300800 */
[----:B---3--:R-:W-:Y:S02]  /*47b10*/  STL.64 [R1+0x22d0], R18 ;  /* 0x0022d01201007387 */ /* 0x008fe40000100a00 */
[----:B------:R0:W-:Y:S02]  /*47b20*/  STL.64 [R1+0x22c8], R16 ;  /* 0x0022c81001007387 */ /* 0x0001e40000100a00 */
        /* <DEDUP_REMOVED lines=10> */
[----:B------:R-:W0:Y:S01]  /*47bd0*/  S2R R23, SR_TID.X ;  /* 0x0000000000177919 */ /* 0x000e220000002100 */
[----:B------:R-:W-:-:S02]  /*47be0*/  IMAD.MOV.U32 R12, RZ, RZ, R21 ;  /* 0x000000ffff0c7224 */ /* 0x000fc400078e0015 */
[----:B------:R-:W-:Y:S01]  /*47bf0*/  IMAD.MOV.U32 R13, RZ, RZ, R20 ;  /* 0x000000ffff0d7224 */ /* 0x000fe200078e0014 */
[C---:B0-----:R-:W-:Y:S01]  /*47c00*/  LOP3.LUT R22, R23.reuse, 0x7, RZ, 0xc0, !PT ;  /* 0x0000000717167812 */ /* 0x041fe200078ec0ff */
[----:B------:R-:W-:-:S04]  /*47c10*/  IMAD.SHL.U32 R21, R23, 0x2, RZ ;  /* 0x0000000217157824 */ /* 0x000fc800078e00ff */
[----:B------:R-:W-:Y:S02]  /*47c20*/  IMAD R22, R22, 0x110, RZ ;  /* 0x0000011016167824 */ /* 0x000fe400078e02ff */
[----:B------:R-:W-:-:S03]  /*47c30*/  IMAD.SHL.U32 R23, R23, 0x80, RZ ;  /* 0x0000008017177824 */ /* 0x000fc600078e00ff */
[----:B------:R-:W-:Y:S01]  /*47c40*/  LOP3.LUT R7, R22, 0x10, R21, 0x78, !PT ;  /* 0x0000001016077812 */ /* 0x000fe200078e7815 */
[----:B---3--:R-:W-:Y:S01]  /*47c50*/  STL.64 [R1+0x2300], R18 ;  /* 0x0023001201007387 */ /* 0x008fe20000100a00 */
[----:B--2---:R0:W-:Y:S03]  /*47c60*/  STL.64 [R1+0x22f8], R16 ;  /* 0x0022f81001007387 */ /* 0x0041e60000100a00 */
[----:B0-----:R-:W2:Y:S01]  /*47c70*/  LDL.LU R16, [R1+0x560] ;  /* 0x0005600001107983 */ /* 0x001ea20000300800 */
[----:B------:R-:W2:Y:S02]  /*47c80*/  LDL.LU R17, [R1+0x564] ;  /* 0x0005640001117983 */ /* 0x000ea40000300800 */
[----:B------:R-:W3:Y:S02]  /*47c90*/  LDL.LU R18, [R1+0x568] ;  /* 0x0005680001127983 */ /* 0x000ee40000300800 */
[----:B------:R-:W3:Y:S01]  /*47ca0*/  LDL.LU R19, [R1+0x56c] ;  /* 0x00056c0001137983 */ /* 0x000ee20000300800 */
[----:B------:R-:W-:-:S04]  /*47cb0*/  LOP3.LUT R7, R7, 0x800, R23, 0xf8, !PT ;  /* 0x0000080007077812 */ /* 0x000fc800078ef817 */
[----:B------:R-:W-:-:S05]  /*47cc0*/  LOP3.LUT R7, R7, 0x40, RZ, 0x3c, !PT ;  /* 0x0000004007077812 */ /* 0x000fca00078e3cff */
[----:B------:R-:W0:Y:S01]  /*47cd0*/  LDSM.16.MT88.4 R20, [R7+0x6000] ;  /* 0x006000000714783b */ /* 0x000e220000004200 */
[----:B----4-:R-:W-:Y:S03]  /*47ce0*/  HMMA.16816.F32.BF16 R24, R24, R4, R8 ;  /* 0x000000041818723c */ /* 0x010fe60000041808 */
[----:B---3--:R-:W-:Y:S01]  /*47cf0*/  STL.64 [R1+0x2328], R18 ;  /* 0x0023281201007387 */ /* 0x008fe20000100a00 */
[----:B--2---:R1:W-:Y:S03]  /*47d00*/  STL.64 [R1+0x2320], R16 ;  /* 0x0023201001007387 */ /* 0x0043e60000100a00 */
[----:B-1----:R-:W2:Y:S01]  /*47d10*/  LDL.LU R16, [R1+0x580] ;  /* 0x0005800001107983 */ /* 0x002ea20000300800 */
[----:B------:R-:W2:Y:S02]  /*47d20*/  LDL.LU R17, [R1+0x584] ;  /* 0x0005840001117983 */ /* 0x000ea40000300800 */
[----:B------:R-:W2:Y:S02]  /*47d30*/  LDL.LU R18, [R1+0x588] ;  /* 0x0005880001127983 */ /* 0x000ea40000300800 */
[----:B------:R-:W2:Y:S01]  /*47d40*/  LDL.LU R19, [R1+0x58c] ;  /* 0x00058c0001137983 */ /* 0x000ea20000300800 */
[----:B------:R-:W-:Y:S01]  /*47d50*/  STL [R1+0x1fb4], R2 ;  /* 0x001fb40201007387 */ /* 0x000fe20000100800 */
[----:B------:R-:W-:Y:S02]  /*47d60*/  STL [R1+0x1fb0], R3 ;  /* 0x001fb00301007387 */ /* 0x000fe40000100800 */
[----:B------:R-:W-:Y:S02]  /*47d70*/  STL [R1+0x1fac], R0 ;  /* 0x001fac0001007387 */ /* 0x000fe40000100800 */
[----:B------:R-:W-:Y:S01]  /*47d80*/  STL [R1+0x1fa8], R28 ;  /* 0x001fa81c01007387 */ /* 0x000fe20000100800 */
[----:B0-----:R-:W-:Y:S01]  /*47d90*/  STL.64 [R1+0x21b8], R22 ;  /* 0x0021b81601007387 */ /* 0x001fe20000100a00 */
[----:B------:R0:W-:Y:S03]  /*47da0*/  STL.64 [R1+0x21b0], R20 ;  /* 0x0021b01401007387 */ /* 0x0001e60000100a00 */
[----:B0-----:R-:W3:Y:S01]  /*47db0*/  LDL.64 R20, [R1] ;  /* 0x0000000001147983 */ /* 0x001ee20000100a00 */
[----:B------:R-:W2:Y:S02]  /*47dc0*/  LDL.LU.64 R10, [R1+0x2338] ;  /* 0x00233800010a7983 */ /* 0x000ea40000300a00 */
[----:B------:R-:W2:Y:S02]  /*47dd0*/  LDL.LU.64 R8, [R1+0x2330] ;  /* 0x0023300001087983 */ /* 0x000ea40000300a00 */
[----:B------:R-:W-:Y:S01]  /*47de0*/  STL.64 [R1+0x250], R24 ;  /* 0x0002501801007387 */ /* 0x000fe20000100a00 */
[----:B------:R-:W-:Y:S01]  /*47df0*/  STL [R1+0x258], R26 ;  /* 0x0002581a01007387 */ /* 0x000fe20000100800 */
[----:B------:R-:W-:-:S02]  /*47e00*/  IMAD.MOV.U32 R29, RZ, RZ, R27 ;  /* 0x000000ffff1d7224 */ /* 0x000fc400078e001b */
[----:B------:R-:W0:Y:S03]  /*47e10*/  LDSM.16.MT88.4 R24, [R7+0x6080] ;  /* 0x006080000718783b */ /* 0x000e260000004200 */
[----:B------:R-:W-:Y:S04]  /*47e20*/  STL [R1+0x2058], R29 ;  /* 0x0020581d01007387 */ /* 0x000fe80000100800 */
[----:B0-----:R-:W-:Y:S01]  /*47e30*/  STL.64 [R1+0x2128], R26 ;  /* 0x0021281a01007387 */ /* 0x001fe20000100a00 */
[----:B------:R0:W-:Y:S03]  /*47e40*/  STL.64 [R1+0x2120], R24 ;  /* 0x0021201801007387 */ /* 0x0001e60000100a00 */
[----:B0-----:R-:W4:Y:S04]  /*47e50*/  LDL R24, [R1+0x50] ;  /* 0x0000500001187983 */ /* 0x001f280000100800 */
[----:B------:R-:W4:Y:S01]  /*47e60*/  LDL R25, [R1+0x54] ;  /* 0x0000540001197983 */ /* 0x000f220000100800 */
[C---:B--2---:R-:W-:Y:S03]  /*47e70*/  HMMA.16816.F32.BF16 R12, R8.reuse, R12, R16 ;  /* 0x0000000c080c723c */ /* 0x044fe60000041810 */
[----:B------:R-:W2:Y:S01]  /*47e80*/  LDL.LU.64 R18, [R1+0x2328] ;  /* 0x0023280001127983 */ /* 0x000ea20000300a00 */
[----:B------:R-:W2:Y:S11]  /*47e90*/  LDL.LU.64 R16, [R1+0x2320] ;  /* 0x0023200001107983 */ /* 0x000eb60000300a00 */
[----:B------:R-:W-:Y:S08]  /*47ea0*/  @!UPT UIADD3 URZ, URZ, URZ, URZ ;  /* 0x0000003f3f3ff290 */ /* 0x000ff0000fffe03f */
[----:B------:R-:W-:Y:S01]  /*47eb0*/  STL.64 [R1+0x1c0], R12 ;  /* 0x0001c00c01007387 */ /* 0x000fe20000100a00 */
[----:B------:R0:W-:Y:S03]  /*47ec0*/  STL.64 [R1+0x1c8], R14 ;  /* 0x0001c80e01007387 */ /* 0x0001e60000100a00 */
[----:B0-----:R-:W4:Y:S01]  /*47ed0*/  LDL.LU.64 R14, [R1+0x2318] ;  /* 0x00231800010e7983 */ /* 0x001f220000300a00 */
[----:B------:R-:W4:Y:S02]  /*47ee0*/  LDL.LU.64 R12, [R1+0x2310] ;  /* 0x00231000010c7983 */ /* 0x000f240000300a00 */
[C---:B----4-:R-:W-:Y:S01]  /*47ef0*/  HMMA.16816.F32.BF16 R24, R8.reuse, R24, R12 ;  /* 0x000000180818723c */ /* 0x050fe2000004180c */
[----:B------:R-:W2:Y:S11]  /*47f00*/  LDL.LU.64 R12, [R1+0x2308] ;  /* 0x00230800010c7983 */ /* 0x000eb60000300a00 */
[----:B------:R-:W-:Y:S11]  /*47f10*/  @!UPT UIADD3 URZ, URZ, URZ, URZ ;  /* 0x0000003f3f3ff290 */ /* 0x000ff6000fffe03f */
[----:B------:R0:W-:Y:S01]  /*47f20*/  STL.64 [R1+0x1b0], R24 ;  /* 0x0001b01801007387 */ /* 0x0001e20000100a00 */
[----:B------:R1:W-:Y:S03]  /*47f30*/  STL.64 [R1+0x1b8], R26 ;  /* 0x0001b81a01007387 */ /* 0x0003e60000100a00 */
[----:B0-----:R-:W4:Y:S01]  /*47f40*/  LDL.LU R24, [R1+0x120] ;  /* 0x0001200001187983 */ /* 0x001f220000300800 */
[----:B------:R-:W4:Y:S02]  /*47f50*/  LDL.LU R25, [R1+0x124] ;  /* 0x0001240001197983 */ /* 0x000f240000300800 */
[----:B-1----:R-:W4:Y:S02]  /*47f60*/  LDL.LU R26, [R1+0x128] ;  /* 0x00012800011a7983 */ /* 0x002f240000300800 */
[----:B------:R-:W4:Y:S01]  /*47f70*/  LDL.LU R27, [R1+0x12c] ;  /* 0x00012c00011b7983 */ /* 0x000f220000300800 */
[----:B--2---:R-:W-:Y:S01]  /*47f80*/  HMMA.16816.F32.BF16 R12, R8, R12, R16 ;  /* 0x0000000c080c723c */ /* 0x004fe20000041810 */
[----:B------:R-:W2:Y:S01]  /*47f90*/  LDL.LU.64 R18, [R1+0x2300] ;  /* 0x0023000001127983 */ /* 0x000ea20000300a00 */
[----:B------:R-:W2:Y:S11]  /*47fa0*/  LDL.LU.64 R16, [R1+0x22f8] ;  /* 0x0022f80001107983 */ /* 0x000eb60000300a00 */
[----:B------:R-:W-:Y:S11]  /*47fb0*/  @!UPT UIADD3 URZ, URZ, URZ, URZ ;  /* 0x0000003f3f3ff290 */ /* 0x000ff6000fffe03f */
[----:B------:R-:W-:Y:S02]  /*47fc0*/  IMAD.MOV.U32 R2, RZ, RZ, R12 ;  /* 0x000000ffff027224 */ /* 0x000fe400078e000c */
[----:B------:R-:W-:Y:S02]  /*47fd0*/  IMAD.MOV.U32 R3, RZ, RZ, R13 ;  /* 0x000000ffff037224 */ /* 0x000fe400078e000d */
[----:B------:R-:W2:Y:S01]  /*47fe0*/  LDL.LU.64 R12, [R1+0x22f0] ;  /* 0x0022f000010c7983 */ /* 0x000ea20000300a00 */
[----:B------:R-:W-:Y:S02]  /*47ff0*/  IMAD.MOV.U32 R0, RZ, RZ, R14 ;  /* 0x000000ffff007224 */ /* 0x000fe400078e000e */
[----:B------:R-:W-:-:S03]  /*48000*/  IMAD.MOV.U32 R28, RZ, RZ, R15 ;  /* 0x000000ffff1c7224 */ /* 0x000fc600078e000f */
[----:B------:R-:W-:Y:S01]  /*48010*/  STL [R1+0x209c], R0 ;  /* 0x00209c0001007387 */ /* 0x000fe20000100800 */
[----:B------:R-:W-:Y:S02]  /*48020*/  STL [R1+0x2098], R3 ;  /* 0x0020980301007387 */ /* 0x000fe40000100800 */
[----:B------:R-:W-:Y:S01]  /*48030*/  STL [R1+0x205c], R2 ;  /* 0x00205c0201007387 */ /* 0x000fe20000100800 */
[C---:B--2---:R-:W-:Y:S01]  /*48040*/  HMMA.16816.F32.BF16 R12, R8.reuse, R12, R16 ;  /* 0x0000000c080c723c */ /* 0x044fe20000041810 */
        /* <DEDUP_REMOVED lines=14> */
[----:B------:R-:W3:Y:S01]  /*48130*/  LDL.LU.64 R18, [R1+0x22b8] ;  /* 0x0022b80001127983 */ /* 0x000ee20000300a00 */
[----:B------:R-:W3:Y:S11]  /*48140*/  LDL.LU.64 R16, [R1+0x22b0] ;  /* 0x0022b00001107983 */ /* 0x000ef60000300a00 */
[----:B------:R-:W-:Y:S09]  /*48150*/  @!UPT UIADD3 URZ, URZ, URZ, URZ ;  /* 0x0000003f3f3ff290 */ /* 0x000ff2000fffe03f */
[----:B------:R-:W-:Y:S01]  /*48160*/  STL.64 [R1+0x170], R12 ;  /* 0x0001700c01007387 */ /* 0x000fe20000100a00 */
[----:B------:R0:W-:Y:S03]  /*48170*/  STL.64 [R1+0x178], R14 ;  /* 0x0001780e01007387 */ /* 0x0001e60000100a00 */
[----:B0-----:R-:W2:Y:S01]  /*48180*/  LDL.LU.64 R14, [R1+0x22a8] ;  /* 0x0022a800010e7983 */ /* 0x001ea20000300a00 */
[----:B------:R-:W2:Y:S01]  /*48190*/  LDL.LU.64 R12, [R1+0x22a0] ;  /* 0x0022a000010c7983 */ /* 0x000ea20000300a00 */
[C---:B---3--:R-:W-:Y:S11]  /*481a0*/  HMMA.16816.F32.BF16 R16, R8.reuse, R20, R16 ;  /* 0x000000140810723c */ /* 0x048ff60000041810 */
        /* <DEDUP_REMOVED lines=12> */
[----:B------:R-:W2:Y:S02]  /*48270*/  LDL.LU R18, [R1+0x148] ;  /* 0x0001480001127983 */ /* 0x000ea40000300800 */
[----:B------:R-:W2:Y:S01]  /*48280*/  LDL.LU R19, [R1+0x14c] ;  /* 0x00014c0001137983 */ /* 0x000ea20000300800 */
[----:B------:R0:W-:Y:S04]  /*48290*/  STL.64 [R1+0x2250], R20 ;  /* 0x0022501401007387 */ /* 0x0001e80000100a00 */
[----:B0-----:R-:W3:Y:S01]  /*482a0*/  LDL.LU R20, [R1+0x500] ;  /* 0x0005000001147983 */ /* 0x001ee20000300800 */
[----:B------:R-:W3:Y:S02]  /*482b0*/  LDL.LU R21, [R1+0x504] ;  /* 0x0005040001157983 */ /* 0x000ee40000300800 */
[----:B------:R-:W2:Y:S02]  /*482c0*/  LDL.LU R22, [R1+0x508] ;  /* 0x0005080001167983 */ /* 0x000ea40000300800 */
[----:B------:R-:W2:Y:S01]  /*482d0*/  LDL.LU R23, [R1+0x50c] ;  /* 0x00050c0001177983 */ /* 0x000ea20000300800 */
[----:B----4-:R-:W-:Y:S01]  /*482e0*/  HMMA.16816.F32.BF16 R8, R8, R4, R24 ;  /* 0x000000040808723c */ /* 0x010fe20000041818 */
[----:B--2---:R-:W-:Y:S01]  /*482f0*/  STL.64 [R1+0x2278], R22 ;  /* 0x0022781601007387 */ /* 0x004fe20000100a00 */
[----:B---3--:R0:W-:Y:S03]  /*48300*/  STL.64 [R1+0x2270], R20 ;  /* 0x0022701401007387 */ /* 0x0081e60000100a00 */
[----:B0-----:R-:W2:Y:S04]  /*48310*/  LDL.64 R20, [R1+0x40] ;  /* 0x0000400001147983 */ /* 0x001ea80000100a00 */
[----:B--2---:R0:W-:Y:S04]  /*48320*/  STL.64 [R1+0x2288], R20 ;  /* 0x0022881401007387 */ /* 0x0041e80000100a00 */
[----:B0-----:R-:W2:Y:S01]  /*48330*/  LDL.64 R20, [R1+0x50] ;  /* 0x0000500001147983 */ /* 0x001ea20000100a00 */
[----:B------:R0:W-:Y:S03]  /*48340*/  STL.64 [R1+0x2280], R4 ;  /* 0x0022800401007387 */ /* 0x0001e60000100a00 */
[----:B0-----:R-:W3:Y:S06]  /*48350*/  LDL.LU R4, [R1+0x510] ;  /* 0x0005100001047983 */ /* 0x001eec0000300800 */
[----:B------:R-:W-:Y:S02]  /*48360*/  STL.64 [R1+0xf0], R8 ;  /* 0x0000f00801007387 */ /* 0x000fe40000100a00 */
[----:B------:R-:W-:Y:S02]  /*48370*/  STL.64 [R1+0xf8], R10 ;  /* 0x0000f80a01007387 */ /* 0x000fe40000100a00 */
[----:B------:R-:W3:Y:S01]  /*48380*/  LDL.LU R5, [R1+0x514] ;  /* 0x0005140001057983 */ /* 0x000ee20000300800 */
[----:B------:R-:W3:Y:S01]  /*48390*/  LDL.LU R6, [R1+0x518] ;  /* 0x0005180001067983 */ /* 0x000ee20000300800 */
[----:B------:R-:W3:Y:S02]  /*483a0*/  LDL.LU R7, [R1+0x51c] ;  /* 0x00051c0001077983 */ /* 0x000ee40000300800 */
[----:B------:R-:W4:Y:S02]  /*483b0*/  LDL.LU R24, [R1+0x2b0] ;  /* 0x0002b00001187983 */ /* 0x000f240000300800 */
[----:B------:R-:W4:Y:S01]  /*483c0*/  LDL.LU R25, [R1+0x2b4] ;  /* 0x0002b40001197983 */ /* 0x000f220000300800 */
[----:B------:R-:W2:Y:S01]  /*483d0*/  LDL.LU R26, [R1+0x2b8] ;  /* 0x0002b800011a7983 */ /* 0x000ea20000300800 */
[----:B------:R-:W2:Y:S03]  /*483e0*/  LDL.LU R27, [R1+0x2bc] ;  /* 0x0002bc00011b7983 */ /* 0x000ea60000300800 */
[----:B--2---:R-:W-:Y:S01]  /*483f0*/  STL.64 [R1+0x21c8], R26 ;  /* 0x0021c81a01007387 */ /* 0x004fe20000100a00 */
[----:B----4-:R0:W-:Y:S03]  /*48400*/  STL.64 [R1+0x21c0], R24 ;  /* 0x0021c01801007387 */ /* 0x0101e60000100a00 */
[----:B0-----:R-:W2:Y:S01]  /*48410*/  LDL.64 R24, [R1+0x60] ;  /* 0x0000600001187983 */ /* 0x001ea20000100a00 */
[----:B------:R-:W4:Y:S01]  /*48420*/  LDL.LU.64 R8, [R1+0x30] ;  /* 0x0000300001087983 */ /* 0x000f220000300a00 */
        /* <DEDUP_REMOVED lines=8> */
[----:B------:R-:W3:Y:S02]  /*484b0*/  LDL.LU R24, [R1+0x3e0] ;  /* 0x0003e00001187983 */ /* 0x000ee40000300800 */
[----:B------:R-:W3:Y:S01]  /*484c0*/  LDL.LU R25, [R1+0x3e4] ;  /* 0x0003e40001197983 */ /* 0x000ee20000300800 */
[----:B------:R-:W3:Y:S01]  /*484d0*/  LDL.LU R26, [R1+0x3e8] ;  /* 0x0003e800011a7983 */ /* 0x000ee20000300800 */
[----:B------:R-:W3:Y:S01]  /*484e0*/  LDL.LU R27, [R1+0x3ec] ;  /* 0x0003ec00011b7983 */ /* 0x000ee20000300800 */
[C---:B--2---:R-:W-:Y:S02]  /*484f0*/  HMMA.16816.F32.BF16 R16, R12.reuse, R20, R16 ;  /* 0x000000140c10723c */ /* 0x044fe40000041810 */
[----:B---3--:R-:W-:Y:S01]  /*48500*/  STL.64 [R1+0x21d8], R26 ;  /* 0x0021d81a01007387 */ /* 0x008fe20000100a00 */
[----:B------:R0:W-:Y:S03]  /*48510*/  STL.64 [R1+0x21d0], R24 ;  /* 0x0021d01801007387 */ /* 0x0001e60000100a00 */
[----:B0-----:R-:W2:Y:S11]  /*48520*/  LDL.64 R24, [R1+0x20] ;  /* 0x0000200001187983 */ /* 0x001eb60000100a00 */
[----:B------:R-:W-:Y:S06]  /*48530*/  @!UPT UIADD3 URZ, URZ, URZ, URZ ;  /* 0x0000003f3f3ff290 */ /* 0x000fec000fffe03f */
[----:B------:R0:W-:Y:S01]  /*48540*/  STL.64 [R1+0x130], R16 ;  /* 0x0001301001007387 */ /* 0x0001e20000100a00 */
[----:B------:R-:W-:Y:S02]  /*48550*/  STL.64 [R1+0x138], R18 ;  /* 0x0001381201007387 */ /* 0x000fe40000100a00 */
[----:B0-----:R-:W-:Y:S02]  /*48560*/  IMAD.MOV.U32 R17, RZ, RZ, R20 ;  /* 0x000000ffff117224 */ /* 0x001fe400078e0014 */
[----:B------:R-:W-:Y:S02]  /*48570*/  IMAD.MOV.U32 R16, RZ, RZ, R21 ;  /* 0x000000ffff107224 */ /* 0x000fe400078e0015 */
[----:B------:R-:W3:Y:S02]  /*48580*/  LDL.LU.64 R20, [R1+0x2288] ;  /* 0x0022880001147983 */ /* 0x000ee40000300a00 */
[C---:B---3--:R-:W-:Y:S01]  /*48590*/  HMMA.16816.F32.BF16 R4, R12.reuse, R20, R4 ;  /* 0x000000140c04723c */ /* 0x048fe20000041804 */
[----:B------:R-:W-:Y:S11]  /*485a0*/  IMAD.MOV.U32 R3, RZ, RZ, R21 ;  /* 0x000000ffff037224 */ /* 0x000ff600078e0015 */
[----:B------:R-:W-:Y:S11]  /*485b0*/  @!UPT UIADD3 URZ, URZ, URZ, URZ ;  /* 0x0000003f3f3ff290 */ /* 0x000ff6000fffe03f */
[----:B------:R0:W-:Y:S01]  /*485c0*/  STL.64 [R1+0x120], R4 ;  /* 0x0001200401007387 */ /* 0x0001e20000100a00 */
[----:B------:R1:W-:Y:S03]  /*485d0*/  STL.64 [R1+0x128], R6 ;  /* 0x0001280601007387 */ /* 0x0003e60000100a00 */
[----:B0-----:R-:W3:Y:S01]  /*485e0*/  LDL.LU.64 R4, [R1+0x2280] ;  /* 0x0022800001047983 */ /* 0x001ee20000300a00 */
[----:B-1----:R-:W-:Y:S02]  /*485f0*/  IMAD.MOV.U32 R6, RZ, RZ, R20 ;  /* 0x000000ffff067224 */ /* 0x002fe400078e0014 */
[----:B------:R-:W4:Y:S02]  /*48600*/  LDL.LU.64 R22, [R1+0x2278] ;  /* 0x0022780001167983 */ /* 0x000f240000300a00 */
[----:B------:R-:W4:Y:S01]  /*48610*/  LDL.LU.64 R20, [R1+0x2270] ;  /* 0x0022700001147983 */ /* 0x000f220000300a00 */
[----:B------:R-:W-:Y:S04]  /*48620*/  STL [R1+0x2248], R6 ;  /* 0x0022480601007387 */ /* 0x000fe80000100800 */
[----:B---3--:R4:W-:Y:S02]  /*48630*/  STL.64 [R1+0x2240], R4 ;  /* 0x0022400401007387 */ /* 0x0089e40000100a00 */
[C---:B----4-:R-:W-:Y:S02]  /*48640*/  HMMA.16816.F32.BF16 R4, R12.reuse, R8, R20 ;  /* 0x000000080c04723c */ /* 0x050fe40000041814 */
[----:B------:R0:W-:Y:S04]  /*48650*/  STL.64 [R1+0x21f0], R8 ;  /* 0x0021f00801007387 */ /* 0x0001e80000100a00 */
[----:B0-----:R-:W3:Y:S11]  /*48660*/  LDL.LU R8, [R1+0x430] ;  /* 0x0004300001087983 */ /* 0x001ef60000300800 */
[----:B------:R-:W-:Y:S06]  /*48670*/  @!UPT UIADD3 URZ, URZ, URZ, URZ ;  /* 0x0000003f3f3ff290 */ /* 0x000fec000fffe03f */
[----:B------:R-:W-:Y:S01]  /*48680*/  STL.64 [R1+0x110], R4 ;  /* 0x0001100401007387 */ /* 0x000fe20000100a00 */
[----:B------:R-:W-:Y:S02]  /*48690*/  STL.64 [R1+0x118], R6 ;  /* 0x0001180601007387 */ /* 0x000fe40000100a00 */
[----:B------:R-:W3:Y:S02]  /*486a0*/  LDL.LU R9, [R1+0x434] ;  /* 0x0004340001097983 */ /* 0x000ee40000300800 */
[----:B------:R-:W4:Y:S01]  /*486b0*/  LDL.LU R10, [R1+0x438] ;  /* 0x00043800010a7983 */ /* 0x000f220000300800 */
[----:B------:R-:W4:Y:S01]  /*486c0*/  LDL.LU R11, [R1+0x43c] ;  /* 0x00043c00010b7983 */ /* 0x000f220000300800 */
[----:B------:R-:W2:Y:S03]  /*486d0*/  LDL.64 R20, [R1+0x10] ;  /* 0x0000100001147983 */ /* 0x000ea60000100a00 */
[----:B--2---:R0:W-:Y:S04]  /*486e0*/  STL.64 [R1+0x2268], R20 ;  /* 0x0022681401007387 */ /* 0x0041e80000100a00 */
        /* <DEDUP_REMOVED lines=8> */
[----:B--2---:R-:W-:Y:S01]  /*48770*/  HMMA.16816.F32.BF16 R20, R12, R24, R20 ;  /* 0x000000180c14723c */ /* 0x004fe20000041814 */
[----:B---3--:R-:W-:Y:S01]  /*48780*/  STL.64 [R1+0x2260], R6 ;  /* 0x0022600601007387 */ /* 0x008fe20000100a00 */
[----:B------:R0:W-:Y:S03]  /*48790*/  STL.64 [R1+0x2258], R4 ;  /* 0x0022580401007387 */ /* 0x0001e60000100a00 */
[----:B0-----:R-:W2:Y:S01]  /*487a0*/  LDL.LU R4, [R1+0x4e0] ;  /* 0x0004e00001047983 */ /* 0x001ea20000300800 */
[----:B------:R-:W2:Y:S02]  /*487b0*/  LDL.LU R5, [R1+0x4e4] ;  /* 0x0004e40001057983 */ /* 0x000ea40000300800 */
[----:B------:R-:W2:Y:S02]  /*487c0*/  LDL.LU R6, [R1+0x4e8] ;  /* 0x0004e80001067983 */ /* 0x000ea40000300800 */
[----:B------:R-:W2:Y:S01]  /*487d0*/  LDL.LU R7, [R1+0x4ec] ;  /* 0x0004ec0001077983 */ /* 0x000ea20000300800 */
[----:B----4-:R-:W-:Y:S01]  /*487e0*/  STL.64 [R1+0x2200], R10 ;  /* 0x0022000a01007387 */ /* 0x010fe20000100a00 */
[----:B------:R0:W-:Y:S02]  /*487f0*/  STL.64 [R1+0x21f8], R8 ;  /* 0x0021f80801007387 */ /* 0x0001e40000100a00 */
[----:B0-----:R-:W-:-:S02]  /*48800*/  IMAD.MOV.U32 R8, RZ, RZ, R17 ;  /* 0x000000ffff087224 */ /* 0x001fc400078e0011 */
[----:B------:R-:W-:Y:S02]  /*48810*/  IMAD.MOV.U32 R9, RZ, RZ, R16 ;  /* 0x000000ffff097224 */ /* 0x000fe400078e0010 */
[----:B------:R-:W3:Y:S01]  /*48820*/  LDL.LU R16, [R1+0x470] ;  /* 0x0004700001107983 */ /* 0x000ee20000300800 */
[----:B------:R-:W3:Y:S02]  /*48830*/  LDL.LU R17, [R1+0x474] ;  /* 0x0004740001117983 */ /* 0x000ee40000300800 */
[----:B------:R-:W3:Y:S02]  /*48840*/  LDL.LU R18, [R1+0x478] ;  /* 0x0004780001127983 */ /* 0x000ee40000300800 */
[----:B------:R-:W3:Y:S01]  /*48850*/  LDL.LU R19, [R1+0x47c] ;  /* 0x00047c0001137983 */ /* 0x000ee20000300800 */
[----:B------:R-:W-:Y:S01]  /*48860*/  STL.64 [R1+0x2218], R8 ;  /* 0x0022180801007387 */ /* 0x000fe20000100a00 */
[----:B------:R0:W-:Y:S02]  /*48870*/  STL.64 [R1+0x240], R20 ;  /* 0x0002401401007387 */ /* 0x0001e40000100a00 */
[----:B------:R-:W-:Y:S01]  /*48880*/  STL.64 [R1+0x248], R22 ;  /* 0x0002481601007387 */ /* 0x000fe20000100a00 */
        /* <DEDUP_REMOVED lines=13> */
[----:B------:R-:W-:-:S02]  /*48960*/  IMAD.MOV.U32 R8, RZ, RZ, R2 ;  /* 0x000000ffff087224 */ /* 0x000fc400078e0002 */
[----:B------:R-:W-:Y:S02]  /*48970*/  IMAD.MOV.U32 R9, RZ, RZ, R0 ;  /* 0x000000ffff097224 */ /* 0x000fe400078e0000 */
[----:B------:R-:W-:Y:S02]  /*48980*/  IMAD.MOV.U32 R2, RZ, RZ, R20 ;  /* 0x000000ffff027224 */ /* 0x000fe400078e0014 */
[----:B------:R-:W-:Y:S01]  /*48990*/  IMAD.MOV.U32 R0, RZ, RZ, R21 ;  /* 0x000000ffff007224 */ /* 0x000fe200078e0015 */
[----:B----4-:R-:W-:Y:S01]  /*489a0*/  STL.64 [R1+0x2228], R26 ;  /* 0x0022281a01007387 */ /* 0x010fe20000100a00 */
[----:B--2---:R0:W-:Y:S03]  /*489b0*/  STL.64 [R1+0x2220], R24 ;  /* 0x0022201801007387 */ /* 0x0041e60000100a00 */
[----:B0-----:R-:W2:Y:S01]  /*489c0*/  LDL.LU R24, [R1+0x450] ;  /* 0x0004500001187983 */ /* 0x001ea20000300800 */
[----:B------:R-:W2:Y:S02]  /*489d0*/  LDL.LU R25, [R1+0x454] ;  /* 0x0004540001197983 */ /* 0x000ea40000300800 */
[----:B------:R-:W2:Y:S02]  /*489e0*/  LDL.LU R26, [R1+0x458] ;  /* 0x00045800011a7983 */ /* 0x000ea40000300800 */
[----:B------:R-:W2:Y:S06]  /*489f0*/  LDL.LU R27, [R1+0x45c] ;  /* 0x00045c00011b7983 */ /* 0x000eac0000300800 */
        /* <DEDUP_REMOVED lines=8> */
[----:B------:R-:W-:Y:S01]  /*48a80*/  STL.64 [R1+0x400], R4 ;  /* 0x0004000401007387 */ /* 0x000fe20000100a00 */
[----:B------:R0:W-:Y:S03]  /*48a90*/  STL.64 [R1+0x408], R6 ;  /* 0x0004080601007387 */ /* 0x0001e60000100a00 */
[----:B0-----:R-:W4:Y:S01]  /*48aa0*/  LDL.LU R6, [R1+0x2248] ;  /* 0x0022480001067983 */ /* 0x001f220000300800 */
[----:B------:R-:W3:Y:S02]  /*48ab0*/  LDL.LU.64 R4, [R1+0x2240] ;  /* 0x0022400001047983 */ /* 0x000ee40000300a00 */
[----:B------:R0:W-:Y:S02]  /*48ac0*/  STL.64 [R1+0x21e0], R20 ;  /* 0x0021e01401007387 */ /* 0x0001e40000100a00 */
[----:B0-----:R-:W2:Y:S01]  /*48ad0*/  LDL.LU R20, [R1+0x410] ;  /* 0x0004100001147983 */ /* 0x001ea20000300800 */
[----:B------:R-:W2:Y:S02]  /*48ae0*/  LDL.LU R21, [R1+0x414] ;  /* 0x0004140001157983 */ /* 0x000ea40000300800 */
[----:B------:R-:W2:Y:S02]  /*48af0*/  LDL.LU R22, [R1+0x418] ;  /* 0x0004180001167983 */ /* 0x000ea40000300800 */
[----:B------:R-:W2:Y:S01]  /*48b00*/  LDL.LU R23, [R1+0x41c] ;  /* 0x00041c0001177983 */ /* 0x000ea20000300800 */
        /* <DEDUP_REMOVED lines=11> */
[----:B---3--:R-:W-:Y:S01]  /*48bc0*/  STL.64 [R1+0x20e0], R14 ;  /* 0x0020e00e01007387 */ /* 0x008fe20000100a00 */
[----:B------:R-:W-:Y:S02]  /*48bd0*/  STL.64 [R1+0x20d8], R12 ;  /* 0x0020d80c01007387 */ /* 0x000fe40000100a00 */
[----:B------:R-:W2:Y:S02]  /*48be0*/  LDL.LU.64 R26, [R1+0x2228] ;  /* 0x00222800011a7983 */ /* 0x000ea40000300a00 */
[----:B------:R-:W2:Y:S11]  /*48bf0*/  LDL.LU.64 R24, [R1+0x2220] ;  /* 0x0022200001187983 */ /* 0x000eb60000300a00 */
[----:B------:R-:W-:Y:S06]  /*48c00*/  @!UPT UIADD3 URZ, URZ, URZ, URZ ;  /* 0x0000003f3f3ff290 */ /* 0x000fec000fffe03f */
        /* <DEDUP_REMOVED lines=9> */
[----:B0-----:R-:W3:Y:S01]  /*48ca0*/  LDL.LU.64 R10, [R1+0x2200] ;  /* 0x00220000010a7983 */ /* 0x001ee20000300a00 */
[----:B------:R-:W3:Y:S02]  /*48cb0*/  LDL.LU.64 R8, [R1+0x21f8] ;  /* 0x0021f80001087983 */ /* 0x000ee40000300a00 */
[----:B----4-:R-:W-:Y:S02]  /*48cc0*/  IMAD.MOV.U32 R12, RZ, RZ, R6 ;  /* 0x000000ffff0c7224 */ /* 0x010fe400078e0006 */
        /* <DEDUP_REMOVED lines=21> */
[----:B--2---:R-:W-:Y:S01]  /*48e20*/  HMMA.16816.F32.BF16 R20, R16, R24, R20 ;  /* 0x000000181014723c */ /* 0x004fe20000041814 */
[----:B------:R-:W-:-:S02]  /*48e30*/  IMAD.MOV.U32 R2, RZ, RZ, R24 ;  /* 0x000000ffff027224 */ /* 0x000fc400078e0018 */
[----:B------:R-:W-:Y:S11]  /*48e40*/  IMAD.MOV.U32 R0, RZ, RZ, R25 ;  /* 0x000000ffff007224 */ /* 0x000ff600078e0019 */
[----:B------:R-:W-:Y:S09]  /*48e50*/  @!UPT UIADD3 URZ, URZ, URZ, URZ ;  /* 0x0000003f3f3ff290 */ /* 0x000ff2000fffe03f */
[----:B------:R0:W-:Y:S01]  /*48e60*/  STL.64 [R1+0x430], R20 ;  /* 0x0004301401007387 */ /* 0x0001e20000100a00 */
[----:B------:R-:W-:Y:S03]  /*48e70*/  STL.64 [R1+0x438], R22 ;  /* 0x0004381601007387 */ /* 0x000fe60000100a00 */
[----:B0-----:R-:W3:Y:S01]  /*48e80*/  LDL.LU.64 R20, [R1+0x21e0] ;  /* 0x0021e00001147983 */ /* 0x001ee20000300a00 */
[----:B------:R-:W2:Y:S02]  /*48e90*/  LDL.LU.64 R26, [R1+0x21d8] ;  /* 0x0021d800011a7983 */ /* 0x000ea40000300a00 */
[----:B------:R-:W2:Y:S02]  /*48ea0*/  LDL.LU.64 R24, [R1+0x21d0] ;  /* 0x0021d00001187983 */ /* 0x000ea40000300a00 */
[C---:B--2---:R-:W-:Y:S01]  /*48eb0*/  HMMA.16816.F32.BF16 R8, R16.reuse, R8, R24 ;  /* 0x000000081008723c */ /* 0x044fe20000041818 */
[----:B------:R-:W2:Y:S01]  /*48ec0*/  LDL.LU.64 R26, [R1+0x21c8] ;  /* 0x0021c800011a7983 */ /* 0x000ea20000300a00 */
[----:B------:R-:W2:Y:S11]  /*48ed0*/  LDL.LU.64 R24, [R1+0x21c0] ;  /* 0x0021c00001187983 */ /* 0x000eb60000300a00 */
[----:B------:R-:W-:Y:S10]  /*48ee0*/  @!UPT UIADD3 URZ, URZ, URZ, URZ ;  /* 0x0000003f3f3ff290 */ /* 0x000ff4000fffe03f */
[----:B------:R-:W-:Y:S01]  /*48ef0*/  STL.64 [R1+0x420], R8 ;  /* 0x0004200801007387 */ /* 0x000fe20000100a00 */
[----:B------:R3:W-:Y:S02]  /*48f00*/  STL.64 [R1+0x428], R10 ;  /* 0x0004280a01007387 */ /* 0x0007e40000100a00 */
[C---:B---3--:R-:W-:Y:S01]  /*48f10*/  HMMA.16816.F32.BF16 R8, R16.reuse, R20, R12 ;  /* 0x000000141008723c */ /* 0x048fe2000004180c */
[----:B------:R-:W-:Y:S02]  /*48f20*/  IMAD.MOV.U32 R6, RZ, RZ, R20 ;  /* 0x000000ffff067224 */ /* 0x000fe400078e0014 */
[----:B------:R-:W-:Y:S11]  /*48f30*/  IMAD.MOV.U32 R3, RZ, RZ, R21 ;  /* 0x000000ffff037224 */ /* 0x000ff600078e0015 */
[----:B------:R-:W-:Y:S09]  /*48f40*/  @!UPT UIADD3 URZ, URZ, URZ, URZ ;  /* 0x0000003f3f3ff290 */ /* 0x000ff2000fffe03f */
[----:B------:R-:W-:Y:S01]  /*48f50*/  STL.64 [R1+0x410], R8 ;  /* 0x0004100801007387 */ /* 0x000fe20000100a00 */
[----:B------:R2:W-:Y:S02]  /*48f60*/  STL.64 [R1+0x418], R10 ;  /* 0x0004180a01007387 */ /* 0x0005e40000100a00 */
[----:B------:R-:W3:Y:S02]  /*48f70*/  LDL.LU.64 R22, [R1+0x21b8] ;  /* 0x0021b80001167983 */ /* 0x000ee40000300a00 */
[----:B------:R-:W3:Y:S01]  /*48f80*/  LDL.LU.64 R20, [R1+0x21b0] ;  /* 0x0021b00001147983 */ /* 0x000ee20000300a00 */
[----:B------:R-:W-:Y:S01]  /*48f90*/  STL.64 [R1+0x2130], R4 ;  /* 0x0021300401007387 */ /* 0x000fe20000100a00 */
[----:B--2---:R-:W-:Y:S03]  /*48fa0*/  HMMA.16816.F32.BF16 R8, R16, R4, R24 ;  /* 0x000000041008723c */ /* 0x004fe60000041818 */
[----:B------:R-:W2:Y:S11]  /*48fb0*/  LDL.LU R24, [R1+0x200] ;  /* 0x0002000001187983 */ /* 0x000eb60000300800 */
[----:B------:R-:W-:Y:S09]  /*48fc0*/  @!UPT UIADD3 URZ, URZ, URZ, URZ ;  /* 0x0000003f3f3ff290 */ /* 0x000ff2000fffe03f */
[----:B------:R0:W-:Y:S01]  /*48fd0*/  STL.64 [R1+0x370], R8 ;  /* 0x0003700801007387 */ /* 0x0001e20000100a00 */
[----:B------:R1:W-:Y:S02]  /*48fe0*/  STL.64 [R1+0x378], R10 ;  /* 0x0003780a01007387 */ /* 0x0003e40000100a00 */
[----:B------:R-:W2:Y:S02]  /*48ff0*/  LDL.LU R25, [R1+0x204] ;  /* 0x0002040001197983 */ /* 0x000ea40000300800 */
[----:B------:R-:W4:Y:S01]  /*49000*/  LDL.LU R26, [R1+0x208] ;  /* 0x00020800011a7983 */ /* 0x000f220000300800 */
[----:B------:R-:W4:Y:S04]  /*49010*/  LDL.LU R27, [R1+0x20c] ;  /* 0x00020c00011b7983 */ /* 0x000f280000300800 */
[----:B----4-:R-:W-:Y:S01]  /*49020*/  STL.64 [R1+0x2140], R26 ;  /* 0x0021401a01007387 */ /* 0x010fe20000100a00 */
[----:B--2---:R-:W-:Y:S02]  /*49030*/  STL.64 [R1+0x2138], R24 ;  /* 0x0021381801007387 */ /* 0x004fe40000100a00 */
[----:B0-----:R-:W2:Y:S02]  /*49040*/  LDL.LU R8, [R1+0x3b0] ;  /* 0x0003b00001087983 */ /* 0x001ea40000300800 */
[----:B------:R-:W2:Y:S01]  /*49050*/  LDL.LU R9, [R1+0x3b4] ;  /* 0x0003b40001097983 */ /* 0x000ea20000300800 */
[----:B-1----:R-:W4:Y:S01]  /*49060*/  LDL.LU R10, [R1+0x3b8] ;  /* 0x0003b800010a7983 */ /* 0x002f220000300800 */
[----:B------:R-:W4:Y:S03]  /*49070*/  LDL.LU R11, [R1+0x3bc] ;  /* 0x0003bc00010b7983 */ /* 0x000f260000300800 */
[----:B----4-:R-:W-:Y:S01]  /*49080*/  STL.64 [R1+0x21a0], R10 ;  /* 0x0021a00a01007387 */ /* 0x010fe20000100a00 */
[----:B--2---:R0:W-:Y:S02]  /*49090*/  STL.64 [R1+0x2198], R8 ;  /* 0x0021980801007387 */ /* 0x0041e40000100a00 */
[----:B------:R-:W2:Y:S02]  /*490a0*/  LDL.64 R12, [R1+0x50] ;  /* 0x00005000010c7983 */ /* 0x000ea40000100a00 */
[----:B------:R-:W-:-:S02]  /*490b0*/  IMAD.MOV.U32 R4, RZ, RZ, R6 ;  /* 0x000000ffff047224 */ /* 0x000fc400078e0006 */
[----:B------:R-:W-:Y:S01]  /*490c0*/  IMAD.MOV.U32 R5, RZ, RZ, R3 ;  /* 0x000000ffff057224 */ /* 0x000fe200078e0003 */
[----:B0-----:R-:W3:Y:S04]  /*490d0*/  LDL.64 R8, [R1+0x60] ;  /* 0x0000600001087983 */ /* 0x001ee80000100a00 */
[----:B--2---:R0:W-:Y:S04]  /*490e0*/  STL.64 [R1+0x21a8], R12 ;  /* 0x0021a80c01007387 */ /* 0x0041e80000100a00 */
[----:B0-----:R-:W3:Y:S01]  /*490f0*/  LDL.LU R12, [R1+0x3c0] ;  /* 0x0003c000010c7983 */ /* 0x001ee20000300800 */
[----:B------:R-:W3:Y:S02]  /*49100*/  LDL.LU R13, [R1+0x3c4] ;  /* 0x0003c400010d7983 */ /* 0x000ee40000300800 */
[----:B------:R-:W3:Y:S02]  /*49110*/  LDL.LU R14, [R1+0x3c8] ;  /* 0x0003c800010e7983 */ /* 0x000ee40000300800 */
[----:B------:R-:W3:Y:S01]  /*49120*/  LDL.LU R15, [R1+0x3cc] ;  /* 0x0003cc00010f7983 */ /* 0x000ee20000300800 */
[----:B------:R0:W-:Y:S04]  /*49130*/  STL.64 [R1+0x2148], R4 ;  /* 0x0021480401007387 */ /* 0x0001e80000100a00 */
[----:B0-----:R-:W2:Y:S01]  /*49140*/  LDL.LU R4, [R1+0x2d0] ;  /* 0x0002d00001047983 */ /* 0x001ea20000300800 */
[----:B------:R-:W2:Y:S02]  /*49150*/  LDL.LU R5, [R1+0x2d4] ;  /* 0x0002d40001057983 */ /* 0x000ea40000300800 */
[----:B------:R-:W4:Y:S02]  /*49160*/  LDL.LU R6, [R1+0x2d8] ;  /* 0x0002d80001067983 */ /* 0x000f240000300800 */
[----:B------:R-:W4:Y:S02]  /*49170*/  LDL.LU R7, [R1+0x2dc] ;  /* 0x0002dc0001077983 */ /* 0x000f240000300800 */
[----:B----4-:R-:W-:Y:S01]  /*49180*/  STL.64 [R1+0x2158], R6 ;  /* 0x0021580601007387 */ /* 0x010fe20000100a00 */
[----:B--2---:R0:W-:Y:S02]  /*49190*/  STL.64 [R1+0x2150], R4 ;  /* 0x0021500401007387 */ /* 0x0041e40000100a00 */
[----:B0-----:R-:W-:-:S02]  /*491a0*/  IMAD.MOV.U32 R4, RZ, RZ, R2 ;  /* 0x000000ffff047224 */ /* 0x001fc400078e0002 */
[----:B------:R-:W-:-:S05]  /*491b0*/  IMAD.MOV.U32 R5, RZ, RZ, R0 ;  /* 0x000000ffff057224 */ /* 0x000fca00078e0000 */
[----:B------:R0:W-:Y:S04]  /*491c0*/  STL.64 [R1+0x2170], R4 ;  /* 0x0021700401007387 */ /* 0x0001e80000100a00 */
[----:B0-----:R-:W2:Y:S01]  /*491d0*/  LDL.LU R4, [R1+0x390] ;  /* 0x0003900001047983 */ /* 0x001ea20000300800 */
[----:B------:R-:W2:Y:S02]  /*491e0*/  LDL.LU R5, [R1+0x394] ;  /* 0x0003940001057983 */ /* 0x000ea40000300800 */
[----:B------:R-:W4:Y:S02]  /*491f0*/  LDL.LU R6, [R1+0x398] ;  /* 0x0003980001067983 */ /* 0x000f240000300800 */
[----:B------:R-:W4:Y:S01]  /*49200*/  LDL.LU R7, [R1+0x39c] ;  /* 0x00039c0001077983 */ /* 0x000f220000300800 */
[----:B---3--:R-:W-:Y:S01]  /*49210*/  HMMA.16816.F32.BF16 R12, R20, R8, R12 ;  /* 0x00000008140c723c */ /* 0x008fe2000004180c */
[----:B----4-:R-:W-:Y:S01]  /*49220*/  STL.64 [R1+0x2180], R6 ;  /* 0x0021800601007387 */ /* 0x010fe20000100a00 */
        /* <DEDUP_REMOVED lines=8> */
[----:B------:R-:W4:Y:S02]  /*492b0*/  LDL.LU R27, [R1+0x2cc] ;  /* 0x0002cc00011b7983 */ /* 0x000f240000300800 */
[----:B------:R-:W-:-:S02]  /*492c0*/  IMAD.MOV.U32 R2, RZ, RZ, R8 ;  /* 0x000000ffff027224 */ /* 0x000fc400078e0008 */
[----:B------:R-:W-:Y:S01]  /*492d0*/  IMAD.MOV.U32 R0, RZ, RZ, R9 ;  /* 0x000000ffff007224 */ /* 0x000fe200078e0009 */
[----:B----4-:R-:W-:Y:S01]  /*492e0*/  STL.64 [R1+0x2168], R26 ;  /* 0x0021681a01007387 */ /* 0x010fe20000100a00 */
[----:B---3--:R0:W-:Y:S03]  /*492f0*/  STL.64 [R1+0x2160], R24 ;  /* 0x0021601801007387 */ /* 0x0081e60000100a00 */
[----:B0-----:R-:W3:Y:S01]  /*49300*/  LDL.LU R24, [R1+0x380] ;  /* 0x0003800001187983 */ /* 0x001ee20000300800 */
[----:B------:R-:W3:Y:S02]  /*49310*/  LDL.LU R25, [R1+0x384] ;  /* 0x0003840001197983 */ /* 0x000ee40000300800 */
[----:B------:R-:W3:Y:S02]  /*49320*/  LDL.LU R26, [R1+0x388] ;  /* 0x00038800011a7983 */ /* 0x000ee40000300800 */
[----:B------:R-:W3:Y:S01]  /*49330*/  LDL.LU R27, [R1+0x38c] ;  /* 0x00038c00011b7983 */ /* 0x000ee20000300800 */
[----:B------:R-:W4:Y:S01]  /*49340*/  LDL.LU.64 R16, [R1+0x10] ;  /* 0x0000100001107983 */ /* 0x000f220000300a00 */
[----:B------:R0:W-:Y:S02]  /*49350*/  STL.64 [R1+0x3e0], R12 ;  /* 0x0003e00c01007387 */ /* 0x0001e40000100a00 */
[----:B------:R-:W-:Y:S01]  /*49360*/  STL.64 [R1+0x3e8], R14 ;  /* 0x0003e80e01007387 */ /* 0x000fe20000100a00 */
[----:B0-----:R-:W2:Y:S01]  /*49370*/  LDL.LU.64 R12, [R1+0x21a8] ;  /* 0x0021a800010c7983 */ /* 0x001ea20000300a00 */
[----:B------:R-:W2:Y:S02]  /*49380*/  LDL.LU.64 R10, [R1+0x21a0] ;  /* 0x0021a000010a7983 */ /* 0x000ea40000300a00 */
[----:B------:R-:W2:Y:S02]  /*49390*/  LDL.LU.64 R8, [R1+0x2198] ;  /* 0x0021980001087983 */ /* 0x000ea40000300a00 */
[C---:B--2---:R-:W-:Y:S01]  /*493a0*/  HMMA.16816.F32.BF16 R8, R20.reuse, R12, R8 ;  /* 0x0000000c1408723c */ /* 0x044fe20000041808 */
[----:B------:R-:W-:Y:S11]  /*493b0*/  IMAD.MOV.U32 R3, RZ, RZ, R13 ;  /* 0x000000ffff037224 */ /* 0x000ff600078e000d */
[----:B------:R-:W-:Y:S11]  /*493c0*/  @!UPT UIADD3 URZ, URZ, URZ, URZ ;  /* 0x0000003f3f3ff290 */ /* 0x000ff6000fffe03f */
[----:B------:R0:W-:Y:S01]  /*493d0*/  STL.64 [R1+0x3d0], R8 ;  /* 0x0003d00801007387 */ /* 0x0001e20000100a00 */
[----:B------:R1:W-:Y:S03]  /*493e0*/  STL.64 [R1+0x3d8], R10 ;  /* 0x0003d80a01007387 */ /* 0x0003e60000100a00 */
[----:B0-----:R-:W2:Y:S01]  /*493f0*/  LDL.LU.64 R8, [R1+0x2190] ;  /* 0x0021900001087983 */ /* 0x001ea20000300a00 */
[----:B-1----:R-:W-:Y:S02]  /*49400*/  IMAD.MOV.U32 R10, RZ, RZ, R12 ;  /* 0x000000ffff0a7224 */ /* 0x002fe400078e000c */
        /* <DEDUP_REMOVED lines=11> */
[----:B------:R-:W-:Y:S01]  /*494c0*/  STL.64 [R1+0x2108], R12 ;  /* 0x0021080c01007387 */ /* 0x000fe20000100a00 */
[C---:B--2---:R-:W-:Y:S11]  /*494d0*/  HMMA.16816.F32.BF16 R4, R20.reuse, R8, R4 ;  /* 0x000000081404723c */ /* 0x044ff60000041804 */
[----:B------:R-:W-:Y:S11]  /*494e0*/  @!UPT UIADD3 URZ, URZ, URZ, URZ ;  /* 0x0000003f3f3ff290 */ /* 0x000ff6000fffe03f */
[----:B------:R-:W-:Y:S01]  /*494f0*/  @!UPT UIADD3 URZ, URZ, URZ, URZ ;  /* 0x0000003f3f3ff290 */ /* 0x000fe2000fffe03f */
[----:B------:R0:W-:Y:S01]  /*49500*/  STL.64 [R1+0x3b0], R4 ;  /* 0x0003b00401007387 */ /* 0x0001e20000100a00 */
[----:B------:R-:W-:Y:S03]  /*49510*/  STL.64 [R1+0x3b8], R6 ;  /* 0x0003b80601007387 */ /* 0x000fe60000100a00 */
[----:B0-----:R-:W3:Y:S01]  /*49520*/  LDL.LU.64 R4, [R1+0x2170] ;  /* 0x0021700001047983 */ /* 0x001ee20000300a00 */
        /* <DEDUP_REMOVED lines=23> */
[----:B------:R-:W4:Y:S02]  /*496a0*/  LDL.LU.64 R4, [R1+0x2150] ;  /* 0x0021500001047983 */ /* 0x000f240000300a00 */
[C---:B----4-:R-:W-:Y:S11]  /*496b0*/  HMMA.16816.F32.BF16 R4, R20.reuse, R16, R4 ;  /* 0x000000101404723c */ /* 0x050ff60000041804 */
[----:B------:R-:W-:Y:S11]  /*496c0*/  @!UPT UIADD3 URZ, URZ, URZ, URZ ;  /* 0x0000003f3f3ff290 */ /* 0x000ff6000fffe03f */
[----:B------:R-:W-:Y:S01]  /*496d0*/  @!UPT UIADD3 URZ, URZ, URZ, URZ ;  /* 0x0000003f3f3ff290 */ /* 0x000fe2000fffe03f */
[----:B------:R0:W-:Y:S01]  /*496e0*/  STL.64 [R1+0x390], R4 ;  /* 0x0003900401007387 */ /* 0x0001e20000100a00 */
[----:B------:R3:W-:Y:S03]  /*496f0*/  STL.64 [R1+0x398], R6 ;  /* 0x0003980601007387 */ /* 0x0007e60000100a00 */
[----:B0-----:R-:W3:Y:S02]  /*49700*/  LDL.LU.64 R4, [R1+0x2148] ;  /* 0x0021480001047983 */ /* 0x001ee40000300a00 */
[C---:B---3--:R-:W-:Y:S02]  /*49710*/  HMMA.16816.F32.BF16 R4, R20.reuse, R4, R24 ;  /* 0x000000041404723c */ /* 0x048fe40000041818 */
        /* <DEDUP_REMOVED lines=14> */
[----:B0-----:R-:W3:Y:S01]  /*49800*/  LDL.LU.64 R20, [R1+0x20] ;  /* 0x0000200001147983 */ /* 0x001ee20000300a00 */
[C---:B--2---:R-:W-:Y:S03]  /*49810*/  HMMA.16816.F32.BF16 R12, R24.reuse, R12, R8 ;  /* 0x0000000c180c723c */ /* 0x044fe60000041808 */
[----:B------:R-:W2:Y:S01]  /*49820*/  LDL.LU.64 R10, [R1+0x2118] ;  /* 0x00211800010a7983 */ /* 0x000ea20000300a00 */
[----:B------:R-:W2:Y:S11]  /*49830*/  LDL.LU.64 R8, [R1+0x2110] ;  /* 0x0021100001087983 */ /* 0x000eb60000300a00 */
[----:B------:R-:W-:Y:S08]  /*49840*/  @!UPT UIADD3 URZ, URZ, URZ, URZ ;  /* 0x0000003f3f3ff290 */ /* 0x000ff0000fffe03f */
        /* <DEDUP_REMOVED lines=11> */
[----:B------:R-:W2:Y:S11]  /*49900*/  LDL.LU.64 R8, [R1+0x20e8] ;  /* 0x0020e80001087983 */ /* 0x000eb60000300a00 */
[----:B------:R-:W-:Y:S10]  /*49910*/  @!UPT UIADD3 URZ, URZ, URZ, URZ ;  /* 0x0000003f3f3ff290 */ /* 0x000ff4000fffe03f */
[----:B------:R-:W-:Y:S01]  /*49920*/  STL.64 [R1+0x2a0], R12 ;  /* 0x0002a00c01007387 */ /* 0x000fe20000100a00 */
[----:B------:R0:W-:Y:S03]  /*49930*/  STL.64 [R1+0x2a8], R14 ;  /* 0x0002a80e01007387 */ /* 0x0001e60000100a00 */
[----:B0-----:R-:W4:Y:S01]  /*49940*/  LDL.LU.64 R14, [R1+0x20e0] ;  /* 0x0020e000010e7983 */ /* 0x001f220000300a00 */
[----:B------:R-:W4:Y:S02]  /*49950*/  LDL.LU.64 R12, [R1+0x20d8] ;  /* 0x0020d800010c7983 */ /* 0x000f240000300a00 */
[----:B--2---:R-:W-:Y:S02]  /*49960*/  IMAD.MOV.U32 R7, RZ, RZ, R8 ;  /* 0x000000ffff077224 */ /* 0x004fe400078e0008 */
[----:B------:R-:W-:Y:S01]  /*49970*/  IMAD.MOV.U32 R6, RZ, RZ, R9 ;  /* 0x000000ffff067224 */ /* 0x000fe200078e0009 */
[C---:B----4-:R-:W-:Y:S11]  /*49980*/  HMMA.16816.F32.BF16 R12, R24.reuse, R8, R12 ;  /* 0x00000008180c723c */ /* 0x050ff6000004180c */
[----:B------:R-:W-:Y:S11]  /*49990*/  @!UPT UIADD3 URZ, URZ, URZ, URZ ;  /* 0x0000003f3f3ff290 */ /* 0x000ff6000fffe03f */
[----:B------:R-:W-:Y:S01]  /*499a0*/  @!UPT UIADD3 URZ, URZ, URZ, URZ ;  /* 0x0000003f3f3ff290 */ /* 0x000fe2000fffe03f */
[----:B------:R-:W-:Y:S01]  /*499b0*/  STL.64 [R1+0x290], R12 ;  /* 0x0002900c01007387 */ /* 0x000fe20000100a00 */
[----:B------:R-:W-:Y:S02]  /*499c0*/  STL.64 [R1+0x298], R14 ;  /* 0x0002980e01007387 */ /* 0x000fe40000100a00 */
[----:B------:R-:W-:Y:S02]  /*499d0*/  STL.64 [R1+0x20b0], R6 ;  /* 0x0020b00601007387 */ /* 0x000fe40000100a00 */
[----:B------:R0:W-:Y:S02]  /*499e0*/  STL.64 [R1+0x20a8], R4 ;  /* 0x0020a80401007387 */ /* 0x0001e40000100a00 */
        /* <DEDUP_REMOVED lines=12> */
[----:B0-----:R-:W3:Y:S01]  /*49ab0*/  LDL.LU R4, [R1+0x210] ;  /* 0x0002100001047983 */ /* 0x001ee20000300800 */
[----:B------:R-:W3:Y:S02]  /*49ac0*/  LDL.LU R5, [R1+0x214] ;  /* 0x0002140001057983 */ /* 0x000ee40000300800 */
[----:B------:R-:W3:Y:S02]  /*49ad0*/  LDL.LU R6, [R1+0x218] ;  /* 0x0002180001067983 */ /* 0x000ee40000300800 */
[----:B------:R-:W3:Y:S01]  /*49ae0*/  LDL.LU R7, [R1+0x21c] ;  /* 0x00021c0001077983 */ /* 0x000ee20000300800 */
[----:B------:R-:W0:Y:S01]  /*49af0*/  S2R R29, SR_TID.X ;  /* 0x00000000001d7919 */ /* 0x000e220000002100 */
[----:B---3--:R-:W-:Y:S11]  /*49b00*/  HMMA.16816.F32.BF16 R4, R24, R20, R4 ;  /* 0x000000141804723c */ /* 0x008ff60000041804 */
[----:B------:R-:W-:Y:S11]  /*49b10*/  @!UPT UIADD3 URZ, URZ, URZ, URZ ;  /* 0x0000003f3f3ff290 */ /* 0x000ff6000fffe03f */
[----:B------:R-:W-:Y:S01]  /*49b20*/  @!UPT UIADD3 URZ, URZ, URZ, URZ ;  /* 0x0000003f3f3ff290 */ /* 0x000fe2000fffe03f */
[----:B------:R-:W-:Y:S01]  /*49b30*/  STL.64 [R1+0x280], R4 ;  /* 0x0002800401007387 */ /* 0x000fe20000100a00 */
[----:B------:R1:W-:Y:S03]  /*49b40*/  STL.64 [R1+0x288], R6 ;  /* 0x0002880601007387 */ /* 0x0003e60000100a00 */
[----:B-1----:R-:W2:Y:S01]  /*49b50*/  LDL.LU.64 R6, [R1+0x20d0] ;  /* 0x0020d00001067983 */ /* 0x002ea20000300a00 */
[----:B------:R-:W2:Y:S01]  /*49b60*/  LDL.LU.64 R4, [R1+0x20c8] ;  /* 0x0020c80001047983 */ /* 0x000ea20000300a00 */
[C---:B0-----:R-:W-:Y:S01]  /*49b70*/  LOP3.LUT R0, R29.reuse, 0x7, RZ, 0xc0, !PT ;  /* 0x000000071d007812 */ /* 0x041fe200078ec0ff */
[----:B------:R-:W-:-:S04]  /*49b80*/  IMAD.SHL.U32 R3, R29, 0x2, RZ ;  /* 0x000000021d037824 */ /* 0x000fc800078e00ff */
[----:B------:R-:W-:Y:S02]  /*49b90*/  IMAD R0, R0, 0x110, RZ ;  /* 0x0000011000007824 */ /* 0x000fe400078e02ff */
[----:B------:R-:W-:-:S03]  /*49ba0*/  IMAD.SHL.U32 R29, R29, 0x80, RZ ;  /* 0x000000801d1d7824 */ /* 0x000fc600078e00ff */
[----:B------:R-:W-:-:S04]  /*49bb0*/  LOP3.LUT R15, R0, 0x10, R3, 0x78, !PT ;  /* 0x00000010000f7812 */ /* 0x000fc800078e7803 */
[----:B------:R-:W-:-:S04]  /*49bc0*/  LOP3.LUT R15, R15, 0x800, R29, 0xf8, !PT ;  /* 0x000008000f0f7812 */ /* 0x000fc800078ef81d */
[----:B------:R-:W-:-:S05]  /*49bd0*/  LOP3.LUT R15, R15, 0x60, RZ, 0x3c, !PT ;  /* 0x000000600f0f7812 */ /* 0x000fca00078e3cff */
[----:B------:R-:W-:Y:S02]  /*49be0*/  LDSM.16.MT88.4 R8, [R15+0x6000] ;  /* 0x006000000f08783b */ /* 0x000fe40000004200 */
[----:B------:R-:W0:Y:S02]  /*49bf0*/  LDSM.16.MT88.4 R12, [R15+0x6080] ;  /* 0x006080000f0c783b */ /* 0x000e240000004200 */
[----:B0-----:R-:W-:Y:S02]  /*49c00*/  STL.64 [R1+0x2020], R14 ;  /* 0x0020200e01007387 */ /* 0x001fe40000100a00 */
[----:B------:R0:W-:Y:S02]  /*49c10*/  STL.64 [R1+0x2018], R12 ;  /* 0x0020180c01007387 */ /* 0x0001e40000100a00 */
[----:B0-----:R-:W3:Y:S01]  /*49c20*/  LDL.64 R12, [R1] ;  /* 0x00000000010c7983 */ /* 0x001ee20000100a00 */
[----:B--2---:R-:W-:Y:S11]  /*49c30*/  HMMA.16816.F32.BF16 R4, R24, R16, R4 ;  /* 0x000000101804723c */ /* 0x004ff60000041804 */
[----:B------:R-:W-:Y:S11]  /*49c40*/  @!UPT UIADD3 URZ, URZ, URZ, URZ ;  /* 0x0000003f3f3ff290 */ /* 0x000ff6000fffe03f */
[----:B------:R-:W-:Y:S01]  /*49c50*/  @!UPT UIADD3 URZ, URZ, URZ, URZ ;  /* 0x0000003f3f3ff290 */ /* 0x000fe2000fffe03f */
[----:B------:R-:W-:Y:S01]  /*49c60*/  STL.64 [R1+0x270], R4 ;  /* 0x0002700401007387 */ /* 0x000fe20000100a00 */
[----:B------:R0:W-:Y:S03]  /*49c70*/  STL.64 [R1+0x278], R6 ;  /* 0x0002780601007387 */ /* 0x0001e60000100a00 */
[----:B0-----:R-:W2:Y:S01]  /*49c80*/  LDL.LU.64 R6, [R1+0x20c0] ;  /* 0x0020c00001067983 */ /* 0x001ea20000300a00 */
[----:B------:R-:W2:Y:S03]  /*49c90*/  LDL.LU.64 R4, [R1+0x20b8] ;  /* 0x0020b80001047983 */ /* 0x000ea60000300a00 */
[----:B------:R-:W0:Y:S01]  /*49ca0*/  S2R R0, SR_TID.X ;  /* 0x0000000000007919 */ /* 0x000e220000002100 */
[----:B------:R-:W-:Y:S01]  /*49cb0*/  IMAD.MOV.U32 R14, RZ, RZ, R16 ;  /* 0x000000ffff0e7224 */ /* 0x000fe200078e0010 */
[C---:B0-----:R-:W-:Y:S01]  /*49cc0*/  LOP3.LUT R2, R0.reuse, 0x7, RZ, 0xc0, !PT ;  /* 0x0000000700027812 */ /* 0x041fe200078ec0ff */
[----:B------:R-:W-:-:S04]  /*49cd0*/  IMAD.SHL.U32 R19, R0, 0x2, RZ ;  /* 0x0000000200137824 */ /* 0x000fc800078e00ff */
[----:B------:R-:W-:Y:S02]  /*49ce0*/  IMAD R2, R2, 0x110, RZ ;  /* 0x0000011002027824 */ /* 0x000fe400078e02ff */
[----:B------:R-:W-:-:S03]  /*49cf0*/  IMAD.SHL.U32 R29, R0, 0x80, RZ ;  /* 0x00000080001d7824 */ /* 0x000fc600078e00ff */
[----:B------:R-:W-:-:S04]  /*49d00*/  LOP3.LUT R23, R2, 0x10, R19, 0x78, !PT ;  /* 0x0000001002177812 */ /* 0x000fc800078e7813 */
[----:B------:R-:W-:Y:S01]  /*49d10*/  LOP3.LUT R23, R23, 0x800, R29, 0xf8, !PT ;  /* 0x0000080017177812 */ /* 0x000fe200078ef81d */
[----:B------:R-:W-:-:S04]  /*49d20*/  IMAD.MOV.U32 R2, RZ, RZ, R17 ;  /* 0x000000ffff027224 */ /* 0x000fc800078e0011 */
[----:B------:R-:W0:Y:S01]  /*49d30*/  LDSM.16.MT88.4 R16, [R23+0x7000] ;  /* 0x007000001710783b */ /* 0x000e220000004200 */
[----:B---3--:R-:W-:-:S03]  /*49d40*/  IMAD.MOV.U32 R29, RZ, RZ, R13 ;  /* 0x000000ffff1d7224 */ /* 0x008fc600078e000d */
[----:B0-----:R-:W-:Y:S01]  /*49d50*/  STL.64 [R1+0x1f68], R18 ;  /* 0x001f681201007387 */ /* 0x001fe20000100a00 */
[----:B------:R0:W-:Y:S02]  /*49d60*/  STL.64 [R1+0x1f60], R16 ;  /* 0x001f601001007387 */ /* 0x0001e40000100a00 */
[----:B0-----:R-:W-:Y:S02]  /*49d70*/  IMAD.MOV.U32 R16, RZ, RZ, R14 ;  /* 0x000000ffff107224 */ /* 0x001fe400078e000e */
[----:B------:R-:W-:-:S05]  /*49d80*/  IMAD.MOV.U32 R17, RZ, RZ, R2 ;  /* 0x000000ffff117224 */ /* 0x000fca00078e0002 */
[----:B------:R0:W-:Y:S01]  /*49d90*/  STL.64 [R1+0x2050], R16 ;  /* 0x0020501001007387 */ /* 0x0001e20000100a00 */
[----:B------:R-:W-:-:S03]  /*49da0*/  IMAD.MOV.U32 R2, RZ, RZ, R12 ;  /* 0x000000ffff027224 */ /* 0x000fc600078e000c */
[----:B0-----:R-:W3:Y:S01]  /*49db0*/  LDL.LU R16, [R1+0x230] ;  /* 0x0002300001107983 */ /* 0x001ee20000300800 */
[----:B------:R-:W3:Y:S02]  /*49dc0*/  LDL.LU R17, [R1+0x234] ;  /* 0x0002340001117983 */ /* 0x000ee40000300800 */
[----:B------:R-:W3:Y:S02]  /*49dd0*/  LDL.LU R18, [R1+0x238] ;  /* 0x0002380001127983 */ /* 0x000ee40000300800 */
[----:B------:R-:W3:Y:S01]  /*49de0*/  LDL.LU R19, [R1+0x23c] ;  /* 0x00023c0001137983 */ /* 0x000ee20000300800 */
[----:B--2---:R-:W-:Y:S11]  /*49df0*/  HMMA.16816.F32.BF16 R4, R24, R12, R4 ;  /* 0x0000000c1804723c */ /* 0x004ff60000041804 */
[----:B------:R-:W-:Y:S11]  /*49e00*/  @!UPT UIADD3 URZ, URZ, URZ, URZ ;  /* 0x0000003f3f3ff290 */ /* 0x000ff6000fffe03f */
[----:B------:R-:W-:Y:S01]  /*49e10*/  @!UPT UIADD3 URZ, URZ, URZ, URZ ;  /* 0x0000003f3f3ff290 */ /* 0x000fe2000fffe03f */
[----:B------:R-:W-:Y:S01]  /*49e20*/  STL.64 [R1+0x260], R4 ;  /* 0x0002600401007387 */ /* 0x000fe20000100a00 */
[----:B------:R0:W-:Y:S03]  /*49e30*/  STL.64 [R1+0x268], R6 ;  /* 0x0002680601007387 */ /* 0x0001e60000100a00 */
[----:B0-----:R-:W2:Y:S01]  /*49e40*/  LDL.LU.64 R6, [R1+0x20b0] ;  /* 0x0020b00001067983 */ /* 0x001ea20000300a00 */
[----:B------:R-:W3:Y:S02]  /*49e50*/  LDL.LU.64 R4, [R1+0x20a8] ;  /* 0x0020a80001047983 */ /* 0x000ee40000300a00 */
[----:B------:R-:W4:Y:S02]  /*49e60*/  LDL.LU R12, [R1+0x590] ;  /* 0x00059000010c7983 */ /* 0x000f240000300800 */
[----:B------:R-:W4:Y:S01]  /*49e70*/  LDL.LU R13, [R1+0x594] ;  /* 0x00059400010d7983 */ /* 0x000f220000300800 */
[----:B------:R-:W2:Y:S01]  /*49e80*/  LDL.LU R14, [R1+0x598] ;  /* 0x00059800010e7983 */ /* 0x000ea20000300800 */
[----:B------:R-:W2:Y:S03]  /*49e90*/  LDL.LU R15, [R1+0x59c] ;  /* 0x00059c00010f7983 */ /* 0x000ea60000300800 */
[----:B--2---:R-:W-:Y:S01]  /*49ea0*/  STL.64 [R1+0x2068], R14 ;  /* 0x0020680e01007387 */ /* 0x004fe20000100a00 */
[----:B----4-:R0:W-:Y:S03]  /*49eb0*/  STL.64 [R1+0x2060], R12 ;  /* 0x0020600c01007387 */ /* 0x0101e60000100a00 */
[----:B0-----:R-:W2:Y:S01]  /*49ec0*/  LDL.LU.64 R12, [R1+0x40] ;  /* 0x00004000010c7983 */ /* 0x001ea20000300a00 */
[----:B------:R-:W-:-:S02]  /*49ed0*/  IMAD.MOV.U32 R0, RZ, RZ, R20 ;  /* 0x000000ffff007224 */ /* 0x000fc400078e0014 */
[----:B------:R-:W-:Y:S02]  /*49ee0*/  IMAD.MOV.U32 R3, RZ, RZ, R21 ;  /* 0x000000ffff037224 */ /* 0x000fe400078e0015 */
[----:B------:R-:W0:Y:S04]  /*49ef0*/  LDSM.16.MT88.4 R20, [R23+0x7080] ;  /* 0x007080001714783b */ /* 0x000e280000004200 */
[----:B--2---:R1:W-:Y:S04]  /*49f00*/  STL.64 [R1+0x2070], R12 ;  /* 0x0020700c01007387 */ /* 0x0043e80000100a00 */
[----:B-1----:R-:W2:Y:S04]  /*49f10*/  LDL.LU.64 R12, [R1+0x50] ;  /* 0x00005000010c7983 */ /* 0x002ea80000300a00 */
[----:B--2---:R1:W-:Y:S04]  /*49f20*/  STL.64 [R1+0x2088], R12 ;  /* 0x0020880c01007387 */ /* 0x0043e80000100a00 */
[----:B-1----:R-:W2:Y:S01]  /*49f30*/  LDL.LU.64 R12, [R1+0x60] ;  /* 0x00006000010c7983 */ /* 0x002ea20000300a00 */
[----:B0-----:R-:W-:Y:S02]  /*49f40*/  STL.64 [R1+0x1ed0], R22 ;  /* 0x001ed01601007387 */ /* 0x001fe40000100a00 */
[----:B------:R0:W-:Y:S02]  /*49f50*/  STL.64 [R1+0x1ec8], R20 ;  /* 0x001ec81401007387 */ /* 0x0001e40000100a00 */
        /* <DEDUP_REMOVED lines=8> */
[----:B------:R-:W-:Y:S01]  /*49fe0*/  IMAD.MOV.U32 R21, RZ, RZ, R6 ;  /* 0x000000ffff157224 */ /* 0x000fe200078e0006 */
[----:B------:R-:W2:Y:S01]  /*49ff0*/  LDL.LU R7, [R1+0x20a4] ;  /* 0x0020a40001077983 */ /* 0x000ea20000300800 */
[----:B------:R-:W2:Y:S03]  /*4a000*/  LDL.LU R6, [R1+0x20a0] ;  /* 0x0020a00001067983 */ /* 0x000ea60000300800 */
[----:B------:R0:W-:Y:S04]  /*4a010*/  STL.64 [R1+0x2090], R20 ;  /* 0x0020901401007387 */ /* 0x0001e80000100a00 */
[----:B0-----:R-:W3:Y:S01]  /*4a020*/  LDL.LU R20, [R1+0x5c0] ;  /* 0x0005c00001147983 */ /* 0x001ee20000300800 */
[----:B------:R-:W3:Y:S02]  /*4a030*/  LDL.LU R21, [R1+0x5c4] ;  /* 0x0005c40001157983 */ /* 0x000ee40000300800 */
[----:B------:R-:W3:Y:S02]  /*4a040*/  LDL.LU R22, [R1+0x5c8] ;  /* 0x0005c80001167983 */ /* 0x000ee40000300800 */
[----:B------:R-:W3:Y:S01]  /*4a050*/  LDL.LU R23, [R1+0x5cc] ;  /* 0x0005cc0001177983 */ /* 0x000ee20000300800 */
[----:B--2---:R-:W-:Y:S01]  /*4a060*/  STL.64 [R1+0x2030], R6 ;  /* 0x0020300601007387 */ /* 0x004fe20000100a00 */
[----:B------:R0:W-:Y:S02]  /*4a070*/  STL.64 [R1+0x2028], R4 ;  /* 0x0020280401007387 */ /* 0x0001e40000100a00 */
[----:B------:R-:W-:Y:S02]  /*4a080*/  STL.64 [R1+0x150], R16 ;  /* 0x0001501001007387 */ /* 0x000fe40000100a00 */
[----:B------:R1:W-:Y:S01]  /*4a090*/  STL.64 [R1+0x158], R18 ;  /* 0x0001581201007387 */ /* 0x0003e20000100a00 */
[----:B0-----:R-:W2:Y:S01]  /*4a0a0*/  LDL.LU R4, [R1+0x5a0] ;  /* 0x0005a00001047983 */ /* 0x001ea20000300800 */
[----:B------:R-:W2:Y:S02]  /*4a0b0*/  LDL.LU R5, [R1+0x5a4] ;  /* 0x0005a40001057983 */ /* 0x000ea40000300800 */
[----:B------:R-:W4:Y:S02]  /*4a0c0*/  LDL.LU R6, [R1+0x5a8] ;  /* 0x0005a80001067983 */ /* 0x000f240000300800 */
[----:B------:R-:W4:Y:S01]  /*4a0d0*/  LDL.LU R7, [R1+0x5ac] ;  /* 0x0005ac0001077983 */ /* 0x000f220000300800 */
[----:B-1----:R-:W0:Y:S02]  /*4a0e0*/  S2R R18, SR_TID.X ;  /* 0x0000000000127919 */ /* 0x002e240000002100 */
[C---:B0-----:R-:W-:Y:S01]  /*4a0f0*/  LOP3.LUT R19, R18.reuse, 0x7, RZ, 0xc0, !PT ;  /* 0x0000000712137812 */ /* 0x041fe200078ec0ff */
[----:B------:R-:W-:-:S04]  /*4a100*/  IMAD.SHL.U32 R17, R18, 0x2, RZ ;  /* 0x0000000212117824 */ /* 0x000fc800078e00ff */
[----:B------:R-:W-:Y:S02]  /*4a110*/  IMAD R19, R19, 0x110, RZ ;  /* 0x0000011013137824 */ /* 0x000fe400078e02ff */
[----:B------:R-:W-:-:S03]  /*4a120*/  IMAD.SHL.U32 R18, R18, 0x80, RZ ;  /* 0x0000008012127824 */ /* 0x000fc600078e00ff */
[----:B------:R-:W-:-:S04]  /*4a130*/  LOP3.LUT R19, R19, 0x10, R17, 0x78, !PT ;  /* 0x0000001013137812 */ /* 0x000fc800078e7811 */
[----:B------:R-:W-:-:S04]  /*4a140*/  LOP3.LUT R19, R19, 0x800, R18, 0xf8, !PT ;  /* 0x0000080013137812 */ /* 0x000fc800078ef812 */
[----:B------:R-:W-:-:S05]  /*4a150*/  LOP3.LUT R19, R19, 0x20, RZ, 0x3c, !PT ;  /* 0x0000002013137812 */ /* 0x000fca00078e3cff */
[----:B------:R-:W0:Y:S01]  /*4a160*/  LDSM.16.MT88.4 R24, [R19+0x7000] ;  /* 0x007000001318783b */ /* 0x000e220000004200 */
[----:B---3--:R-:W-:Y:S03]  /*4a170*/  HMMA.16816.F32.BF16 R20, R8, R12, R20 ;  /* 0x0000000c0814723c */ /* 0x008fe60000041814 */
[----:B----4-:R-:W-:Y:S01]  /*4a180*/  STL.64 [R1+0x2080], R6 ;  /* 0x0020800601007387 */ /* 0x010fe20000100a00 */
[----:B--2---:R1:W-:Y:S03]  /*4a190*/  STL.64 [R1+0x2078], R4 ;  /* 0x0020780401007387 */ /* 0x0043e60000100a00 */
[----:B-1----:R-:W2:Y:S01]  /*4a1a0*/  LDL.LU R4, [R1+0x5b0] ;  /* 0x0005b00001047983 */ /* 0x002ea20000300800 */
[----:B------:R-:W2:Y:S02]  /*4a1b0*/  LDL.LU R5, [R1+0x5b4] ;  /* 0x0005b40001057983 */ /* 0x000ea40000300800 */
[----:B------:R-:W2:Y:S02]  /*4a1c0*/  LDL.LU R6, [R1+0x5b8] ;  /* 0x0005b80001067983 */ /* 0x000ea40000300800 */
[----:B------:R-:W2:Y:S01]  /*4a1d0*/  LDL.LU R7, [R1+0x5bc] ;  /* 0x0005bc0001077983 */ /* 0x000ea20000300800 */
[----:B0-----:R-:W-:Y:S01]  /*4a1e0*/  STL.64 [R1+0x1e68], R26 ;  /* 0x001e681a01007387 */ /* 0x001fe20000100a00 */
[----:B------:R0:W-:Y:S02]  /*4a1f0*/  STL.64 [R1+0x1e60], R24 ;  /* 0x001e601801007387 */ /* 0x0001e40000100a00 */
[----:B0-----:R-:W-:-:S02]  /*4a200*/  IMAD.MOV.U32 R24, RZ, RZ, R0 ;  /* 0x000000ffff187224 */ /* 0x001fc400078e0000 */
[----:B------:R-:W-:Y:S01]  /*4a210*/  IMAD.MOV.U32 R25, RZ, RZ, R3 ;  /* 0x000000ffff197224 */ /* 0x000fe200078e0003 */
[----:B------:R-:W3:Y:S01]  /*4a220*/  LDL.LU R0, [R1+0x209c] ;  /* 0x00209c0001007983 */ /* 0x000ee20000300800 */
[----:B------:R-:W4:Y:S02]  /*4a230*/  LDL.LU R3, [R1+0x2098] ;  /* 0x0020980001037983 */ /* 0x000f240000300800 */
[----:B------:R-:W2:Y:S02]  /*4a240*/  LDL.LU R16, [R1+0x1f0] ;  /* 0x0001f00001107983 */ /* 0x000ea40000300800 */
[----:B------:R-:W2:Y:S01]  /*4a250*/  LDL.LU R17, [R1+0x1f4] ;  /* 0x0001f40001117983 */ /* 0x000ea20000300800 */
[----:B------:R-:W2:Y:S01]  /*4a260*/  LDL.LU R18, [R1+0x1f8] ;  /* 0x0001f80001127983 */ /* 0x000ea20000300800 */
[----:B------:R-:W2:Y:S02]  /*4a270*/  LDL.LU R19, [R1+0x1fc] ;  /* 0x0001fc0001137983 */ /* 0x000ea40000300800 */
[----:B------:R0:W-:Y:S02]  /*4a280*/  STL.64 [R1+0x230], R20 ;  /* 0x0002301401007387 */ /* 0x0001e40000100a00 */
[----:B------:R1:W-:Y:S01]  /*4a290*/  STL.64 [R1+0x238], R22 ;  /* 0x0002381601007387 */ /* 0x0003e20000100a00 */
[----:B0-----:R-:W2:Y:S01]  /*4a2a0*/  LDL.LU.64 R20, [R1+0x2090] ;  /* 0x0020900001147983 */ /* 0x001ea20000300a00 */
[----:B-1----:R-:W-:-:S02]  /*4a2b0*/  IMAD.MOV.U32 R23, RZ, RZ, R12 ;  /* 0x000000ffff177224 */ /* 0x002fc400078e000c */
[----:B------:R-:W-:Y:S02]  /*4a2c0*/  IMAD.MOV.U32 R22, RZ, RZ, R13 ;  /* 0x000000ffff167224 */ /* 0x000fe400078e000d */
[----:B------:R-:W2:Y:S02]  /*4a2d0*/  LDL.LU.64 R12, [R1+0x2088] ;  /* 0x00208800010c7983 */ /* 0x000ea40000300a00 */
        /* <DEDUP_REMOVED lines=14> */
[----:B------:R-:W2:Y:S02]  /*4a3c0*/  LDL.LU.64 R14, [R1+0x2068] ;  /* 0x00206800010e7983 */ /* 0x000ea40000300a00 */
[----:B0-----:R-:W-:Y:S02]  /*4a3d0*/  IMAD.MOV.U32 R5, RZ, RZ, R12 ;  /* 0x000000ffff057224 */ /* 0x001fe400078e000c */
[----:B------:R-:W-:Y:S02]  /*4a3e0*/  IMAD.MOV.U32 R4, RZ, RZ, R13 ;  /* 0x000000ffff047224 */ /* 0x000fe400078e000d */
[----:B------:R-:W2:Y:S01]  /*4a3f0*/  LDL.LU.64 R12, [R1+0x2060] ;  /* 0x00206000010c7983 */ /* 0x000ea20000300a00 */
[----:B------:R-:W-:Y:S01]  /*4a400*/  STL.64 [R1+0x1fd0], R20 ;  /* 0x001fd01401007387 */ /* 0x000fe20000100a00 */
[C---:B--2---:R-:W-:Y:S11]  /*4a410*/  HMMA.16816.F32.BF16 R12, R8.reuse, R20, R12 ;  /* 0x00000014080c723c */ /* 0x044ff6000004180c */
        /* <DEDUP_REMOVED lines=8> */
[----:B------:R-:W-:Y:S01]  /*4a4a0*/  HMMA.16816.F32.BF16 R16, R8, R24, R16 ;  /* 0x000000180810723c */ /* 0x000fe20000041810 */
[----:B------:R-:W-:-:S02]  /*4a4b0*/  IMAD.MOV.U32 R20, RZ, RZ, R5 ;  /* 0x000000ffff147224 */ /* 0x000fc400078e0005 */
[----:B------:R-:W-:Y:S02]  /*4a4c0*/  IMAD.MOV.U32 R21, RZ, RZ, R4 ;  /* 0x000000ffff157224 */ /* 0x000fe400078e0004 */
[----:B------:R-:W-:Y:S02]  /*4a4d0*/  IMAD.MOV.U32 R4, RZ, RZ, R2 ;  /* 0x000000ffff047224 */ /* 0x000fe400078e0002 */
[----:B------:R-:W-:Y:S01]  /*4a4e0*/  IMAD.MOV.U32 R5, RZ, RZ, R29 ;  /* 0x000000ffff057224 */ /* 0x000fe200078e001d */
[----:B--2---:R-:W-:Y:S01]  /*4a4f0*/  STL.64 [R1+0x2040], R14 ;  /* 0x0020400e01007387 */ /* 0x004fe20000100a00 */
[----:B------:R0:W-:Y:S02]  /*4a500*/  STL.64 [R1+0x2038], R12 ;  /* 0x0020380c01007387 */ /* 0x0001e40000100a00 */
[----:B------:R-:W2:Y:S02]  /*4a510*/  LDL.LU R2, [R1+0x205c] ;  /* 0x00205c0001027983 */ /* 0x000ea40000300800 */
[----:B------:R-:W2:Y:S01]  /*4a520*/  LDL.LU R29, [R1+0x2058] ;  /* 0x00205800011d7983 */ /* 0x000ea20000300800 */
[----:B------:R1:W-:Y:S04]  /*4a530*/  STL.64 [R1+0x2048], R4 ;  /* 0x0020480401007387 */ /* 0x0003e80000100a00 */
[----:B0-----:R-:W2:Y:S01]  /*4a540*/  LDL.LU R12, [R1+0x1d0] ;  /* 0x0001d000010c7983 */ /* 0x001ea20000300800 */
[----:B------:R-:W2:Y:S02]  /*4a550*/  LDL.LU R13, [R1+0x1d4] ;  /* 0x0001d400010d7983 */ /* 0x000ea40000300800 */
[----:B------:R-:W2:Y:S02]  /*4a560*/  LDL.LU R14, [R1+0x1d8] ;  /* 0x0001d800010e7983 */ /* 0x000ea40000300800 */
[----:B------:R-:W2:Y:S01]  /*4a570*/  LDL.LU R15, [R1+0x1dc] ;  /* 0x0001dc00010f7983 */ /* 0x000ea20000300800 */
[----:B-1----:R-:W2:Y:S01]  /*4a580*/  LDL.LU R4, [R1+0x1e0] ;  /* 0x0001e00001047983 */ /* 0x002ea20000300800 */
[----:B------:R-:W2:Y:S02]  /*4a590*/  LDL.LU R5, [R1+0x1e4] ;  /* 0x0001e40001057983 */ /* 0x000ea40000300800 */
[----:B------:R-:W2:Y:S02]  /*4a5a0*/  LDL.LU R6, [R1+0x1e8] ;  /* 0x0001e80001067983 */ /* 0x000ea40000300800 */
[----:B------:R-:W2:Y:S01]  /*4a5b0*/  LDL.LU R7, [R1+0x1ec] ;  /* 0x0001ec0001077983 */ /* 0x000ea20000300800 */
[----:B------:R0:W-:Y:S02]  /*4a5c0*/  STL.64 [R1+0x1fe8], R20 ;  /* 0x001fe81401007387 */ /* 0x0001e40000100a00 */
[----:B0-----:R-:W-:-:S02]  /*4a5d0*/  IMAD.MOV.U32 R20, RZ, RZ, R27 ;  /* 0x000000ffff147224 */ /* 0x001fc400078e001b */
[----:B------:R-:W-:-:S05]  /*4a5e0*/  IMAD.MOV.U32 R21, RZ, RZ, R26 ;  /* 0x000000ffff157224 */ /* 0x000fca00078e001a */
[----:B------:R-:W-:Y:S01]  /*4a5f0*/  STL.64 [R1+0x2000], R20 ;  /* 0x0020001401007387 */ /* 0x000fe20000100a00 */
[----:B------:R0:W-:Y:S02]  /*4a600*/  STL.64 [R1+0x1f0], R16 ;  /* 0x0001f01001007387 */ /* 0x0001e40000100a00 */
[----:B------:R-:W-:Y:S01]  /*4a610*/  STL.64 [R1+0x1f8], R18 ;  /* 0x0001f81201007387 */ /* 0x000fe20000100a00 */
[----:B0-----:R-:W2:Y:S01]  /*4a620*/  LDL.LU.64 R16, [R1+0x2050] ;  /* 0x0020500001107983 */ /* 0x001ea20000300a00 */
        /* <DEDUP_REMOVED lines=24> */
[----:B------:R0:W-:Y:S01]  /*4a7b0*/  STL.64 [R1+0x1e0], R4 ;  /* 0x0001e00401007387 */ /* 0x0001e20000100a00 */
[----:B------:R1:W-:Y:S03]  /*4a7c0*/  STL.64 [R1+0x1e8], R6 ;  /* 0x0001e80601007387 */ /* 0x0003e60000100a00 */
[----:B0-----:R-:W1:Y:S02]  /*4a7d0*/  LDL.LU.64 R4, [R1+0x2048] ;  /* 0x0020480001047983 */ /* 0x001e640000300a00 */
[C---:B-1----:R-:W-:Y:S02]  /*4a7e0*/  HMMA.16816.F32.BF16 R4, R8.reuse, R4, R12 ;  /* 0x000000040804723c */ /* 0x042fe4000004180c */
[----:B------:R-:W2:Y:S01]  /*4a7f0*/  LDL.LU.64 R14, [R1+0x2040] ;  /* 0x00204000010e7983 */ /* 0x000ea20000300a00 */
[----:B------:R-:W2:Y:S11]  /*4a800*/  LDL.LU.64 R12, [R1+0x2038] ;  /* 0x00203800010c7983 */ /* 0x000eb60000300a00 */
[----:B------:R-:W-:Y:S09]  /*4a810*/  @!UPT UIADD3 URZ, URZ, URZ, URZ ;  /* 0x0000003f3f3ff290 */ /* 0x000ff2000fffe03f */
[----:B------:R-:W-:Y:S01]  /*4a820*/  STL.64 [R1+0x1d0], R4 ;  /* 0x0001d00401007387 */ /* 0x000fe20000100a00 */
[----:B------:R0:W-:Y:S03]  /*4a830*/  STL.64 [R1+0x1d8], R6 ;  /* 0x0001d80601007387 */ /* 0x0001e60000100a00 */
[----:B0-----:R-:W2:Y:S01]  /*4a840*/  LDL.LU.64 R6, [R1+0x2030] ;  /* 0x0020300001067983 */ /* 0x001ea20000300a00 */
[----:B------:R-:W2:Y:S02]  /*4a850*/  LDL.LU.64 R4, [R1+0x2028] ;  /* 0x0020280001047983 */ /* 0x000ea40000300a00 */
[----:B------:R-:W-:Y:S02]  /*4a860*/  IMAD.MOV.U32 R20, RZ, RZ, R23 ;  /* 0x000000ffff147224 */ /* 0x000fe400078e0017 */
[----:B------:R-:W-:Y:S01]  /*4a870*/  IMAD.MOV.U32 R21, RZ, RZ, R22 ;  /* 0x000000ffff157224 */ /* 0x000fe200078e0016 */
[----:B--2---:R-:W-:Y:S01]  /*4a880*/  HMMA.16816.F32.BF16 R8, R8, R4, R12 ;  /* 0x000000040808723c */ /* 0x004fe2000004180c */
[----:B------:R-:W2:Y:S01]  /*4a890*/  LDL.LU.64 R14, [R1+0x2020] ;  /* 0x00202000010e7983 */ /* 0x000ea20000300a00 */
[----:B------:R-:W2:Y:S02]  /*4a8a0*/  LDL.LU.64 R12, [R1+0x2018] ;  /* 0x00201800010c7983 */ /* 0x000ea40000300a00 */
[----:B------:R-:W-:Y:S02]  /*4a8b0*/  STL.64 [R1+0x1f80], R6 ;  /* 0x001f800601007387 */ /* 0x000fe40000100a00 */
[----:B------:R0:W-:Y:S11]  /*4a8c0*/  STL.64 [R1+0x1f78], R4 ;  /* 0x001f780401007387 */ /* 0x0001f60000100a00 */
[----:B------:R-:W-:Y:S06]  /*4a8d0*/  @!UPT UIADD3 URZ, URZ, URZ, URZ ;  /* 0x0000003f3f3ff290 */ /* 0x000fec000fffe03f */
[----:B------:R1:W-:Y:S01]  /*4a8e0*/  STL.64 [R1+0x100], R8 ;  /* 0x0001000801007387 */ /* 0x0003e20000100a00 */
[----:B------:R3:W-:Y:S02]  /*4a8f0*/  STL.64 [R1+0x108], R10 ;  /* 0x0001080a01007387 */ /* 0x0007e40000100a00 */
[----:B0-----:R-:W4:Y:S02]  /*4a900*/  LDL.LU R4, [R1+0xa0] ;  /* 0x0000a00001047983 */ /* 0x001f240000300800 */
[----:B------:R-:W4:Y:S01]  /*4a910*/  LDL.LU R5, [R1+0xa4] ;  /* 0x0000a40001057983 */ /* 0x000f220000300800 */
[----:B------:R-:W4:Y:S01]  /*4a920*/  LDL.LU R6, [R1+0xa8] ;  /* 0x0000a80001067983 */ /* 0x000f220000300800 */
[----:B------:R-:W4:Y:S03]  /*4a930*/  LDL.LU R7, [R1+0xac] ;  /* 0x0000ac0001077983 */ /* 0x000f260000300800 */
[----:B-1----:R-:W4:Y:S01]  /*4a940*/  LDL.LU.64 R8, [R1] ;  /* 0x0000000001087983 */ /* 0x002f220000300a00 */
[----:B---3--:R-:W3:Y:S01]  /*4a950*/  LDL.64 R10, [R1+0x8] ;  /* 0x00000800010a7983 */ /* 0x008ee20000100a00 */
        /* <DEDUP_REMOVED lines=22> */
[----:B------:R-:W4:Y:S11]  /*4aac0*/  LDL.LU.64 R24, [R1+0x1fc8] ;  /* 0x001fc80001187983 */ /* 0x000f360000300a00 */
[----:B------:R-:W-:Y:S10]  /*4aad0*/  @!UPT UIADD3 URZ, URZ, URZ, URZ ;  /* 0x0000003f3f3ff290 */ /* 0x000ff4000fffe03f */
[----:B------:R-:W-:Y:S01]  /*4aae0*/  STL.64 [R1+0xb0], R20 ;  /* 0x0000b01401007387 */ /* 0x000fe20000100a00 */
[----:B------:R0:W-:Y:S03]  /*4aaf0*/  STL.64 [R1+0xb8], R22 ;  /* 0x0000b81601007387 */ /* 0x0001e60000100a00 */
[----:B0-----:R-:W2:Y:S01]  /*4ab00*/  LDL.LU.64 R22, [R1+0x1fc0] ;  /* 0x001fc00001167983 */ /* 0x001ea20000300a00 */
[----:B------:R-:W2:Y:S01]  /*4ab10*/  LDL.LU.64 R20, [R1+0x1fb8] ;  /* 0x001fb80001147983 */ /* 0x000ea20000300a00 */
[C---:B----4-:R-:W-:Y:S08]  /*4ab20*/  HMMA.16816.F32.BF16 R24, R12.reuse, R24, R4 ;  /* 0x000000180c18723c */ /* 0x050ff00000041804 */
[----:B--2---:R-:W-:Y:S11]  /*4ab30*/  HMMA.16816.F32.BF16 R4, R12, R16, R20 ;  /* 0x000000100c04723c */ /* 0x004ff60000041814 */
[----:B------:R-:W-:Y:S04]  /*4ab40*/  @!UPT UIADD3 URZ, URZ, URZ, URZ ;  /* 0x0000003f3f3ff290 */ /* 0x000fe8000fffe03f */
[----:B------:R0:W-:Y:S01]  /*4ab50*/  STL.64 [R1+0xa0], R24 ;  /* 0x0000a01801007387 */ /* 0x0001e20000100a00 */
[----:B------:R1:W-:Y:S02]  /*4ab60*/  STL.64 [R1+0xa8], R26 ;  /* 0x0000a81a01007387 */ /* 0x0003e40000100a00 */
[----:B0-----:R-:W-:Y:S02]  /*4ab70*/  IMAD.MOV.U32 R24, RZ, RZ, R2 ;  /* 0x000000ffff187224 */ /* 0x001fe400078e0002 */
[----:B-1----:R-:W-:Y:S01]  /*4ab80*/  IMAD.MOV.U32 R26, RZ, RZ, R0 ;  /* 0x000000ffff1a7224 */ /* 0x002fe200078e0000 */
[----:B------:R-:W2:Y:S01]  /*4ab90*/  LDL.LU R2, [R1+0x1fb4] ;  /* 0x001fb40001027983 */ /* 0x000ea20000300800 */
[----:B------:R-:W-:Y:S02]  /*4aba0*/  IMAD.MOV.U32 R27, RZ, RZ, R28 ;  /* 0x000000ffff1b7224 */ /* 0x000fe400078e001c */
[----:B------:R-:W-:Y:S01]  /*4abb0*/  IMAD.MOV.U32 R25, RZ, RZ, R3 ;  /* 0x000000ffff197224 */ /* 0x000fe200078e0003 */
[----:B------:R-:W-:Y:S01]  /*4abc0*/  STL.64 [R1+0x90], R4 ;  /* 0x0000900401007387 */ /* 0x000fe20000100a00 */
[----:B------:R-:W-:Y:S02]  /*4abd0*/  STL.64 [R1+0x98], R6 ;  /* 0x0000980601007387 */ /* 0x000fe40000100a00 */
[----:B------:R-:W4:Y:S02]  /*4abe0*/  LDL.LU R3, [R1+0x1fb0] ;  /* 0x001fb00001037983 */ /* 0x000f240000300800 */
[----:B------:R-:W2:Y:S01]  /*4abf0*/  LDL.LU R0, [R1+0x1fac] ;  /* 0x001fac0001007983 */ /* 0x000ea20000300800 */
[----:B------:R-:W2:Y:S01]  /*4ac00*/  LDL.LU R28, [R1+0x1fa8] ;  /* 0x001fa800011c7983 */ /* 0x000ea20000300800 */
[----:B------:R0:W-:Y:S02]  /*4ac10*/  STL.64 [R1+0x1eb8], R26 ;  /* 0x001eb81a01007387 */ /* 0x0001e40000100a00 */
[----:B------:R-:W-:Y:S01]  /*4ac20*/  STL.64 [R1+0x1eb0], R24 ;  /* 0x001eb01801007387 */ /* 0x000fe20000100a00 */
[----:B0-----:R-:W2:Y:S04]  /*4ac30*/  LDL R26, [R1+0x68] ;  /* 0x00006800011a7983 */ /* 0x001ea80000100800 */
[----:B------:R-:W2:Y:S01]  /*4ac40*/  LDL R27, [R1+0x6c] ;  /* 0x00006c00011b7983 */ /* 0x000ea20000100800 */
[----:B------:R-:W2:Y:S02]  /*4ac50*/  LDL.LU R20, [R1+0x250] ;  /* 0x0002500001147983 */ /* 0x000ea40000300800 */
[----:B------:R-:W2:Y:S02]  /*4ac60*/  LDL.LU R21, [R1+0x254] ;  /* 0x0002540001157983 */ /* 0x000ea40000300800 */
[----:B------:R-:W2:Y:S02]  /*4ac70*/  LDL.LU R22, [R1+0x258] ;  /* 0x0002580001167983 */ /* 0x000ea40000300800 */
[----:B------:R-:W-:-:S02]  /*4ac80*/  IMAD.MOV.U32 R23, RZ, RZ, R29 ;  /* 0x000000ffff177224 */ /* 0x000fc400078e001d */
[----:B------:R-:W3:Y:S01]  /*4ac90*/  LDL.LU R29, [R1+0x1fa4] ;  /* 0x001fa400011d7983 */ /* 0x000ee20000300800 */
[----:B------:R-:W3:Y:S02]  /*4aca0*/  LDL.LU R4, [R1+0x360] ;  /* 0x0003600001047983 */ /* 0x000ee40000300800 */
[----:B------:R-:W3:Y:S02]  /*4acb0*/  LDL.LU R5, [R1+0x364] ;  /* 0x0003640001057983 */ /* 0x000ee40000300800 */
[----:B------:R-:W3:Y:S01]  /*4acc0*/  LDL.LU R6, [R1+0x368] ;  /* 0x0003680001067983 */ /* 0x000ee20000300800 */
[----:B------:R-:W3:Y:S04]  /*4acd0*/  LDL.LU R7, [R1+0x36c] ;  /* 0x00036c0001077983 */ /* 0x000ee80000300800 */
[----:B--2---:R-:W-:Y:S01]  /*4ace0*/  STL.64 [R1+0x1ee0], R22 ;  /* 0x001ee01601007387 */ /* 0x004fe20000100a00 */
[----:B------:R0:W-:Y:S02]  /*4acf0*/  STL.64 [R1+0x1ed8], R20 ;  /* 0x001ed81401007387 */ /* 0x0001e40000100a00 */
[----:B0-----:R-:W-:-:S02]  /*4ad00*/  IMAD.MOV.U32 R20, RZ, RZ, R28 ;  /* 0x000000ffff147224 */ /* 0x001fc400078e001c */
[----:B------:R-:W-:Y:S01]  /*4ad10*/  IMAD.MOV.U32 R21, RZ, RZ, R0 ;  /* 0x000000ffff157224 */ /* 0x000fe200078e0000 */
[----:B------:R-:W2:Y:S01]  /*4ad20*/  LDL.LU R28, [R1+0x1fa0] ;  /* 0x001fa000011c7983 */ /* 0x000ea20000300800 */
[----:B------:R-:W2:Y:S02]  /*4ad30*/  LDL.LU R0, [R1+0x1f9c] ;  /* 0x001f9c0001007983 */ /* 0x000ea40000300800 */
[----:B----4-:R-:W-:Y:S02]  /*4ad40*/  IMAD.MOV.U32 R22, RZ, RZ, R3 ;  /* 0x000000ffff167224 */ /* 0x010fe400078e0003 */
[----:B------:R-:W-:Y:S01]  /*4ad50*/  IMAD.MOV.U32 R23, RZ, RZ, R2 ;  /* 0x000000ffff177224 */ /* 0x000fe200078e0002 */
[----:B------:R-:W4:Y:S01]  /*4ad60*/  LDL.LU R3, [R1+0x1f98] ;  /* 0x001f980001037983 */ /* 0x000f220000300800 */
[----:B------:R-:W2:Y:S02]  /*4ad70*/  LDL.LU R2, [R1+0x1f94] ;  /* 0x001f940001027983 */ /* 0x000ea40000300800 */
[----:B------:R-:W2:Y:S02]  /*4ad80*/  LDL.LU R16, [R1+0x70] ;  /* 0x0000700001107983 */ /* 0x000ea40000300800 */
[----:B------:R-:W2:Y:S01]  /*4ad90*/  LDL.LU R17, [R1+0x74] ;  /* 0x0000740001117983 */ /* 0x000ea20000300800 */
[----:B------:R-:W2:Y:S01]  /*4ada0*/  LDL.LU R18, [R1+0x78] ;  /* 0x0000780001127983 */ /* 0x000ea20000300800 */
[----:B------:R-:W2:Y:S02]  /*4adb0*/  LDL.LU R19, [R1+0x7c] ;  /* 0x00007c0001137983 */ /* 0x000ea40000300800 */
[----:B------:R0:W-:Y:S02]  /*4adc0*/  STL.64 [R1+0x1ef0], R22 ;  /* 0x001ef01601007387 */ /* 0x0001e40000100a00 */
[----:B------:R-:W-:Y:S01]  /*4add0*/  STL.64 [R1+0x1ee8], R20 ;  /* 0x001ee81401007387 */ /* 0x000fe20000100a00 */
[----:B0-----:R-:W2:Y:S04]  /*4ade0*/  LDL.64 R22, [R1+0x18] ;  /* 0x0000180001167983 */ /* 0x001ea80000100a00 */
[----:B--2---:R0:W-:Y:S04]  /*4adf0*/  STL.64 [R1+0x1f08], R22 ;  /* 0x001f081601007387 */ /* 0x0041e80000100a00 */
[----:B0-----:R-:W2:Y:S04]  /*4ae00*/  LDL.64 R22, [R1+0x28] ;  /* 0x0000280001167983 */ /* 0x001ea80000100a00 */
[----:B--2---:R0:W-:Y:S04]  /*4ae10*/  STL.64 [R1+0x1f18], R22 ;  /* 0x001f181601007387 */ /* 0x0041e80000100a00 */
[----:B0-----:R-:W2:Y:S01]  /*4ae20*/  LDL.64 R22, [R1+0x38] ;  /* 0x0000380001167983 */ /* 0x001ea20000100a00 */
[----:B------:R-:W-:-:S02]  /*4ae30*/  IMAD.MOV.U32 R20, RZ, RZ, R2 ;  /* 0x000000ffff147224 */ /* 0x000fc400078e0002 */
[----:B----4-:R-:W-:Y:S01]  /*4ae40*/  IMAD.MOV.U32 R21, RZ, RZ, R3 ;  /* 0x000000ffff157224 */ /* 0x010fe200078e0003 */
[----:B--2---:R0:W-:Y:S01]  /*4ae50*/  STL.64 [R1+0x1f28], R22 ;  /* 0x001f281601007387 */ /* 0x0041e20000100a00 */
[----:B------:R-:W2:Y:S02]  /*4ae60*/  LDL.LU R2, [R1+0x1f90] ;  /* 0x001f900001027983 */ /* 0x000ea40000300800 */
[----:B------:R-:W4:Y:S02]  /*4ae70*/  LDL.LU R3, [R1+0x1f8c] ;  /* 0x001f8c0001037983 */ /* 0x000f240000300800 */
[----:B0-----:R-:W-:Y:S02]  /*4ae80*/  IMAD.MOV.U32 R22, RZ, RZ, R0 ;  /* 0x000000ffff167224 */ /* 0x001fe400078e0000 */
[----:B------:R-:W2:Y:S01]  /*4ae90*/  LDL.LU R0, [R1+0x1f88] ;  /* 0x001f880001007983 */ /* 0x000ea20000300800 */
[----:B------:R-:W2:Y:S01]  /*4aea0*/  LDL.LU R23, [R1+0x33c] ;  /* 0x00033c0001177983 */ /* 0x000ea20000300800 */
[----:B---3--:R-:W-:Y:S02]  /*4aeb0*/  HMMA.16816.F32.BF16 R4, R12, R8, R4 ;  /* 0x000000080c04723c */ /* 0x008fe40000041804 */
[----:B--2---:R0:W-:Y:S01]  /*4aec0*/  STL.64 [R1+0x1f38], R22 ;  /* 0x001f381601007387 */ /* 0x0041e20000100a00 */
[----:B------:R4:W-:Y:S03]  /*4aed0*/  STL.64 [R1+0x1f30], R20 ;  /* 0x001f301401007387 */ /* 0x0009e60000100a00 */
[----:B0-----:R-:W2:Y:S01]  /*4aee0*/  LDL.64 R22, [R1+0x58] ;  /* 0x0000580001167983 */ /* 0x001ea20000100a00 */
[----:B----4-:R-:W-:Y:S11]  /*4aef0*/  IMAD.MOV.U32 R21, RZ, RZ, R3 ;  /* 0x000000ffff157224 */ /* 0x010ff600078e0003 */
[----:B------:R-:W-:Y:S06]  /*4af00*/  @!UPT UIADD3 URZ, URZ, URZ, URZ ;  /* 0x0000003f3f3ff290 */ /* 0x000fec000fffe03f */
[----:B------:R-:W-:Y:S02]  /*4af10*/  IMAD.MOV.U32 R3, RZ, RZ, R6 ;  /* 0x000000ffff037224 */ /* 0x000fe400078e0006 */
[----:B------:R-:W-:Y:S02]  /*4af20*/  IMAD.MOV.U32 R8, RZ, RZ, R28 ;  /* 0x000000ffff087224 */ /* 0x000fe400078e001c */
[----:B------:R-:W-:Y:S01]  /*4af30*/  IMAD.MOV.U32 R9, RZ, RZ, R29 ;  /* 0x000000ffff097224 */ /* 0x000fe200078e001d */
[----:B--2---:R0:W-:Y:S01]  /*4af40*/  STL.64 [R1+0x1f58], R22 ;  /* 0x001f581601007387 */ /* 0x0041e20000100a00 */
[----:B------:R-:W2:Y:S02]  /*4af50*/  LDL.LU R20, [R1+0x350] ;  /* 0x0003500001147983 */ /* 0x000ea40000300800 */
[----:B------:R1:W-:Y:S02]  /*4af60*/  STL [R1+0x80], R4 ;  /* 0x0000800401007387 */ /* 0x0003e40000100800 */
[----:B0-----:R-:W-:-:S02]  /*4af70*/  IMAD.MOV.U32 R22, RZ, RZ, R2 ;  /* 0x000000ffff167224 */ /* 0x001fc400078e0002 */
[----:B------:R-:W-:Y:S02]  /*4af80*/  IMAD.MOV.U32 R23, RZ, RZ, R0 ;  /* 0x000000ffff177224 */ /* 0x000fe400078e0000 */
[----:B------:R-:W-:Y:S02]  /*4af90*/  IMAD.MOV.U32 R2, RZ, RZ, R7 ;  /* 0x000000ffff027224 */ /* 0x000fe400078e0007 */
[----:B------:R-:W-:Y:S01]  /*4afa0*/  IMAD.MOV.U32 R0, RZ, RZ, R5 ;  /* 0x000000ffff007224 */ /* 0x000fe200078e0005 */
[----:B------:R-:W3:Y:S01]  /*4afb0*/  LDL.LU.64 R6, [R1+0x1f80] ;  /* 0x001f800001067983 */ /* 0x000ee20000300a00 */
[----:B-1----:R-:W4:Y:S02]  /*4afc0*/  LDL.LU.64 R4, [R1+0x1f78] ;  /* 0x001f780001047983 */ /* 0x002f240000300a00 */
[----:B------:R0:W-:Y:S02]  /*4afd0*/  STL.64 [R1+0x1f20], R10 ;  /* 0x001f200a01007387 */ /* 0x0001e40000100a00 */
[----:B------:R-:W2:Y:S01]  /*4afe0*/  LDL.LU R28, [R1+0x1f74] ;  /* 0x001f7400011c7983 */ /* 0x000ea20000300800 */
[----:B------:R-:W2:Y:S04]  /*4aff0*/  LDL.LU R29, [R1+0x1f70] ;  /* 0x001f7000011d7983 */ /* 0x000ea80000300800 */
[----:B0-----:R-:W2:Y:S01]  /*4b000*/  LDL.LU R10, [R1+0x328] ;  /* 0x00032800010a7983 */ /* 0x001ea20000300800 */
[----:B------:R-:W2:Y:S01]  /*4b010*/  LDL.LU R11, [R1+0x32c] ;  /* 0x00032c00010b7983 */ /* 0x000ea20000300800 */
[----:B----4-:R-:W-:Y:S02]  /*4b020*/  HMMA.16816.F32.BF16 R12, R12, R4, R16 ;  /* 0x000000040c0c723c */ /* 0x010fe40000041810 */
[----:B--2---:R-:W-:Y:S01]  /*4b030*/  STL.64 [R1+0x1f48], R10 ;  /* 0x001f480a01007387 */ /* 0x004fe20000100a00 */
[----:B------:R0:W-:Y:S03]  /*4b040*/  STL.64 [R1+0x1f40], R8 ;  /* 0x001f400801007387 */ /* 0x0001e60000100a00 */
[----:B0-----:R-:W2:Y:S01]  /*4b050*/  LDL.LU R8, [R1+0x340] ;  /* 0x0003400001087983 */ /* 0x001ea20000300800 */
[----:B------:R-:W2:Y:S02]  /*4b060*/  LDL.LU R9, [R1+0x344] ;  /* 0x0003440001097983 */ /* 0x000ea40000300800 */
[----:B------:R-:W-:Y:S02]  /*4b070*/  STL [R1+0x1bd4], R3 ;  /* 0x001bd40301007387 */ /* 0x000fe40000100800 */
[----:B------:R-:W-:Y:S01]  /*4b080*/  STL [R1+0x1bd0], R0 ;  /* 0x001bd00001007387 */ /* 0x000fe20000100800 */
[----:B------:R-:W4:Y:S01]  /*4b090*/  LDL.LU.64 R18, [R1+0x1f68] ;  /* 0x001f680001127983 */ /* 0x000f220000300a00 */
[----:B------:R-:W4:Y:S10]  /*4b0a0*/  LDL.LU.64 R16, [R1+0x1f60] ;  /* 0x001f600001107983 */ /* 0x000f340000300a00 */
[----:B------:R-:W-:Y:S02]  /*4b0b0*/  STL.64 [R1+0x70], R12 ;  /* 0x0000700c01007387 */ /* 0x000fe40000100a00 */
[----:B------:R0:W-:Y:S02]  /*4b0c0*/  STL.64 [R1+0x78], R14 ;  /* 0x0000780e01007387 */ /* 0x0001e40000100a00 */
[----:B0-----:R-:W2:Y:S01]  /*4b0d0*/  LDL.64 R14, [R1+0x48] ;  /* 0x00004800010e7983 */ /* 0x001ea20000100a00 */
[----:B----4-:R-:W-:Y:S11]  /*4b0e0*/  HMMA.16816.F32.BF16 R20, R16, R26, R20 ;  /* 0x0000001a1014723c */ /* 0x010ff60000041814 */
[----:B------:R-:W-:Y:S11]  /*4b0f0*/  @!UPT UIADD3 URZ, URZ, URZ, URZ ;  /* 0x0000003f3f3ff290 */ /* 0x000ff6000fffe03f */
[----:B------:R-:W-:Y:S01]  /*4b100*/  @!UPT UIADD3 URZ, URZ, URZ, URZ ;  /* 0x0000003f3f3ff290 */ /* 0x000fe2000fffe03f */
[----:B------:R-:W-:Y:S01]  /*4b110*/  STL.64 [R1+0x770], R20 ;  /* 0x0007701401007387 */ /* 0x000fe20000100a00 */
[----:B------:R0:W-:Y:S03]  /*4b120*/  STL.64 [R1+0x778], R22 ;  /* 0x0007781601007387 */ /* 0x0001e60000100a00 */
[----:B0-----:R-:W2:Y:S01]  /*4b130*/  LDL.LU.64 R22, [R1+0x1f58] ;  /* 0x001f580001167983 */ /* 0x001ea20000300a00 */
[----:B------:R-:W-:Y:S02]  /*4b140*/  IMAD.MOV.U32 R10, RZ, RZ, R29 ;  /* 0x000000ffff0a7224 */ /* 0x000fe400078e001d */
[----:B------:R-:W-:Y:S02]  /*4b150*/  IMAD.MOV.U32 R11, RZ, RZ, R28 ;  /* 0x000000ffff0b7224 */ /* 0x000fe400078e001c */
[----:B------:R-:W-:Y:S01]  /*4b160*/  IMAD.MOV.U32 R28, RZ, RZ, R20 ;  /* 0x000000ffff1c7224 */ /* 0x000fe200078e0014 */
[----:B------:R3:W-:Y:S01]  /*4b170*/  STL.64 [R1+0x1f10], R26 ;  /* 0x001f101a01007387 */ /* 0x0007e20000100a00 */
[----:B------:R-:W-:-:S02]  /*4b180*/  IMAD.MOV.U32 R29, RZ, RZ, R21 ;  /* 0x000000ffff1d7224 */ /* 0x000fc400078e0015 */
[----:B------:R-:W4:Y:S02]  /*4b190*/  LDL.LU R24, [R1+0x310] ;  /* 0x0003100001187983 */ /* 0x000f240000300800 */
[----:B------:R-:W4:Y:S02]  /*4b1a0*/  LDL.LU R25, [R1+0x314] ;  /* 0x0003140001197983 */ /* 0x000f240000300800 */
[----:B---3--:R-:W-:Y:S02]  /*4b1b0*/  IMAD.MOV.U32 R26, RZ, RZ, R6 ;  /* 0x000000ffff1a7224 */ /* 0x008fe400078e0006 */
[----:B------:R-:W-:Y:S01]  /*4b1c0*/  IMAD.MOV.U32 R27, RZ, RZ, R7 ;  /* 0x000000ffff1b7224 */ /* 0x000fe200078e0007 */
[----:B------:R-:W3:Y:S01]  /*4b1d0*/  LDL.LU R6, [R1+0x1f54] ;  /* 0x001f540001067983 */ /* 0x000ee20000300800 */
[----:B------:R-:W3:Y:S02]  /*4b1e0*/  LDL.LU R7, [R1+0x1f50] ;  /* 0x001f500001077983 */ /* 0x000ee40000300800 */
[----:B------:R-:W-:Y:S02]  /*4b1f0*/  STL [R1+0x1a04], R28 ;  /* 0x001a041c01007387 */ /* 0x000fe40000100800 */
[----:B------:R-:W-:Y:S01]  /*4b200*/  STL [R1+0x1a00], R29 ;  /* 0x001a001d01007387 */ /* 0x000fe20000100800 */
        /* <DEDUP_REMOVED lines=9> */
[----:B------:R-:W2:Y:S01]  /*4b2a0*/  LDL.LU.64 R20, [R1+0x1f30] ;  /* 0x001f300001147983 */ /* 0x000ea20000300a00 */
[----:B---3--:R-:W-:Y:S01]  /*4b2b0*/  STL.64 [R1+0x1f00], R6 ;  /* 0x001f000601007387 */ /* 0x008fe20000100a00 */
        /* <DEDUP_REMOVED lines=11> */
[----:B------:R0:W-:Y:S02]  /*4b370*/  STL.64 [R1+0x1ec0], R14 ;  /* 0x001ec00e01007387 */ /* 0x0001e40000100a00 */
[----:B------:R-:W3:Y:S02]  /*4b380*/  LDL.LU R12, [R1+0x1c0] ;  /* 0x0001c000010c7983 */ /* 0x000ee40000300800 */
[----:B------:R-:W3:Y:S01]  /*4b390*/  LDL.LU R13, [R1+0x1c4] ;  /* 0x0001c400010d7983 */ /* 0x000ee20000300800 */
[----:B0-----:R-:W3:Y:S01]  /*4b3a0*/  LDL.LU R14, [R1+0x1c8] ;  /* 0x0001c800010e7983 */ /* 0x001ee20000300800 */
[----:B------:R-:W3:Y:S01]  /*4b3b0*/  LDL.LU R15, [R1+0x1cc] ;  /* 0x0001cc00010f7983 */ /* 0x000ee20000300800 */
[C---:B--2---:R-:W-:Y:S11]  /*4b3c0*/  HMMA.16816.F32.BF16 R8, R16.reuse, R22, R8 ;  /* 0x000000161008723c */ /* 0x044ff60000041808 */
[----:B------:R-:W-:Y:S11]  /*4b3d0*/  @!UPT UIADD3 URZ, URZ, URZ, URZ ;  /* 0x0000003f3f3ff290 */ /* 0x000ff6000fffe03f */
[----:B------:R-:W-:Y:S01]  /*4b3e0*/  @!UPT UIADD3 URZ, URZ, URZ, URZ ;  /* 0x0000003f3f3ff290 */ /* 0x000fe2000fffe03f */
[----:B------:R0:W-:Y:S01]  /*4b3f0*/  STL.64 [R1+0x780], R8 ;  /* 0x0007800801007387 */ /* 0x0001e20000100a00 */
[----:B------:R1:W-:Y:S02]  /*4b400*/  STL.64 [R1+0x788], R10 ;  /* 0x0007880a01007387 */ /* 0x0003e40000100a00 */
[----:B0-----:R-:W-:Y:S01]  /*4b410*/  IMAD.MOV.U32 R9, RZ, RZ, R22 ;  /* 0x000000ffff097224 */ /* 0x001fe200078e0016 */
[----:B-1----:R-:W2:Y:S01]  /*4b420*/  LDL.LU.64 R10, [R1+0x1f20] ;  /* 0x001f2000010a7983 */ /* 0x002ea20000300a00 */
[----:B------:R-:W-:Y:S02]  /*4b430*/  IMAD.MOV.U32 R8, RZ, RZ, R23 ;  /* 0x000000ffff087224 */ /* 0x000fe400078e0017 */
        /* <DEDUP_REMOVED lines=9> */
[----:B------:R-:W3:Y:S02]  /*4b4d0*/  LDL.LU.64 R22, [R1+0x1f08] ;  /* 0x001f080001167983 */ /* 0x000ee40000300a00 */
[----:B---3--:R-:W-:Y:S01]  /*4b4e0*/  HMMA.16816.F32.BF16 R4, R16, R22, R4 ;  /* 0x000000161004723c */ /* 0x008fe20000041804 */
[----:B------:R-:W-:-:S02]  /*4b4f0*/  IMAD.MOV.U32 R3, RZ, RZ, R22 ;  /* 0x000000ffff037224 */ /* 0x000fc400078e0016 */
[----:B------:R-:W-:Y:S11]  /*4b500*/  IMAD.MOV.U32 R0, RZ, RZ, R23 ;  /* 0x000000ffff007224 */ /* 0x000ff600078e0017 */
[----:B------:R-:W-:Y:S09]  /*4b510*/  @!UPT UIADD3 URZ, URZ, URZ, URZ ;  /* 0x0000003f3f3ff290 */ /* 0x000ff2000fffe03f */
[----:B------:R-:W-:Y:S01]  /*4b520*/  STL.64 [R1+0x5a0], R4 ;  /* 0x0005a00401007387 */ /* 0x000fe20000100a00 */
[----:B------:R0:W-:Y:S03]  /*4b530*/  STL.64 [R1+0x5a8], R6 ;  /* 0x0005a80601007387 */ /* 0x0001e60000100a00 */
[----:B0-----:R-:W3:Y:S01]  /*4b540*/  LDL.LU.64 R6, [R1+0x1f00] ;  /* 0x001f000001067983 */ /* 0x001ee20000300a00 */
[----:B------:R-:W2:Y:S02]  /*4b550*/  LDL.LU.64 R4, [R1+0x1ef8] ;  /* 0x001ef80001047983 */ /* 0x000ea40000300a00 */
[----:B------:R-:W2:Y:S02]  /*4b560*/  LDL.LU.64 R22, [R1+0x1ef0] ;  /* 0x001ef00001167983 */ /* 0x000ea40000300a00 */
        /* <DEDUP_REMOVED lines=8> */
[----:B------:R0:W-:Y:S01]  /*4b5f0*/  STL.64 [R1+0x1e78], R10 ;  /* 0x001e780a01007387 */ /* 0x0001e20000100a00 */
[----:B---3--:R-:W-:Y:S01]  /*4b600*/  HMMA.16816.F32.BF16 R16, R16, R6, R20 ;  /* 0x000000061010723c */ /* 0x008fe20000041814 */
[----:B------:R-:W4:Y:S01]  /*4b610*/  LDL.LU.64 R22, [R1+0x1ed0] ;  /* 0x001ed00001167983 */ /* 0x000f220000300a00 */
[----:B------:R-:W4:Y:S02]  /*4b620*/  LDL.LU.64 R20, [R1+0x1ec8] ;  /* 0x001ec80001147983 */ /* 0x000f240000300a00 */
[----:B0-----:R-:W-:-:S02]  /*4b630*/  IMAD.MOV.U32 R11, RZ, RZ, R4 ;  /* 0x000000ffff0b7224 */ /* 0x001fc400078e0004 */
[----:B------:R-:W-:Y:S01]  /*4b640*/  STL.64 [R1+0x1e70], R6 ;  /* 0x001e700601007387 */ /* 0x000fe20000100a00 */
[----:B------:R-:W2:Y:S11]  /*4b650*/  LDL.LU R4, [R1+0x1b0] ;  /* 0x0001b00001047983 */ /* 0x000eb60000300800 */
[----:B------:R-:W-:Y:S05]  /*4b660*/  @!UPT UIADD3 URZ, URZ, URZ, URZ ;  /* 0x0000003f3f3ff290 */ /* 0x000fea000fffe03f */
[----:B------:R-:W-:Y:S01]  /*4b670*/  STL.64 [R1+0x5f0], R16 ;  /* 0x0005f01001007387 */ /* 0x000fe20000100a00 */
[----:B------:R0:W-:Y:S02]  /*4b680*/  STL.64 [R1+0x5f8], R18 ;  /* 0x0005f81201007387 */ /* 0x0001e40000100a00 */
[----:B0-----:R-:W-:Y:S02]  /*4b690*/  IMAD.MOV.U32 R18, RZ, RZ, R25 ;  /* 0x000000ffff127224 */ /* 0x001fe400078e0019 */
[----:B------:R-:W-:Y:S02]  /*4b6a0*/  IMAD.MOV.U32 R19, RZ, RZ, R24 ;  /* 0x000000ffff137224 */ /* 0x000fe400078e0018 */
[----:B------:R-:W-:Y:S02]  /*4b6b0*/  IMAD.MOV.U32 R10, RZ, RZ, R5 ;  /* 0x000000ffff0a7224 */ /* 0x000fe400078e0005 */
[----:B------:R-:W2:Y:S01]  /*4b6c0*/  LDL.LU R5, [R1+0x1b4] ;  /* 0x0001b40001057983 */ /* 0x000ea20000300800 */
[----:B------:R-:W2:Y:S02]  /*4b6d0*/  LDL.LU R6, [R1+0x1b8] ;  /* 0x0001b80001067983 */ /* 0x000ea40000300800 */
[----:B------:R-:W2:Y:S02]  /*4b6e0*/  LDL.LU R7, [R1+0x1bc] ;  /* 0x0001bc0001077983 */ /* 0x000ea40000300800 */
[----:B------:R-:W-:Y:S01]  /*4b6f0*/  STL.64 [R1+0x1e98], R18 ;  /* 0x001e981201007387 */ /* 0x000fe20000100a00 */
[C---:B----4-:R-:W-:Y:S01]  /*4b700*/  HMMA.16816.F32.BF16 R24, R20.reuse, R26, R12 ;  /* 0x0000001a1418723c */ /* 0x050fe2000004180c */
[----:B------:R-:W3:Y:S11]  /*4b710*/  LDL.LU.64 R14, [R1+0x1ec0] ;  /* 0x001ec000010e7983 */ /* 0x000ef60000300a00 */
[----:B------:R-:W-:Y:S11]  /*4b720*/  @!UPT UIADD3 URZ, URZ, URZ, URZ ;  /* 0x0000003f3f3ff290 */ /* 0x000ff6000fffe03f */
[----:B------:R-:W-:Y:S01]  /*4b730*/  STL.64 [R1+0x6d0], R24 ;  /* 0x0006d01801007387 */ /* 0x000fe20000100a00 */
[----:B------:R0:W-:Y:S03]  /*4b740*/  STL.64 [R1+0x6d8], R26 ;  /* 0x0006d81a01007387 */ /* 0x0001e60000100a00 */
[----:B0-----:R-:W3:Y:S01]  /*4b750*/  LDL.LU.64 R26, [R1+0x1eb8] ;  /* 0x001eb800011a7983 */ /* 0x001ee20000300a00 */
[----:B------:R-:W3:Y:S02]  /*4b760*/  LDL.LU.64 R24, [R1+0x1eb0] ;  /* 0x001eb00001187983 */ /* 0x000ee40000300a00 */
[----:B------:R-:W-:Y:S02]  /*4b770*/  IMAD.MOV.U32 R18, RZ, RZ, R9 ;  /* 0x000000ffff127224 */ /* 0x000fe400078e0009 */
[----:B------:R-:W-:Y:S02]  /*4b780*/  IMAD.MOV.U32 R19, RZ, RZ, R8 ;  /* 0x000000ffff137224 */ /* 0x000fe400078e0008 */
[C---:B--2---:R-:W-:Y:S08]  /*4b790*/  HMMA.16816.F32.BF16 R8, R20.reuse, R10, R4 ;  /* 0x0000000a1408723c */ /* 0x044ff00000041804 */
[----:B---3--:R-:W-:Y:S01]  /*4b7a0*/  HMMA.16816.F32.BF16 R4, R20, R14, R24 ;  /* 0x0000000e1404723c */ /* 0x008fe20000041818 */
[----:B------:R-:W2:Y:S11]  /*4b7b0*/  LDL.LU R24, [R1+0xf0] ;  /* 0x0000f00001187983 */ /* 0x000eb60000300800 */
[----:B------:R-:W-:Y:S03]  /*4b7c0*/  @!UPT UIADD3 URZ, URZ, URZ, URZ ;  /* 0x0000003f3f3ff290 */ /* 0x000fe6000fffe03f */
[----:B------:R-:W-:Y:S02]  /*4b7d0*/  STL.64 [R1+0x6c0], R8 ;  /* 0x0006c00801007387 */ /* 0x000fe40000100a00 */
[----:B------:R0:W-:Y:S06]  /*4b7e0*/  STL.64 [R1+0x6c8], R10 ;  /* 0x0006c80a01007387 */ /* 0x0001ec0000100a00 */
[----:B------:R-:W-:Y:S01]  /*4b7f0*/  STL.64 [R1+0x6b0], R4 ;  /* 0x0006b00401007387 */ /* 0x000fe20000100a00 */
[----:B------:R-:W-:Y:S02]  /*4b800*/  STL.64 [R1+0x6b8], R6 ;  /* 0x0006b80601007387 */ /* 0x000fe40000100a00 */
[----:B------:R-:W2:Y:S02]  /*4b810*/  LDL.LU R25, [R1+0xf4] ;  /* 0x0000f40001197983 */ /* 0x000ea40000300800 */
[----:B------:R-:W3:Y:S01]  /*4b820*/  LDL.LU R26, [R1+0xf8] ;  /* 0x0000f800011a7983 */ /* 0x000ee20000300800 */
[----:B------:R-:W3:Y:S01]  /*4b830*/  LDL.LU R27, [R1+0xfc] ;  /* 0x0000fc00011b7983 */ /* 0x000ee20000300800 */
[----:B0-----:R-:W-:-:S02]  /*4b840*/  IMAD.MOV.U32 R10, RZ, RZ, R3 ;  /* 0x000000ffff0a7224 */ /* 0x001fc400078e0003 */
[----:B------:R-:W-:Y:S01]  /*4b850*/  IMAD.MOV.U32 R11, RZ, RZ, R0 ;  /* 0x000000ffff0b7224 */ /* 0x000fe200078e0000 */
[----:B---3--:R-:W-:Y:S01]  /*4b860*/  STL.64 [R1+0x1e88], R26 ;  /* 0x001e881a01007387 */ /* 0x008fe20000100a00 */
[----:B--2---:R-:W-:Y:S03]  /*4b870*/  STL.64 [R1+0x1e80], R24 ;  /* 0x001e801801007387 */ /* 0x004fe60000100a00 */
[----:B------:R0:W-:Y:S02]  /*4b880*/  STL.64 [R1+0x1e90], R10 ;  /* 0x001e900a01007387 */ /* 0x0001e40000100a00 */
[----:B------:R-:W2:Y:S01]  /*4b890*/  LDL.LU R8, [R1+0x180] ;  /* 0x0001800001087983 */ /* 0x000ea20000300800 */
[----:B------:R-:W2:Y:S04]  /*4b8a0*/  LDL.LU R9, [R1+0x184] ;  /* 0x0001840001097983 */ /* 0x000ea80000300800 */
[----:B0-----:R-:W3:Y:S01]  /*4b8b0*/  LDL.LU R10, [R1+0x188] ;  /* 0x00018800010a7983 */ /* 0x001ee20000300800 */
[----:B------:R-:W3:Y:S03]  /*4b8c0*/  LDL.LU R11, [R1+0x18c] ;  /* 0x00018c00010b7983 */ /* 0x000ee60000300800 */
        /* <DEDUP_REMOVED lines=10> */
[----:B------:R-:W4:Y:S01]  /*4b970*/  LDL.LU R4, [R1+0x160] ;  /* 0x0001600001047983 */ /* 0x000f220000300800 */
[----:B------:R-:W4:Y:S02]  /*4b980*/  LDL.LU R5, [R1+0x164] ;  /* 0x0001640001057983 */ /* 0x000f240000300800 */
[----:B------:R-:W4:Y:S02]  /*4b990*/  LDL.LU R6, [R1+0x168] ;  /* 0x0001680001067983 */ /* 0x000f240000300800 */
[----:B------:R-:W4:Y:S01]  /*4b9a0*/  LDL.LU R7, [R1+0x16c] ;  /* 0x00016c0001077983 */ /* 0x000f220000300800 */
        /* <DEDUP_REMOVED lines=8> */
[----:B------:R-:W-:Y:S01]  /*4ba30*/  STL.64 [R1+0x6a0], R16 ;  /* 0x0006a01001007387 */ /* 0x000fe20000100a00 */
[----:B------:R0:W-:Y:S04]  /*4ba40*/  STL.64 [R1+0x6a8], R18 ;  /* 0x0006a81201007387 */ /* 0x0001e80000100a00 */
[----:B0-----:R-:W3:Y:S02]  /*4ba50*/  LDL.LU.64 R18, [R1+0x1e98] ;  /* 0x001e980001127983 */ /* 0x001ee40000300a00 */
        /* <DEDUP_REMOVED lines=34> */
[----:B0-----:R-:W4:Y:S02]  /*4bc80*/  LDL.LU.64 R10, [R1+0x1e78] ;  /* 0x001e7800010a7983 */ /* 0x001f240000300a00 */
[C---:B----4-:R-:W-:Y:S11]  /*4bc90*/  HMMA.16816.F32.BF16 R4, R20.reuse, R10, R4 ;  /* 0x0000000a1404723c */ /* 0x050ff60000041804 */
[----:B------:R-:W-:Y:S11]  /*4bca0*/  @!UPT UIADD3 URZ, URZ, URZ, URZ ;  /* 0x0000003f3f3ff290 */ /* 0x000ff6000fffe03f */
[----:B------:R-:W-:Y:S01]  /*4bcb0*/  @!UPT UIADD3 URZ, URZ, URZ, URZ ;  /* 0x0000003f3f3ff290 */ /* 0x000fe2000fffe03f */
[----:B------:R-:W-:Y:S01]  /*4bcc0*/  STL.64 [R1+0x4a0], R4 ;  /* 0x0004a00401007387 */ /* 0x000fe20000100a00 */
[----:B------:R0:W-:Y:S03]  /*4bcd0*/  STL.64 [R1+0x4a8], R6 ;  /* 0x0004a80601007387 */ /* 0x0001e60000100a00 */
[----:B0-----:R-:W3:Y:S02]  /*4bce0*/  LDL.LU.64 R6, [R1+0x1e70] ;  /* 0x001e700001067983 */ /* 0x001ee40000300a00 */
[----:B---3--:R-:W-:Y:S02]  /*4bcf0*/  HMMA.16816.F32.BF16 R20, R20, R6, R24 ;  /* 0x000000061414723c */ /* 0x008fe40000041818 */
[----:B------:R-:W2:Y:S01]  /*4bd00*/  LDL.LU.64 R26, [R1+0x1e68] ;  /* 0x001e6800011a7983 */ /* 0x000ea20000300a00 */
[----:B------:R-:W2:Y:S02]  /*4bd10*/  LDL.LU.64 R24, [R1+0x1e60] ;  /* 0x001e600001187983 */ /* 0x000ea40000300a00 */
[----:B------:R-:W-:-:S02]  /*4bd20*/  IMAD.MOV.U32 R3, RZ, RZ, R14 ;  /* 0x000000ffff037224 */ /* 0x000fc400078e000e */
[----:B------:R-:W-:Y:S11]  /*4bd30*/  IMAD.MOV.U32 R0, RZ, RZ, R15 ;  /* 0x000000ffff007224 */ /* 0x000ff600078e000f */
[----:B------:R-:W-:Y:S05]  /*4bd40*/  @!UPT UIADD3 URZ, URZ, URZ, URZ ;  /* 0x0000003f3f3ff290 */ /* 0x000fea000fffe03f */
[----:B------:R-:W-:Y:S01]  /*4bd50*/  STL.64 [R1+0x490], R20 ;  /* 0x0004901401007387 */ /* 0x000fe20000100a00 */
[----:B------:R0:W-:Y:S03]  /*4bd60*/  STL.64 [R1+0x498], R22 ;  /* 0x0004981601007387 */ /* 0x0001e60000100a00 */
        /* <DEDUP_REMOVED lines=25> */
[----:B------:R-:W-:Y:S02]  /*4bf00*/  IMAD.MOV.U32 R9, RZ, RZ, R15 ;  /* 0x000000ffff097224 */ /* 0x000fe400078e000f */
[----:B------:R-:W-:Y:S03]  /*4bf10*/  STL.64 [R1+0x1e10], R10 ;  /* 0x001e100a01007387 */ /* 0x000fe60000100a00 */
[----:B------:R0:W-:Y:S04]  /*4bf20*/  STL.64 [R1+0x1e08], R8 ;  /* 0x001e080801007387 */ /* 0x0001e80000100a00 */
[----:B0-----:R-:W2:Y:S01]  /*4bf30*/  LDL.LU R8, [R1+0x240] ;  /* 0x0002400001087983 */ /* 0x001ea20000300800 */
[----:B------:R-:W2:Y:S02]  /*4bf40*/  LDL.LU R9, [R1+0x244] ;  /* 0x0002440001097983 */ /* 0x000ea40000300800 */
[----:B------:R-:W2:Y:S02]  /*4bf50*/  LDL.LU R10, [R1+0x248] ;  /* 0x00024800010a7983 */ /* 0x000ea40000300800 */
[----:B------:R-:W2:Y:S01]  /*4bf60*/  LDL.LU R11, [R1+0x24c] ;  /* 0x00024c00010b7983 */ /* 0x000ea20000300800 */
[----:B------:R-:W0:Y:S01]  /*4bf70*/  S2R R13, SR_TID.X ;  /* 0x00000000000d7919 */ /* 0x000e220000002100 */
[----:B---3--:R-:W-:Y:S11]  /*4bf80*/  HMMA.16816.F32.BF16 R16, R24, R22, R16 ;  /* 0x000000161810723c */ /* 0x008ff60000041810 */
[----:B------:R-:W-:Y:S11]  /*4bf90*/  @!UPT UIADD3 URZ, URZ, URZ, URZ ;  /* 0x0000003f3f3ff290 */ /* 0x000ff6000fffe03f */
[----:B------:R-:W-:Y:S01]  /*4bfa0*/  @!UPT UIADD3 URZ, URZ, URZ, URZ ;  /* 0x0000003f3f3ff290 */ /* 0x000fe2000fffe03f */
[----:B------:R-:W-:Y:S01]  /*4bfb0*/  STL.64 [R1+0x7a0], R16 ;  /* 0x0007a01001007387 */ /* 0x000fe20000100a00 */
[----:B------:R1:W-:Y:S03]  /*4bfc0*/  STL.64 [R1+0x7a8], R18 ;  /* 0x0007a81201007387 */ /* 0x0003e60000100a00 */
[----:B-1----:R-:W2:Y:S01]  /*4bfd0*/  LDL.LU.64 R18, [R1+0x1e18] ;  /* 0x001e180001127983 */ /* 0x002ea20000300a00 */
[C---:B0-----:R-:W-:Y:S01]  /*4bfe0*/  LOP3.LUT R12, R13.reuse, 0x7, RZ, 0xc0, !PT ;  /* 0x000000070d0c7812 */ /* 0x041fe200078ec0ff */
[----:B------:R-:W-:-:S04]  /*4bff0*/  IMAD.SHL.U32 R28, R13, 0x2, RZ ;  /* 0x000000020d1c7824 */ /* 0x000fc800078e00ff */
[----:B------:R-:W-:Y:S02]  /*4c000*/  IMAD R12, R12, 0x110, RZ ;  /* 0x000001100c0c7824 */ /* 0x000fe400078e02ff */
[----:B------:R-:W-:-:S03]  /*4c010*/  IMAD.SHL.U32 R4, R13, 0x80, RZ ;  /* 0x000000800d047824 */ /* 0x000fc600078e00ff */
[----:B------:R-:W-:-:S04]  /*4c020*/  LOP3.LUT R12, R12, 0x10, R28, 0x78, !PT ;  /* 0x000000100c0c7812 */ /* 0x000fc800078e781c */
[----:B------:R-:W-:-:S04]  /*4c030*/  LOP3.LUT R12, R12, 0x800, R4, 0xf8, !PT ;  /* 0x000008000c0c7812 */ /* 0x000fc800078ef804 */
[----:B------:R-:W-:Y:S01]  /*4c040*/  LOP3.LUT R12, R12, 0x20, RZ, 0x3c, !PT ;  /* 0x000000200c0c7812 */ /* 0x000fe200078e3cff */
[----:B------:R-:W-:Y:S02]  /*4c050*/  IMAD.MOV.U32 R28, RZ, RZ, R22 ;  /* 0x000000ffff1c7224 */ /* 0x000fe400078e0016 */
[----:B------:R-:W-:Y:S02]  /*4c060*/  IMAD.MOV.U32 R4, RZ, RZ, R23 ;  /* 0x000000ffff047224 */ /* 0x000fe400078e0017 */
[----:B------:R-:W0:Y:S01]  /*4c070*/  LDSM.16.MT88.4 R20, [R12+0x7080] ;  /* 0x007080000c14783b */ /* 0x000e220000004200 */
[C---:B------:R-:W-:Y:S01]  /*4c080*/  LOP3.LUT R15, R13.reuse, 0x7, RZ, 0xc0, !PT ;  /* 0x000000070d0f7812 */ /* 0x040fe200078ec0ff */
[----:B------:R-:W-:Y:S02]  /*4c090*/  IMAD.MOV.U32 R29, RZ, RZ, R14 ;  /* 0x000000ffff1d7224 */ /* 0x000fe400078e000e */
[C---:B------:R-:W-:Y:S02]  /*4c0a0*/  IMAD.SHL.U32 R14, R13.reuse, 0x80, RZ ;  /* 0x000000800d0e7824 */ /* 0x040fe400078e00ff */
[----:B------:R-:W-:-:S02]  /*4c0b0*/  IMAD.SHL.U32 R13, R13, 0x2, RZ ;  /* 0x000000020d0d7824 */ /* 0x000fc400078e00ff */
[----:B------:R-:W-:-:S05]  /*4c0c0*/  IMAD R15, R15, 0x110, RZ ;  /* 0x000001100f0f7824 */ /* 0x000fca00078e02ff */
[----:B------:R-:W-:-:S04]  /*4c0d0*/  LOP3.LUT R15, R15, 0x10, R13, 0x78, !PT ;  /* 0x000000100f0f7812 */ /* 0x000fc800078e780d */
[----:B------:R-:W-:-:S04]  /*4c0e0*/  LOP3.LUT R15, R15, 0x800, R14, 0xf8, !PT ;  /* 0x000008000f0f7812 */ /* 0x000fc800078ef80e */
[----:B------:R-:W-:Y:S01]  /*4c0f0*/  LOP3.LUT R15, R15, 0x40, RZ, 0x3c, !PT ;  /* 0x000000400f0f7812 */ /* 0x000fe200078e3cff */
[----:B0-----:R-:W-:Y:S01]  /*4c100*/  STL.64 [R1+0x1df8], R22 ;  /* 0x001df81601007387 */ /* 0x001fe20000100a00 */
[----:B------:R0:W-:Y:S03]  /*4c110*/  STL.64 [R1+0x1df0], R20 ;  /* 0x001df01401007387 */ /* 0x0001e60000100a00 */
[----:B0-----:R-:W3:Y:S01]  /*4c120*/  LDL.LU R20, [R1+0x2e0] ;  /* 0x0002e00001147983 */ /* 0x001ee20000300800 */
[----:B------:R-:W3:Y:S02]  /*4c130*/  LDL.LU R21, [R1+0x2e4] ;  /* 0x0002e40001157983 */ /* 0x000ee40000300800 */
[----:B------:R-:W3:Y:S02]  /*4c140*/  LDL.LU R22, [R1+0x2e8] ;  /* 0x0002e80001167983 */ /* 0x000ee40000300800 */
[----:B------:R-:W3:Y:S01]  /*4c150*/  LDL.LU R23, [R1+0x2ec] ;  /* 0x0002ec0001177983 */ /* 0x000ee20000300800 */
[C---:B--2---:R-:W-:Y:S01]  /*4c160*/  HMMA.16816.F32.BF16 R16, R24.reuse, R18, R8 ;  /* 0x000000121810723c */ /* 0x044fe20000041808 */
[----:B------:R-:W2:Y:S01]  /*4c170*/  LDL.LU.64 R10, [R1+0x1e10] ;  /* 0x001e1000010a7983 */ /* 0x000ea20000300a00 */
[----:B------:R-:W4:Y:S11]  /*4c180*/  LDL.LU.64 R8, [R1+0x1e08] ;  /* 0x001e080001087983 */ /* 0x000f360000300a00 */
[----:B------:R-:W-:Y:S10]  /*4c190*/  @!UPT UIADD3 URZ, URZ, URZ, URZ ;  /* 0x0000003f3f3ff290 */ /* 0x000ff4000fffe03f */
[----:B------:R-:W-:Y:S01]  /*4c1a0*/  STL.64 [R1+0x590], R16 ;  /* 0x0005901001007387 */ /* 0x000fe20000100a00 */
[----:B------:R-:W-:Y:S02]  /*4c1b0*/  STL.64 [R1+0x598], R18 ;  /* 0x0005981201007387 */ /* 0x000fe40000100a00 */
[----:B------:R-:W0:Y:S02]  /*4c1c0*/  LDSM.16.MT88.4 R16, [R15+0x7000] ;  /* 0x007000000f10783b */ /* 0x000e240000004200 */
[----:B------:R-:W1:Y:S04]  /*4c1d0*/  LDSM.16.MT88.4 R12, [R15+0x7080] ;  /* 0x007080000f0c783b */ /* 0x000e680000004200 */
[----:B0-----:R0:W-:Y:S01]  /*4c1e0*/  STL.64 [R1+0x1d70], R18 ;  /* 0x001d701201007387 */ /* 0x0011e20000100a00 */
[----:B------:R1:W-:Y:S03]  /*4c1f0*/  STL.64 [R1+0x1d68], R16 ;  /* 0x001d681001007387 */ /* 0x0003e60000100a00 */
[----:B0-----:R-:W3:Y:S02]  /*4c200*/  LDL.64 R18, [R1+0x18] ;  /* 0x0000180001127983 */ /* 0x001ee40000100a00 */
[----:B---3--:R-:W-:Y:S02]  /*4c210*/  HMMA.16816.F32.BF16 R20, R24, R18, R20 ;  /* 0x000000121814723c */ /* 0x008fe40000041814 */
[----:B------:R0:W-:Y:S11]  /*4c220*/  STL.64 [R1+0x1d88], R18 ;  /* 0x001d881201007387 */ /* 0x0001f60000100a00 */
[----:B------:R-:W-:Y:S10]  /*4c230*/  @!UPT UIADD3 URZ, URZ, URZ, URZ ;  /* 0x0000003f3f3ff290 */ /* 0x000ff4000fffe03f */
[----:B------:R-:W-:Y:S01]  /*4c240*/  STL.64 [R1+0x570], R20 ;  /* 0x0005701401007387 */ /* 0x000fe20000100a00 */
[----:B------:R-:W-:Y:S02]  /*4c250*/  STL.64 [R1+0x578], R22 ;  /* 0x0005781601007387 */ /* 0x000fe40000100a00 */
[----:B-1----:R-:W3:Y:S02]  /*4c260*/  LDL.LU R16, [R1+0x430] ;  /* 0x0004300001107983 */ /* 0x002ee40000300800 */
[----:B------:R-:W3:Y:S01]  /*4c270*/  LDL.LU R17, [R1+0x434] ;  /* 0x0004340001117983 */ /* 0x000ee20000300800 */
[----:B0-----:R-:W2:Y:S01]  /*4c280*/  LDL.LU R18, [R1+0x438] ;  /* 0x0004380001127983 */ /* 0x001ea20000300800 */
[----:B------:R-:W2:Y:S03]  /*4c290*/  LDL.LU R19, [R1+0x43c] ;  /* 0x00043c0001137983 */ /* 0x000ea60000300800 */
[----:B--2---:R-:W-:Y:S01]  /*4c2a0*/  STL.64 [R1+0x1d98], R18 ;  /* 0x001d981201007387 */ /* 0x004fe20000100a00 */
[----:B---3--:R0:W-:Y:S03]  /*4c2b0*/  STL.64 [R1+0x1d90], R16 ;  /* 0x001d901001007387 */ /* 0x0081e60000100a00 */
[----:B0-----:R-:W2:Y:S01]  /*4c2c0*/  LDL.LU R16, [R1+0x440] ;  /* 0x0004400001107983 */ /* 0x001ea20000300800 */
[----:B------:R-:W2:Y:S02]  /*4c2d0*/  LDL.LU R17, [R1+0x444] ;  /* 0x0004440001117983 */ /* 0x000ea40000300800 */
[----:B------:R-:W3:Y:S02]  /*4c2e0*/  LDL.LU R18, [R1+0x448] ;  /* 0x0004480001127983 */ /* 0x000ee40000300800 */
[----:B------:R-:W3:Y:S02]  /*4c2f0*/  LDL.LU R19, [R1+0x44c] ;  /* 0x00044c0001137983 */ /* 0x000ee40000300800 */
[----:B---3--:R0:W-:Y:S01]  /*4c300*/  STL.64 [R1+0x1da8], R18 ;  /* 0x001da81201007387 */ /* 0x0081e20000100a00 */
[----:B--2---:R-:W-:Y:S02]  /*4c310*/  STL.64 [R1+0x1da0], R16 ;  /* 0x001da01001007387 */ /* 0x004fe40000100a00 */
[----:B0-----:R-:W-:-:S02]  /*4c320*/  IMAD.MOV.U32 R18, RZ, RZ, R29 ;  /* 0x000000ffff127224 */ /* 0x001fc400078e001d */
[----:B----4-:R-:W-:-:S05]  /*4c330*/  IMAD.MOV.U32 R19, RZ, RZ, R9 ;  /* 0x000000ffff137224 */ /* 0x010fca00078e0009 */
[----:B------:R0:W-:Y:S02]  /*4c340*/  STL.64 [R1+0x1dc0], R18 ;  /* 0x001dc01201007387 */ /* 0x0001e40000100a00 */
[----:B0-----:R-:W-:Y:S02]  /*4c350*/  IMAD.MOV.U32 R18, RZ, RZ, R8 ;  /* 0x000000ffff127224 */ /* 0x001fe400078e0008 */
[----:B------:R-:W-:-:S05]  /*4c360*/  IMAD.MOV.U32 R19, RZ, RZ, R5 ;  /* 0x000000ffff137224 */ /* 0x000fca00078e0005 */
[----:B------:R-:W-:Y:S01]  /*4c370*/  STL.64 [R1+0x1dd8], R18 ;  /* 0x001dd81201007387 */ /* 0x000fe20000100a00 */
[----:B------:R-:W-:Y:S02]  /*4c380*/  STL.64 [R1+0x1cc8], R14 ;  /* 0x001cc80e01007387 */ /* 0x000fe40000100a00 */
[----:B------:R0:W-:Y:S02]  /*4c390*/  STL.64 [R1+0x1cc0], R12 ;  /* 0x001cc00c01007387 */ /* 0x0001e40000100a00 */
[----:B0-----:R-:W2:Y:S01]  /*4c3a0*/  LDL.LU R12, [R1+0x370] ;  /* 0x00037000010c7983 */ /* 0x001ea20000300800 */
[----:B------:R-:W2:Y:S02]  /*4c3b0*/  LDL.LU R13, [R1+0x374] ;  /* 0x00037400010d7983 */ /* 0x000ea40000300800 */
[----:B------:R-:W3:Y:S02]  /*4c3c0*/  LDL.LU R14, [R1+0x378] ;  /* 0x00037800010e7983 */ /* 0x000ee40000300800 */
[----:B------:R-:W3:Y:S02]  /*4c3d0*/  LDL.LU R15, [R1+0x37c] ;  /* 0x00037c00010f7983 */ /* 0x000ee40000300800 */
[----:B------:R-:W-:-:S02]  /*4c3e0*/  IMAD.MOV.U32 R18, RZ, RZ, R3 ;  /* 0x000000ffff127224 */ /* 0x000fc400078e0003 */
[----:B------:R-:W-:-:S05]  /*4c3f0*/  IMAD.MOV.U32 R19, RZ, RZ, R0 ;  /* 0x000000ffff137224 */ /* 0x000fca00078e0000 */
[----:B------:R0:W-:Y:S01]  /*4c400*/  STL.64 [R1+0x1e00], R18 ;  /* 0x001e001201007387 */ /* 0x0001e20000100a00 */
[----:B------:R-:W4:Y:S02]  /*4c410*/  LDL.LU R16, [R1+0x400] ;  /* 0x0004000001107983 */ /* 0x000f240000300800 */
[----:B------:R-:W4:Y:S01]  /*4c420*/  LDL.LU R17, [R1+0x404] ;  /* 0x0004040001117983 */ /* 0x000f220000300800 */
[----:B0-----:R-:W4:Y:S01]  /*4c430*/  LDL.LU R18, [R1+0x408] ;  /* 0x0004080001127983 */ /* 0x001f220000300800 */
[----:B------:R-:W4:Y:S02]  /*4c440*/  LDL.LU R19, [R1+0x40c] ;  /* 0x00040c0001137983 */ /* 0x000f240000300800 */
[----:B------:R-:W4:Y:S02]  /*4c450*/  LDL.LU R20, [R1+0x3f0] ;  /* 0x0003f00001147983 */ /* 0x000f240000300800 */
[----:B------:R-:W4:Y:S01]  /*4c460*/  LDL.LU R21, [R1+0x3f4] ;  /* 0x0003f40001157983 */ /* 0x000f220000300800 */
[----:B------:R-:W4:Y:S01]  /*4c470*/  LDL.LU R22, [R1+0x3f8] ;  /* 0x0003f80001167983 */ /* 0x000f220000300800 */
[----:B------:R-:W4:Y:S03]  /*4c480*/  LDL.LU R23, [R1+0x3fc] ;  /* 0x0003fc0001177983 */ /* 0x000f260000300800 */
        /* <DEDUP_REMOVED lines=13> */
[----:B----4-:R-:W-:Y:S01]  /*4c560*/  HMMA.16816.F32.BF16 R16, R24, R10, R16 ;  /* 0x0000000a1810723c */ /* 0x010fe20000041810 */
        /* <DEDUP_REMOVED lines=13> */
[----:B------:R-:W-:Y:S01]  /*4c640*/  LOP3.LUT R5, R5, 0x60, RZ, 0x3c, !PT ;  /* 0x0000006005057812 */ /* 0x000fe200078e3cff */
[----:B------:R-:W-:-:S04]  /*4c650*/  IMAD.MOV.U32 R3, RZ, RZ, R10 ;  /* 0x000000ffff037224 */ /* 0x000fc800078e000a */
        /* <DEDUP_REMOVED lines=8> */
[----:B------:R-:W-:Y:S01]  /*4c6e0*/  STL.64 [R1+0x560], R16 ;  /* 0x0005601001007387 */ /* 0x000fe20000100a00 */
[----:B------:R1:W-:Y:S03]  /*4c6f0*/  STL.64 [R1+0x568], R18 ;  /* 0x0005681201007387 */ /* 0x0003e60000100a00 */
[----:B-1----:R-:W2:Y:S01]  /*4c700*/  LDL.LU.64 R18, [R1+0x1e00] ;  /* 0x001e000001127983 */ /* 0x002ea20000300a00 */
[----:B0-----:R-:W-:Y:S02]  /*4c710*/  STL.64 [R1+0x1c68], R10 ;  /* 0x001c680a01007387 */ /* 0x001fe40000100a00 */
[----:B------:R-:W-:Y:S02]  /*4c720*/  STL.64 [R1+0x1c60], R8 ;  /* 0x001c600801007387 */ /* 0x000fe40000100a00 */
[----:B------:R-:W2:Y:S01]  /*4c730*/  LDL.LU.64 R22, [R1+0x1df8] ;  /* 0x001df80001167983 */ /* 0x000ea20000300a00 */
[----:B------:R-:W2:Y:S01]  /*4c740*/  LDL.LU.64 R20, [R1+0x1df0] ;  /* 0x001df00001147983 */ /* 0x000ea20000300a00 */
[----:B------:R-:W-:Y:S02]  /*4c750*/  STL.64 [R1+0x400], R24 ;  /* 0x0004001801007387 */ /* 0x000fe40000100a00 */
[----:B------:R-:W-:Y:S02]  /*4c760*/  STL.64 [R1+0x408], R26 ;  /* 0x0004081a01007387 */ /* 0x000fe40000100a00 */
[----:B------:R-:W0:Y:S04]  /*4c770*/  LDSM.16.MT88.4 R24, [R5+0x7080] ;  /* 0x007080000518783b */ /* 0x000e280000004200 */
[----:B0-----:R0:W-:Y:S01]  /*4c780*/  STL.64 [R1+0x1be0], R26 ;  /* 0x001be01a01007387 */ /* 0x0011e20000100a00 */
[----:B------:R-:W-:Y:S03]  /*4c790*/  STL.64 [R1+0x1bd8], R24 ;  /* 0x001bd81801007387 */ /* 0x000fe60000100a00 */
[----:B0-----:R-:W3:Y:S01]  /*4c7a0*/  LDL.LU.64 R26, [R1+0x28] ;  /* 0x00002800011a7983 */ /* 0x001ee20000300a00 */
[C---:B--2---:R-:W-:Y:S03]  /*4c7b0*/  HMMA.16816.F32.BF16 R16, R20.reuse, R18, R12 ;  /* 0x000000121410723c */ /* 0x044fe6000004180c */
[----:B------:R-:W2:Y:S01]  /*4c7c0*/  LDL.LU.64 R14, [R1+0x1de8] ;  /* 0x001de800010e7983 */ /* 0x000ea20000300a00 */
[----:B------:R-:W2:Y:S11]  /*4c7d0*/  LDL.LU.64 R12, [R1+0x1de0] ;  /* 0x001de000010c7983 */ /* 0x000eb60000300a00 */
[----:B------:R-:W-:Y:S08]  /*4c7e0*/  @!UPT UIADD3 URZ, URZ, URZ, URZ ;  /* 0x0000003f3f3ff290 */ /* 0x000ff0000fffe03f */
        /* <DEDUP_REMOVED lines=23> */
[----:B------:R-:W-:Y:S01]  /*4c960*/  STL.64 [R1+0x660], R16 ;  /* 0x0006601001007387 */ /* 0x000fe20000100a00 */
[----:B------:R0:W-:Y:S03]  /*4c970*/  STL.64 [R1+0x668], R18 ;  /* 0x0006681201007387 */ /* 0x0001e60000100a00 */
[----:B0-----:R-:W3:Y:S01]  /*4c980*/  LDL.LU.64 R18, [R1+0x1d98] ;  /* 0x001d980001127983 */ /* 0x001ee20000300a00 */
[----:B------:R-:W3:Y:S02]  /*4c990*/  LDL.LU.64 R16, [R1+0x1d90] ;  /* 0x001d900001107983 */ /* 0x000ee40000300a00 */
[----:B------:R-:W-:Y:S01]  /*4c9a0*/  STL.64 [R1+0x1d30], R10 ;  /* 0x001d300a01007387 */ /* 0x000fe20000100a00 */
[C---:B---3--:R-:W-:Y:S11]  /*4c9b0*/  HMMA.16816.F32.BF16 R16, R20.reuse, R26, R16 ;  /* 0x0000001a1410723c */ /* 0x048ff60000041810 */
        /* <DEDUP_REMOVED lines=17> */
[----:B------:R-:W-:Y:S02]  /*4cad0*/  IMAD.MOV.U32 R10, RZ, RZ, R3 ;  /* 0x000000ffff0a7224 */ /* 0x000fe400078e0003 */
[----:B------:R-:W-:-:S07]  /*4cae0*/  IMAD.MOV.U32 R11, RZ, RZ, R0 ;  /* 0x000000ffff0b7224 */ /* 0x000fce00078e0000 */
[C---:B---3--:R-:W-:Y:S01]  /*4caf0*/  HMMA.16816.F32.BF16 R24, R20.reuse, R10, R24 ;  /* 0x0000000a1418723c */ /* 0x048fe20000041818 */
[----:B------:R-:W-:Y:S02]  /*4cb00*/  IMAD.MOV.U32 R3, RZ, RZ, R18 ;  /* 0x000000ffff037224 */ /* 0x000fe400078e0012 */
[----:B------:R-:W-:Y:S02]  /*4cb10*/  IMAD.MOV.U32 R0, RZ, RZ, R19 ;  /* 0x000000ffff007224 */ /* 0x000fe400078e0013 */
[----:B------:R-:W3:Y:S01]  /*4cb20*/  LDL.LU.64 R18, [R1+0x1d70] ;  /* 0x001d700001127983 */ /* 0x000ee20000300a00 */
[----:B------:R-:W3:Y:S02]  /*4cb30*/  LDL.LU.64 R16, [R1+0x1d68] ;  /* 0x001d680001107983 */ /* 0x000ee40000300a00 */
[----:B------:R-:W-:Y:S11]  /*4cb40*/  STL.64 [R1+0x1d48], R6 ;  /* 0x001d480601007387 */ /* 0x000ff60000100a00 */
[----:B------:R-:W-:Y:S04]  /*4cb50*/  @!UPT UIADD3 URZ, URZ, URZ, URZ ;  /* 0x0000003f3f3ff290 */ /* 0x000fe8000fffe03f */
[----:B------:R-:W-:Y:S01]  /*4cb60*/  STL.64 [R1+0x350], R24 ;  /* 0x0003501801007387 */ /* 0x000fe20000100a00 */
[----:B------:R-:W-:Y:S01]  /*4cb70*/  STL.64 [R1+0x358], R26 ;  /* 0x0003581a01007387 */ /* 0x000fe20000100a00 */
[----:B--2---:R-:W-:Y:S02]  /*4cb80*/  HMMA.16816.F32.BF16 R8, R20, R6, R12 ;  /* 0x000000061408723c */ /* 0x004fe4000004180c */
[----:B------:R-:W2:Y:S11]  /*4cb90*/  LDL.LU R12, [R1+0x2d0] ;  /* 0x0002d000010c7983 */ /* 0x000eb60000300800 */
[----:B------:R-:W-:Y:S10]  /*4cba0*/  @!UPT UIADD3 URZ, URZ, URZ, URZ ;  /* 0x0000003f3f3ff290 */ /* 0x000ff4000fffe03f */
[----:B------:R-:W-:Y:S01]  /*4cbb0*/  STL.64 [R1+0x340], R8 ;  /* 0x0003400801007387 */ /* 0x000fe20000100a00 */
[----:B------:R-:W-:Y:S02]  /*4cbc0*/  STL.64 [R1+0x348], R10 ;  /* 0x0003480a01007387 */ /* 0x000fe40000100a00 */
[----:B------:R-:W2:Y:S02]  /*4cbd0*/  LDL.LU R13, [R1+0x2d4] ;  /* 0x0002d400010d7983 */ /* 0x000ea40000300800 */
[----:B------:R-:W4:Y:S01]  /*4cbe0*/  LDL.LU R14, [R1+0x2d8] ;  /* 0x0002d800010e7983 */ /* 0x000f220000300800 */
[----:B------:R-:W4:Y:S04]  /*4cbf0*/  LDL.LU R15, [R1+0x2dc] ;  /* 0x0002dc00010f7983 */ /* 0x000f280000300800 */
[----:B----4-:R0:W-:Y:S01]  /*4cc00*/  STL.64 [R1+0x1cd8], R14 ;  /* 0x001cd80e01007387 */ /* 0x0101e20000100a00 */
[----:B--2---:R-:W-:Y:S03]  /*4cc10*/  STL.64 [R1+0x1cd0], R12 ;  /* 0x001cd00c01007387 */ /* 0x004fe60000100a00 */
[----:B0-----:R-:W2:Y:S04]  /*4cc20*/  LDL.64 R14, [R1+0x8] ;  /* 0x00000800010e7983 */ /* 0x001ea80000100a00 */
[----:B--2---:R0:W-:Y:S02]  /*4cc30*/  STL.64 [R1+0x1cf0], R14 ;  /* 0x001cf00e01007387 */ /* 0x0041e40000100a00 */
[----:B0-----:R-:W-:-:S02]  /*4cc40*/  IMAD.MOV.U32 R14, RZ, RZ, R3 ;  /* 0x000000ffff0e7224 */ /* 0x001fc400078e0003 */
[----:B------:R-:W-:-:S05]  /*4cc50*/  IMAD.MOV.U32 R15, RZ, RZ, R0 ;  /* 0x000000ffff0f7224 */ /* 0x000fca00078e0000 */
[----:B------:R0:W-:Y:S01]  /*4cc60*/  STL.64 [R1+0x1d08], R14 ;  /* 0x001d080e01007387 */ /* 0x0001e20000100a00 */
[----:B------:R-:W2:Y:S02]  /*4cc70*/  LDL.LU R20, [R1+0x290] ;  /* 0x0002900001147983 */ /* 0x000ea40000300800 */
[----:B------:R-:W2:Y:S02]  /*4cc80*/  LDL.LU R21, [R1+0x294] ;  /* 0x0002940001157983 */ /* 0x000ea40000300800 */
[----:B------:R-:W4:Y:S01]  /*4cc90*/  LDL.LU R22, [R1+0x298] ;  /* 0x0002980001167983 */ /* 0x000f220000300800 */
[----:B------:R-:W4:Y:S01]  /*4cca0*/  LDL.LU R23, [R1+0x29c] ;  /* 0x00029c0001177983 */ /* 0x000f220000300800 */
        /* <DEDUP_REMOVED lines=22> */
[----:B--2---:R0:W-:Y:S01]  /*4ce10*/  STL.64 [R1+0x1d58], R6 ;  /* 0x001d580601007387 */ /* 0x0041e20000100a00 */
[----:B------:R-:W-:Y:S03]  /*4ce20*/  STL.64 [R1+0x1d50], R4 ;  /* 0x001d500401007387 */ /* 0x000fe60000100a00 */
[----:B0-----:R-:W3:Y:S01]  /*4ce30*/  LDL.64 R6, [R1+0x68] ;  /* 0x0000680001067983 */ /* 0x001ee20000100a00 */
[----:B------:R0:W-:Y:S02]  /*4ce40*/  STL.64 [R1+0x1d40], R10 ;  /* 0x001d400a01007387 */ /* 0x0001e40000100a00 */
[----:B------:R-:W-:Y:S01]  /*4ce50*/  STL.64 [R1+0x1d38], R8 ;  /* 0x001d380801007387 */ /* 0x000fe20000100a00 */
[----:B0-----:R-:W2:Y:S01]  /*4ce60*/  LDL.64 R10, [R1+0x58] ;  /* 0x00005800010a7983 */ /* 0x001ea20000100a00 */
[----:B------:R0:W-:Y:S02]  /*4ce70*/  STL.64 [R1+0x1d28], R14 ;  /* 0x001d280e01007387 */ /* 0x0001e40000100a00 */
[----:B------:R-:W-:Y:S01]  /*4ce80*/  STL.64 [R1+0x1d20], R12 ;  /* 0x001d200c01007387 */ /* 0x000fe20000100a00 */
[----:B0-----:R-:W2:Y:S01]  /*4ce90*/  LDL.64 R14, [R1+0x48] ;  /* 0x00004800010e7983 */ /* 0x001ea20000100a00 */
        /* <DEDUP_REMOVED lines=25> */
[----:B------:R0:W-:Y:S01]  /*4d030*/  STL.64 [R1+0x740], R24 ;  /* 0x0007401801007387 */ /* 0x0001e20000100a00 */
[----:B------:R1:W-:Y:S02]  /*4d040*/  STL.64 [R1+0x748], R26 ;  /* 0x0007481a01007387 */ /* 0x0003e40000100a00 */
[----:B0-----:R-:W-:Y:S01]  /*4d050*/  IMAD.MOV.U32 R25, RZ, RZ, R6 ;  /* 0x000000ffff197224 */ /* 0x001fe200078e0006 */
[----:B-1----:R-:W3:Y:S01]  /*4d060*/  LDL.LU.64 R26, [R1+0x1d60] ;  /* 0x001d6000011a7983 */ /* 0x002ee20000300a00 */
[----:B------:R-:W-:-:S02]  /*4d070*/  IMAD.MOV.U32 R24, RZ, RZ, R7 ;  /* 0x000000ffff187224 */ /* 0x000fc400078e0007 */
        /* <DEDUP_REMOVED lines=51> */
[----:B------:R-:W4:Y:S02]  /*4d3b0*/  LDL.LU.64 R12, [R1+0x1cd0] ;  /* 0x001cd000010c7983 */ /* 0x000f240000300a00 */
[----:B----4-:R-:W-:Y:S01]  /*4d3c0*/  HMMA.16816.F32.BF16 R16, R16, R6, R12 ;  /* 0x000000061010723c */ /* 0x010fe2000004180c */
[----:B------:R-:W2:Y:S01]  /*4d3d0*/  LDL.LU.64 R14, [R1+0x1cc8] ;  /* 0x001cc800010e7983 */ /* 0x000ea20000300a00 */
[----:B------:R-:W2:Y:S11]  /*4d3e0*/  LDL.LU.64 R12, [R1+0x1cc0] ;  /* 0x001cc000010c7983 */ /* 0x000eb60000300a00 */
[----:B------:R-:W-:Y:S10]  /*4d3f0*/  @!UPT UIADD3 URZ, URZ, URZ, URZ ;  /* 0x0000003f3f3ff290 */ /* 0x000ff4000fffe03f */
[----:B------:R-:W-:Y:S01]  /*4d400*/  STL.64 [R1+0x4c0], R16 ;  /* 0x0004c01001007387 */ /* 0x000fe20000100a00 */
[----:B------:R0:W-:Y:S02]  /*4d410*/  STL.64 [R1+0x4c8], R18 ;  /* 0x0004c81201007387 */ /* 0x0001e40000100a00 */
[----:B------:R-:W-:Y:S02]  /*4d420*/  STL.64 [R1+0x1c70], R6 ;  /* 0x001c700601007387 */ /* 0x000fe40000100a00 */
[----:B0-----:R-:W-:Y:S02]  /*4d430*/  IMAD.MOV.U32 R18, RZ, RZ, R25 ;  /* 0x000000ffff127224 */ /* 0x001fe400078e0019 */
[----:B------:R-:W-:-:S07]  /*4d440*/  IMAD.MOV.U32 R19, RZ, RZ, R24 ;  /* 0x000000ffff137224 */ /* 0x000fce00078e0018 */
[C---:B--2---:R-:W-:Y:S01]  /*4d450*/  HMMA.16816.F32.BF16 R16, R12.reuse, R18, R20 ;  /* 0x000000120c10723c */ /* 0x044fe20000041814 */
[----:B------:R-:W2:Y:S01]  /*4d460*/  LDL.LU.64 R22, [R1+0x1cb8] ;  /* 0x001cb80001167983 */ /* 0x000ea20000300a00 */
[----:B------:R-:W2:Y:S11]  /*4d470*/  LDL.LU.64 R20, [R1+0x1cb0] ;  /* 0x001cb00001147983 */ /* 0x000eb60000300a00 */
[----:B------:R-:W-:Y:S10]  /*4d480*/  @!UPT UIADD3 URZ, URZ, URZ, URZ ;  /* 0x0000003f3f3ff290 */ /* 0x000ff4000fffe03f */
[----:B------:R0:W-:Y:S01]  /*4d490*/  STL.64 [R1+0x650], R16 ;  /* 0x0006501001007387 */ /* 0x0001e20000100a00 */
[----:B------:R1:W-:Y:S02]  /*4d4a0*/  STL.64 [R1+0x658], R18 ;  /* 0x0006581201007387 */ /* 0x0003e40000100a00 */
[----:B0-----:R-:W-:Y:S02]  /*4d4b0*/  IMAD.MOV.U32 R16, RZ, RZ, R18 ;  /* 0x000000ffff107224 */ /* 0x001fe400078e0012 */
[----:B-1----:R-:W-:Y:S02]  /*4d4c0*/  IMAD.MOV.U32 R18, RZ, RZ, R5 ;  /* 0x000000ffff127224 */ /* 0x002fe400078e0005 */
[----:B------:R-:W-:Y:S01]  /*4d4d0*/  IMAD.MOV.U32 R19, RZ, RZ, R4 ;  /* 0x000000ffff137224 */ /* 0x000fe200078e0004 */
[----:B------:R2:W-:Y:S06]  /*4d4e0*/  STL [R1+0x1a08], R16 ;  /* 0x001a081001007387 */ /* 0x0005ec0000100800 */
[----:B--2---:R-:W-:Y:S01]  /*4d4f0*/  HMMA.16816.F32.BF16 R16, R12, R18, R20 ;  /* 0x000000120c10723c */ /* 0x004fe20000041814 */
[----:B------:R-:W2:Y:S01]  /*4d500*/  LDL.LU.64 R22, [R1+0x1ca8] ;  /* 0x001ca80001167983 */ /* 0x000ea20000300a00 */
[----:B------:R-:W2:Y:S11]  /*4d510*/  LDL.LU.64 R20, [R1+0x1ca0] ;  /* 0x001ca00001147983 */ /* 0x000eb60000300a00 */
[----:B------:R-:W-:Y:S10]  /*4d520*/  @!UPT UIADD3 URZ, URZ, URZ, URZ ;  /* 0x0000003f3f3ff290 */ /* 0x000ff4000fffe03f */
[----:B------:R0:W-:Y:S01]  /*4d530*/  STL.64 [R1+0x630], R16 ;  /* 0x0006301001007387 */ /* 0x0001e20000100a00 */
[----:B------:R-:W-:Y:S02]  /*4d540*/  STL.64 [R1+0x638], R18 ;  /* 0x0006381201007387 */ /* 0x000fe40000100a00 */
[----:B0-----:R-:W-:-:S05]  /*4d550*/  IMAD.MOV.U32 R17, RZ, RZ, R18 ;  /* 0x000000ffff117224 */ /* 0x001fca00078e0012 */
[----:B------:R0:W-:Y:S01]  /*4d560*/  STL [R1+0x1a0c], R17 ;  /* 0x001a0c1101007387 */ /* 0x0001e20000100800 */
[----:B------:R-:W3:Y:S03]  /*4d570*/  LDL.LU R16, [R1+0x2a0] ;  /* 0x0002a00001107983 */ /* 0x000ee60000300800 */
[----:B0-----:R-:W3:Y:S01]  /*4d580*/  LDL.LU R17, [R1+0x2a4] ;  /* 0x0002a40001117983 */ /* 0x001ee20000300800 */
[----:B------:R-:W3:Y:S02]  /*4d590*/  LDL.LU R18, [R1+0x2a8] ;  /* 0x0002a80001127983 */ /* 0x000ee40000300800 */
[----:B------:R-:W3:Y:S02]  /*4d5a0*/  LDL.LU R19, [R1+0x2ac] ;  /* 0x0002ac0001137983 */ /* 0x000ee40000300800 */
[----:B------:R-:W-:Y:S02]  /*4d5b0*/  IMAD.MOV.U32 R6, RZ, RZ, R9 ;  /* 0x000000ffff067224 */ /* 0x000fe400078e0009 */
[----:B------:R-:W-:-:S07]  /*4d5c0*/  IMAD.MOV.U32 R7, RZ, RZ, R8 ;  /* 0x000000ffff077224 */ /* 0x000fce00078e0008 */
[C---:B---3--:R-:W-:Y:S11]  /*4d5d0*/  HMMA.16816.F32.BF16 R4, R12.reuse, R6, R16 ;  /* 0x000000060c04723c */ /* 0x048ff60000041810 */
[----:B------:R-:W-:Y:S11]  /*4d5e0*/  @!UPT UIADD3 URZ, URZ, URZ, URZ ;  /* 0x0000003f3f3ff290 */ /* 0x000ff6000fffe03f */
[----:B------:R-:W-:Y:S01]  /*4d5f0*/  @!UPT UIADD3 URZ, URZ, URZ, URZ ;  /* 0x0000003f3f3ff290 */ /* 0x000fe2000fffe03f */
[----:B------:R-:W-:Y:S01]  /*4d600*/  STL.64 [R1+0x620], R4 ;  /* 0x0006200401007387 */ /* 0x000fe20000100a00 */
[----:B------:R2:W-:Y:S02]  /*4d610*/  STL.64 [R1+0x628], R6 ;  /* 0x0006280601007387 */ /* 0x0005e40000100a00 */
[----:B------:R-:W-:Y:S02]  /*4d620*/  IMAD.MOV.U32 R18, RZ, RZ, R6 ;  /* 0x000000ffff127224 */ /* 0x000fe400078e0006 */
[----:B--2---:R-:W-:Y:S03]  /*4d630*/  HMMA.16816.F32.BF16 R4, R12, R10, R20 ;  /* 0x0000000a0c04723c */ /* 0x004fe60000041814 */
[----:B------:R-:W-:Y:S11]  /*4d640*/  STL [R1+0x1a10], R18 ;  /* 0x001a101201007387 */ /* 0x000ff60000100800 */
[----:B------:R-:W-:Y:S09]  /*4d650*/  @!UPT UIADD3 URZ, URZ, URZ, URZ ;  /* 0x0000003f3f3ff290 */ /* 0x000ff2000fffe03f */
[----:B------:R-:W-:Y:S01]  /*4d660*/  STL.64 [R1+0x610], R4 ;  /* 0x0006100401007387 */ /* 0x000fe20000100a00 */
[----:B------:R-:W-:Y:S02]  /*4d670*/  STL.64 [R1+0x618], R6 ;  /* 0x0006180601007387 */ /* 0x000fe40000100a00 */
[----:B------:R-:W2:Y:S02]  /*4d680*/  LDL.LU R20, [R1+0x210] ;  /* 0x0002100001147983 */ /* 0x000ea40000300800 */
[----:B------:R-:W2:Y:S01]  /*4d690*/  LDL.LU R21, [R1+0x214] ;  /* 0x0002140001157983 */ /* 0x000ea20000300800 */
[----:B------:R-:W3:Y:S01]  /*4d6a0*/  LDL.LU R22, [R1+0x218] ;  /* 0x0002180001167983 */ /* 0x000ee20000300800 */
[----:B------:R-:W3:Y:S02]  /*4d6b0*/  LDL.LU R23, [R1+0x21c] ;  /* 0x00021c0001177983 */ /* 0x000ee40000300800 */
[----:B------:R-:W4:Y:S02]  /*4d6c0*/  LDL.LU R8, [R1+0x150] ;  /* 0x0001500001087983 */ /* 0x000f240000300800 */
[----:B------:R-:W4:Y:S01]  /*4d6d0*/  LDL.LU R9, [R1+0x154] ;  /* 0x0001540001097983 */ /* 0x000f220000300800 */
[----:B------:R-:W2:Y:S01]  /*4d6e0*/  LDL.LU R10, [R1+0x158] ;  /* 0x00015800010a7983 */ /* 0x000ea20000300800 */
[----:B------:R-:W2:Y:S03]  /*4d6f0*/  LDL.LU R11, [R1+0x15c] ;  /* 0x00015c00010b7983 */ /* 0x000ea60000300800 */
[----:B--2---:R0:W-:Y:S01]  /*4d700*/  STL.64 [R1+0x1c80], R10 ;  /* 0x001c800a01007387 */ /* 0x0041e20000100a00 */
[----:B----4-:R1:W-:Y:S03]  /*4d710*/  STL.64 [R1+0x1c78], R8 ;  /* 0x001c780801007387 */ /* 0x0103e60000100a00 */
[----:B0-----:R-:W2:Y:S01]  /*4d720*/  LDL.LU.64 R10, [R1+0x18] ;  /* 0x00001800010a7983 */ /* 0x001ea20000300a00 */
[----:B------:R-:W-:-:S03]  /*4d730*/  IMAD.MOV.U32 R19, RZ, RZ, R6 ;  /* 0x000000ffff137224 */ /* 0x000fc600078e0006 */
[----:B--2---:R0:W-:Y:S01]  /*4d740*/  STL.64 [R1+0x1c98], R10 ;  /* 0x001c980a01007387 */ /* 0x0041e20000100a00 */
[----:B-1----:R-:W2:Y:S02]  /*4d750*/  LDL.LU R8, [R1+0x280] ;  /* 0x0002800001087983 */ /* 0x002ea40000300800 */
[----:B------:R-:W2:Y:S01]  /*4d760*/  LDL.LU R9, [R1+0x284] ;  /* 0x0002840001097983 */ /* 0x000ea20000300800 */
[----:B0-----:R-:W2:Y:S01]  /*4d770*/  LDL.LU R10, [R1+0x288] ;  /* 0x00028800010a7983 */ /* 0x001ea20000300800 */
[----:B------:R-:W2:Y:S02]  /*4d780*/  LDL.LU R11, [R1+0x28c] ;  /* 0x00028c00010b7983 */ /* 0x000ea40000300800 */
[----:B------:R-:W4:Y:S02]  /*4d790*/  LDL.LU R4, [R1+0x260] ;  /* 0x0002600001047983 */ /* 0x000f240000300800 */
[----:B------:R-:W4:Y:S01]  /*4d7a0*/  LDL.LU R5, [R1+0x264] ;  /* 0x0002640001057983 */ /* 0x000f220000300800 */
[----:B------:R-:W2:Y:S01]  /*4d7b0*/  LDL.LU R6, [R1+0x268] ;  /* 0x0002680001067983 */ /* 0x000ea20000300800 */
[----:B------:R-:W2:Y:S03]  /*4d7c0*/  LDL.LU R7, [R1+0x26c] ;  /* 0x00026c0001077983 */ /* 0x000ea60000300800 */
[----:B--2---:R-:W-:Y:S01]  /*4d7d0*/  STL.64 [R1+0x1c90], R6 ;  /* 0x001c900601007387 */ /* 0x004fe20000100a00 */
[----:B----4-:R0:W-:Y:S03]  /*4d7e0*/  STL.64 [R1+0x1c88], R4 ;  /* 0x001c880401007387 */ /* 0x0101e60000100a00 */
[----:B0-----:R-:W2:Y:S01]  /*4d7f0*/  LDL.LU R4, [R1+0x270] ;  /* 0x0002700001047983 */ /* 0x001ea20000300800 */
[----:B------:R-:W2:Y:S02]  /*4d800*/  LDL.LU R5, [R1+0x274] ;  /* 0x0002740001057983 */ /* 0x000ea40000300800 */
[----:B------:R-:W2:Y:S02]  /*4d810*/  LDL.LU R6, [R1+0x278] ;  /* 0x0002780001067983 */ /* 0x000ea40000300800 */
[----:B------:R-:W2:Y:S01]  /*4d820*/  LDL.LU R7, [R1+0x27c] ;  /* 0x00027c0001077983 */ /* 0x000ea20000300800 */
[----:B---3--:R0:W-:Y:S01]  /*4d830*/  STL.64 [R1+0x1c38], R22 ;  /* 0x001c381601007387 */ /* 0x0081e20000100a00 */
[----:B------:R-:W-:Y:S03]  /*4d840*/  STL.64 [R1+0x1c30], R20 ;  /* 0x001c301401007387 */ /* 0x000fe60000100a00 */
[----:B0-----:R-:W3:Y:S01]  /*4d850*/  LDL.LU.64 R22, [R1+0x58] ;  /* 0x0000580001167983 */ /* 0x001ee20000300a00 */
[C---:B------:R-:W-:Y:S03]  /*4d860*/  HMMA.16816.F32.BF16 R8, R12.reuse, R26, R8 ;  /* 0x0000001a0c08723c */ /* 0x040fe60000041808 */
[----:B---3--:R0:W-:Y:S04]  /*4d870*/  STL.64 [R1+0x1c48], R22 ;  /* 0x001c481601007387 */ /* 0x0081e80000100a00 */
[----:B0-----:R-:W3:Y:S01]  /*4d880*/  LDL.LU.64 R22, [R1+0x68] ;  /* 0x0000680001167983 */ /* 0x001ee20000300a00 */
[----:B------:R-:W-:Y:S11]  /*4d890*/  STL [R1+0x1a14], R19 ;  /* 0x001a141301007387 */ /* 0x000ff60000100800 */
[----:B------:R-:W-:Y:S04]  /*4d8a0*/  @!UPT UIADD3 URZ, URZ, URZ, URZ ;  /* 0x0000003f3f3ff290 */ /* 0x000fe8000fffe03f */
[----:B------:R-:W-:Y:S02]  /*4d8b0*/  STL.64 [R1+0x250], R8 ;  /* 0x0002500801007387 */ /* 0x000fe40000100a00 */
[----:B------:R0:W-:Y:S02]  /*4d8c0*/  STL.64 [R1+0x258], R10 ;  /* 0x0002580a01007387 */ /* 0x0001e40000100a00 */
[----:B0-----:R-:W2:Y:S01]  /*4d8d0*/  LDL.LU.64 R10, [R1+0x1c98] ;  /* 0x001c9800010a7983 */ /* 0x001ea20000300a00 */
[----:B------:R0:W-:Y:S02]  /*4d8e0*/  STL.64 [R1+0x1c18], R26 ;  /* 0x001c181a01007387 */ /* 0x0001e40000100a00 */
[----:B------:R-:W4:Y:S02]  /*4d8f0*/  LDL.LU R24, [R1+0x200] ;  /* 0x0002000001187983 */ /* 0x000f240000300800 */
[----:B------:R-:W4:Y:S01]  /*4d900*/  LDL.LU R25, [R1+0x204] ;  /* 0x0002040001197983 */ /* 0x000f220000300800 */
[----:B0-----:R-:W2:Y:S01]  /*4d910*/  LDL.LU R26, [R1+0x208] ;  /* 0x00020800011a7983 */ /* 0x001ea20000300800 */
[----:B------:R-:W2:Y:S03]  /*4d920*/  LDL.LU R27, [R1+0x20c] ;  /* 0x00020c00011b7983 */ /* 0x000ea60000300800 */
[----:B--2---:R0:W-:Y:S01]  /*4d930*/  STL.64 [R1+0x1c28], R26 ;  /* 0x001c281a01007387 */ /* 0x0041e20000100a00 */
[----:B----4-:R1:W-:Y:S03]  /*4d940*/  STL.64 [R1+0x1c20], R24 ;  /* 0x001c201801007387 */ /* 0x0103e60000100a00 */
[----:B0-----:R-:W2:Y:S01]  /*4d950*/  LDL.LU.64 R26, [R1+0x48] ;  /* 0x00004800011a7983 */ /* 0x001ea20000300a00 */
[----:B------:R-:W-:Y:S03]  /*4d960*/  HMMA.16816.F32.BF16 R4, R12, R10, R4 ;  /* 0x0000000a0c04723c */ /* 0x000fe60000041804 */
[----:B--2---:R0:W-:Y:S01]  /*4d970*/  STL.64 [R1+0x1c40], R26 ;  /* 0x001c401a01007387 */ /* 0x0041e20000100a00 */
[----:B-1----:R-:W2:Y:S02]  /*4d980*/  LDL.LU R24, [R1+0x220] ;  /* 0x0002200001187983 */ /* 0x002ea40000300800 */
[----:B------:R-:W2:Y:S01]  /*4d990*/  LDL.LU R25, [R1+0x224] ;  /* 0x0002240001197983 */ /* 0x000ea20000300800 */
[----:B0-----:R-:W4:Y:S01]  /*4d9a0*/  LDL.LU R26, [R1+0x228] ;  /* 0x00022800011a7983 */ /* 0x001f220000300800 */
[----:B------:R-:W4:Y:S03]  /*4d9b0*/  LDL.LU R27, [R1+0x22c] ;  /* 0x00022c00011b7983 */ /* 0x000f260000300800 */
[----:B----4-:R-:W-:Y:S01]  /*4d9c0*/  STL.64 [R1+0x1c58], R26 ;  /* 0x001c581a01007387 */ /* 0x010fe20000100a00 */
[----:B--2---:R0:W-:Y:S03]  /*4d9d0*/  STL.64 [R1+0x1c50], R24 ;  /* 0x001c501801007387 */ /* 0x0041e60000100a00 */
[----:B0-----:R-:W3:Y:S01]  /*4d9e0*/  LDL.LU R24, [R1+0x230] ;  /* 0x0002300001187983 */ /* 0x001ee20000300800 */
[----:B------:R-:W3:Y:S02]  /*4d9f0*/  LDL.LU R25, [R1+0x234] ;  /* 0x0002340001197983 */ /* 0x000ee40000300800 */
[----:B------:R-:W3:Y:S02]  /*4da00*/  LDL.LU R26, [R1+0x238] ;  /* 0x00023800011a7983 */ /* 0x000ee40000300800 */
[----:B------:R-:W3:Y:S03]  /*4da10*/  LDL.LU R27, [R1+0x23c] ;  /* 0x00023c00011b7983 */ /* 0x000ee60000300800 */
[----:B------:R-:W-:Y:S01]  /*4da20*/  STL.64 [R1+0x240], R4 ;  /* 0x0002400401007387 */ /* 0x000fe20000100a00 */
[----:B------:R0:W-:Y:S03]  /*4da30*/  STL.64 [R1+0x248], R6 ;  /* 0x0002480601007387 */ /* 0x0001e60000100a00 */
[----:B0-----:R-:W2:Y:S01]  /*4da40*/  LDL.LU.64 R6, [R1+0x1c90] ;  /* 0x001c900001067983 */ /* 0x001ea20000300a00 */
[----:B------:R-:W2:Y:S02]  /*4da50*/  LDL.LU.64 R4, [R1+0x1c88] ;  /* 0x001c880001047983 */ /* 0x000ea40000300a00 */
[----:B------:R-:W-:-:S02]  /*4da60*/  IMAD.MOV.U32 R18, RZ, RZ, R3 ;  /* 0x000000ffff127224 */ /* 0x000fc400078e0003 */
[----:B------:R-:W-:Y:S02]  /*4da70*/  IMAD.MOV.U32 R19, RZ, RZ, R0 ;  /* 0x000000ffff137224 */ /* 0x000fe400078e0000 */
[----:B------:R-:W-:Y:S02]  /*4da80*/  IMAD.MOV.U32 R3, RZ, RZ, R10 ;  /* 0x000000ffff037224 */ /* 0x000fe400078e000a */
[----:B------:R-:W-:Y:S02]  /*4da90*/  IMAD.MOV.U32 R0, RZ, RZ, R11 ;  /* 0x000000ffff007224 */ /* 0x000fe400078e000b */
[----:B------:R-:W4:Y:S01]  /*4daa0*/  LDL.LU.64 R10, [R1+0x1c80] ;  /* 0x001c8000010a7983 */ /* 0x000f220000300a00 */
[----:B------:R-:W4:Y:S01]  /*4dab0*/  LDL.LU.64 R8, [R1+0x1c78] ;  /* 0x001c780001087983 */ /* 0x000f220000300a00 */
[C---:B--2---:R-:W-:Y:S02]  /*4dac0*/  HMMA.16816.F32.BF16 R16, R12.reuse, R18, R4 ;  /* 0x000000120c10723c */ /* 0x044fe40000041804 */
[----:B------:R-:W4:Y:S11]  /*4dad0*/  LDL.LU.64 R6, [R1+0x1c70] ;  /* 0x001c700001067983 */ /* 0x000f360000300a00 */
[----:B------:R-:W-:Y:S10]  /*4dae0*/  @!UPT UIADD3 URZ, URZ, URZ, URZ ;  /* 0x0000003f3f3ff290 */ /* 0x000ff4000fffe03f */
[----:B------:R0:W-:Y:S01]  /*4daf0*/  STL.64 [R1+0x480], R16 ;  /* 0x0004801001007387 */ /* 0x0001e20000100a00 */
[----:B------:R-:W-:Y:S03]  /*4db00*/  STL.64 [R1+0x488], R18 ;  /* 0x0004881201007387 */ /* 0x000fe60000100a00 */
[----:B0-----:R-:W2:Y:S01]  /*4db10*/  LDL.LU R17, [R1+0x7e0] ;  /* 0x0007e00001117983 */ /* 0x001ea20000300800 */
[----:B----4-:R-:W-:Y:S03]  /*4db20*/  HMMA.16816.F32.BF16 R12, R12, R6, R8 ;  /* 0x000000060c0c723c */ /* 0x010fe60000041808 */
[----:B------:R-:W3:Y:S01]  /*4db30*/  LDL.LU.64 R10, [R1+0x1c68] ;  /* 0x001c6800010a7983 */ /* 0x000ee20000300a00 */
[----:B------:R-:W3:Y:S11]  /*4db40*/  LDL.LU.64 R8, [R1+0x1c60] ;  /* 0x001c600001087983 */ /* 0x000ef60000300a00 */
[----:B------:R-:W-:Y:S08]  /*4db50*/  @!UPT UIADD3 URZ, URZ, URZ, URZ ;  /* 0x0000003f3f3ff290 */ /* 0x000ff0000fffe03f */
[----:B------:R0:W-:Y:S01]  /*4db60*/  STL.64 [R1+0x470], R12 ;  /* 0x0004700c01007387 */ /* 0x0001e20000100a00 */
[----:B------:R1:W-:Y:S03]  /*4db70*/  STL.64 [R1+0x478], R14 ;  /* 0x0004780e01007387 */ /* 0x0003e60000100a00 */
[----:B0-----:R-:W4:Y:S01]  /*4db80*/  LDL.LU R12, [R1+0x1f0] ;  /* 0x0001f000010c7983 */ /* 0x001f220000300800 */
[----:B------:R-:W4:Y:S02]  /*4db90*/  LDL.LU R13, [R1+0x1f4] ;  /* 0x0001f400010d7983 */ /* 0x000f240000300800 */
[----:B-1----:R-:W4:Y:S02]  /*4dba0*/  LDL.LU R14, [R1+0x1f8] ;  /* 0x0001f800010e7983 */ /* 0x002f240000300800 */
[----:B------:R-:W4:Y:S01]  /*4dbb0*/  LDL.LU R15, [R1+0x1fc] ;  /* 0x0001fc00010f7983 */ /* 0x000f220000300800 */
[----:B------:R-:W2:Y:S01]  /*4dbc0*/  LDL.LU.64 R18, [R1+0x5d8] ;  /* 0x0005d80001127983 */ /* 0x000ea20000300a00 */
[----:B---3--:R-:W-:Y:S03]  /*4dbd0*/  HMMA.16816.F32.BF16 R24, R8, R22, R24 ;  /* 0x000000160818723c */ /* 0x008fe60000041818 */
[----:B--2---:R0:W-:Y:S01]  /*4dbe0*/  STL.64 [R1+0x1b58], R18 ;  /* 0x001b581201007387 */ /* 0x0041e20000100a00 */
[----:B------:R-:W-:Y:S11]  /*4dbf0*/  STL [R1+0x1b50], R17 ;  /* 0x001b501101007387 */ /* 0x000ff60000100800 */
[----:B------:R-:W-:Y:S08]  /*4dc00*/  @!UPT UIADD3 URZ, URZ, URZ, URZ ;  /* 0x0000003f3f3ff290 */ /* 0x000ff0000fffe03f */
[----:B------:R-:W-:Y:S02]  /*4dc10*/  STL.64 [R1+0x750], R24 ;  /* 0x0007501801007387 */ /* 0x000fe40000100a00 */
[----:B------:R1:W-:Y:S02]  /*4dc20*/  STL.64 [R1+0x758], R26 ;  /* 0x0007581a01007387 */ /* 0x0003e40000100a00 */
[----:B0-----:R-:W-:Y:S02]  /*4dc30*/  IMAD.MOV.U32 R18, RZ, RZ, R3 ;  /* 0x000000ffff127224 */ /* 0x001fe400078e0003 */
[----:B------:R-:W-:Y:S02]  /*4dc40*/  IMAD.MOV.U32 R19, RZ, RZ, R0 ;  /* 0x000000ffff137224 */ /* 0x000fe400078e0000 */
[----:B------:R-:W-:Y:S01]  /*4dc50*/  IMAD.MOV.U32 R3, RZ, RZ, R22 ;  /* 0x000000ffff037224 */ /* 0x000fe200078e0016 */
[----:B-1----:R-:W2:Y:S01]  /*4dc60*/  LDL.LU.64 R26, [R1+0x1c58] ;  /* 0x001c5800011a7983 */ /* 0x002ea20000300a00 */
[----:B------:R-:W2:Y:S02]  /*4dc70*/  LDL.LU.64 R24, [R1+0x1c50] ;  /* 0x001c500001187983 */ /* 0x000ea40000300a00 */
[----:B------:R-:W-:-:S02]  /*4dc80*/  IMAD.MOV.U32 R0, RZ, RZ, R23 ;  /* 0x000000ffff007224 */ /* 0x000fc400078e0017 */
[----:B------:R-:W2:Y:S01]  /*4dc90*/  LDL.LU.64 R22, [R1+0x1c48] ;  /* 0x001c480001167983 */ /* 0x000ea20000300a00 */
[----:B------:R-:W3:Y:S01]  /*4dca0*/  LDL.LU.64 R28, [R1+0x5d0] ;  /* 0x0005d000011c7983 */ /* 0x000ee20000300a00 */
        /* <DEDUP_REMOVED lines=13> */
[----:B------:R0:W-:Y:S02]  /*4dd80*/  STL.64 [R1+0x728], R22 ;  /* 0x0007281601007387 */ /* 0x0001e40000100a00 */
[----:B0-----:R-:W-:Y:S02]  /*4dd90*/  IMAD.MOV.U32 R22, RZ, RZ, R26 ;  /* 0x000000ffff167224 */ /* 0x001fe400078e001a */
[----:B------:R-:W-:Y:S02]  /*4dda0*/  IMAD.MOV.U32 R23, RZ, RZ, R27 ;  /* 0x000000ffff177224 */ /* 0x000fe400078e001b */
[----:B------:R-:W2:Y:S01]  /*4ddb0*/  LDL.LU.64 R26, [R1+0x1c28] ;  /* 0x001c2800011a7983 */ /* 0x000ea20000300a00 */
[----:B------:R-:W2:Y:S02]  /*4ddc0*/  LDL.LU.64 R24, [R1+0x1c20] ;  /* 0x001c200001187983 */ /* 0x000ea40000300a00 */
[----:B------:R0:W-:Y:S02]  /*4ddd0*/  STL.64 [R1+0x1bc8], R22 ;  /* 0x001bc81601007387 */ /* 0x0001e40000100a00 */
[----:B0-----:R-:W2:Y:S02]  /*4dde0*/  LDL.LU.64 R22, [R1+0x38] ;  /* 0x0000380001167983 */ /* 0x001ea40000300a00 */
[C---:B--2---:R-:W-:Y:S11]  /*4ddf0*/  HMMA.16816.F32.BF16 R24, R8.reuse, R22, R24 ;  /* 0x000000160818723c */ /* 0x044ff60000041818 */
[----:B------:R-:W-:Y:S11]  /*4de00*/  @!UPT UIADD3 URZ, URZ, URZ, URZ ;  /* 0x0000003f3f3ff290 */ /* 0x000ff6000fffe03f */
[----:B------:R-:W-:Y:S01]  /*4de10*/  @!UPT UIADD3 URZ, URZ, URZ, URZ ;  /* 0x0000003f3f3ff290 */ /* 0x000fe2000fffe03f */
[----:B------:R-:W-:Y:S01]  /*4de20*/  STL.64 [R1+0x710], R24 ;  /* 0x0007101801007387 */ /* 0x000fe20000100a00 */
[----:B------:R0:W-:Y:S03]  /*4de30*/  STL.64 [R1+0x718], R26 ;  /* 0x0007181a01007387 */ /* 0x0001e60000100a00 */
[----:B0-----:R-:W4:Y:S01]  /*4de40*/  LDL.LU.64 R26, [R1+0x1c18] ;  /* 0x001c1800011a7983 */ /* 0x001f220000300a00 */
[----:B------:R-:W-:Y:S02]  /*4de50*/  IMAD.MOV.U32 R5, RZ, RZ, R22 ;  /* 0x000000ffff057224 */ /* 0x000fe400078e0016 */
[----:B------:R-:W-:Y:S02]  /*4de60*/  IMAD.MOV.U32 R4, RZ, RZ, R23 ;  /* 0x000000ffff047224 */ /* 0x000fe400078e0017 */
[----:B------:R-:W-:Y:S03]  /*4de70*/  STL.64 [R1+0x1bf0], R6 ;  /* 0x001bf00601007387 */ /* 0x000fe60000100a00 */
[----:B------:R-:W-:Y:S01]  /*4de80*/  STL.64 [R1+0x1be8], R4 ;  /* 0x001be80401007387 */ /* 0x000fe20000100a00 */
        /* <DEDUP_REMOVED lines=16> */
[----:B--2---:R-:W-:Y:S02]  /*4df90*/  STL.64 [R1+0x1b70], R12 ;  /* 0x001b700c01007387 */ /* 0x004fe40000100a00 */
[----:B------:R-:W2:Y:S02]  /*4dfa0*/  LDL.LU R20, [R1+0xe0] ;  /* 0x0000e00001147983 */ /* 0x000ea40000300800 */
[----:B------:R-:W2:Y:S01]  /*4dfb0*/  LDL.LU R21, [R1+0xe4] ;  /* 0x0000e40001157983 */ /* 0x000ea20000300800 */
[----:B------:R-:W4:Y:S01]  /*4dfc0*/  LDL.LU R22, [R1+0xe8] ;  /* 0x0000e80001167983 */ /* 0x000f220000300800 */
[----:B------:R-:W4:Y:S03]  /*4dfd0*/  LDL.LU R23, [R1+0xec] ;  /* 0x0000ec0001177983 */ /* 0x000f260000300800 */
[----:B----4-:R-:W-:Y:S01]  /*4dfe0*/  STL.64 [R1+0x1c00], R22 ;  /* 0x001c001601007387 */ /* 0x010fe20000100a00 */
[----:B--2---:R0:W-:Y:S03]  /*4dff0*/  STL.64 [R1+0x1bf8], R20 ;  /* 0x001bf81401007387 */ /* 0x0041e60000100a00 */
[----:B0-----:R-:W2:Y:S01]  /*4e000*/  LDL.LU R20, [R1+0x1d0] ;  /* 0x0001d00001147983 */ /* 0x001ea20000300800 */
[----:B------:R-:W2:Y:S02]  /*4e010*/  LDL.LU R21, [R1+0x1d4] ;  /* 0x0001d40001157983 */ /* 0x000ea40000300800 */
[----:B------:R-:W4:Y:S02]  /*4e020*/  LDL.LU R22, [R1+0x1d8] ;  /* 0x0001d80001167983 */ /* 0x000f240000300800 */
[----:B------:R-:W4:Y:S02]  /*4e030*/  LDL.LU R23, [R1+0x1dc] ;  /* 0x0001dc0001177983 */ /* 0x000f240000300800 */
        /* <DEDUP_REMOVED lines=11> */
[----:B------:R-:W2:Y:S02]  /*4e0f0*/  LDL.LU R24, [R1+0x100] ;  /* 0x0001000001187983 */ /* 0x000ea40000300800 */
[----:B------:R-:W2:Y:S02]  /*4e100*/  LDL.LU R25, [R1+0x104] ;  /* 0x0001040001197983 */ /* 0x000ea40000300800 */
[----:B------:R-:W2:Y:S01]  /*4e110*/  LDL.LU R26, [R1+0x108] ;  /* 0x00010800011a7983 */ /* 0x000ea20000300800 */
[----:B------:R-:W2:Y:S01]  /*4e120*/  LDL.LU R27, [R1+0x10c] ;  /* 0x00010c00011b7983 */ /* 0x000ea20000300800 */
        /* <DEDUP_REMOVED lines=13> */
[----:B------:R-:W-:Y:S11]  /*4e200*/  STL.64 [R1+0x1ba8], R12 ;  /* 0x001ba80c01007387 */ /* 0x000ff60000100a00 */
[----:B------:R-:W-:Y:S10]  /*4e210*/  @!UPT UIADD3 URZ, URZ, URZ, URZ ;  /* 0x0000003f3f3ff290 */ /* 0x000ff4000fffe03f */
[----:B------:R-:W-:Y:S02]  /*4e220*/  STL.64 [R1+0x520], R20 ;  /* 0x0005201401007387 */ /* 0x000fe40000100a00 */
[----:B------:R0:W-:Y:S02]  /*4e230*/  STL.64 [R1+0x528], R22 ;  /* 0x0005281601007387 */ /* 0x0001e40000100a00 */
[----:B0-----:R-:W2:Y:S01]  /*4e240*/  LDL.LU.64 R22, [R1+0x1c10] ;  /* 0x001c100001167983 */ /* 0x001ea20000300a00 */
[----:B------:R-:W2:Y:S02]  /*4e250*/  LDL.LU.64 R20, [R1+0x1c08] ;  /* 0x001c080001147983 */ /* 0x000ea40000300a00 */
[----:B------:R-:W-:Y:S02]  /*4e260*/  IMAD.MOV.U32 R15, RZ, RZ, R16 ;  /* 0x000000ffff0f7224 */ /* 0x000fe400078e0010 */
[----:B------:R0:W-:Y:S02]  /*4e270*/  STL.64 [R1+0x1b80], R18 ;  /* 0x001b801201007387 */ /* 0x0001e40000100a00 */
[----:B------:R-:W-:Y:S01]  /*4e280*/  IMAD.MOV.U32 R14, RZ, RZ, R17 ;  /* 0x000000ffff0e7224 */ /* 0x000fe200078e0011 */
[----:B------:R-:W3:Y:S01]  /*4e290*/  LDL.LU R16, [R1+0xa0] ;  /* 0x0000a00001107983 */ /* 0x000ee20000300800 */
[----:B------:R-:W3:Y:S03]  /*4e2a0*/  LDL.LU R17, [R1+0xa4] ;  /* 0x0000a40001117983 */ /* 0x000ee60000300800 */
[----:B0-----:R-:W3:Y:S01]  /*4e2b0*/  LDL.LU R18, [R1+0xa8] ;  /* 0x0000a80001127983 */ /* 0x001ee20000300800 */
[----:B------:R-:W3:Y:S02]  /*4e2c0*/  LDL.LU R19, [R1+0xac] ;  /* 0x0000ac0001137983 */ /* 0x000ee40000300800 */
[----:B----4-:R-:W-:-:S02]  /*4e2d0*/  IMAD.MOV.U32 R13, RZ, RZ, R6 ;  /* 0x000000ffff0d7224 */ /* 0x010fc400078e0006 */
[----:B------:R-:W-:Y:S01]  /*4e2e0*/  IMAD.MOV.U32 R12, RZ, RZ, R7 ;  /* 0x000000ffff0c7224 */ /* 0x000fe200078e0007 */
[C---:B--2---:R-:W-:Y:S01]  /*4e2f0*/  HMMA.16816.F32.BF16 R20, R8.reuse, R6, R20 ;  /* 0x000000060814723c */ /* 0x044fe20000041814 */
[----:B---3--:R-:W-:Y:S01]  /*4e300*/  STL.64 [R1+0x1bc0], R18 ;  /* 0x001bc01201007387 */ /* 0x008fe20000100a00 */
        /* <DEDUP_REMOVED lines=10> */
[----:B------:R-:W4:Y:S02]  /*4e3b0*/  LDL.LU.64 R6, [R1+0x1bf0] ;  /* 0x001bf00001067983 */ /* 0x000f240000300a00 */
[----:B------:R-:W2:Y:S01]  /*4e3c0*/  LDL.LU.64 R4, [R1+0x1be8] ;  /* 0x001be80001047983 */ /* 0x000ea20000300a00 */
[----:B----4-:R-:W-:Y:S01]  /*4e3d0*/  HMMA.16816.F32.BF16 R8, R8, R6, R24 ;  /* 0x000000060808723c */ /* 0x010fe20000041818 */
[----:B------:R-:W3:Y:S01]  /*4e3e0*/  LDL.LU.64 R26, [R1+0x1be0] ;  /* 0x001be000011a7983 */ /* 0x000ee20000300a00 */
[----:B------:R-:W3:Y:S11]  /*4e3f0*/  LDL.LU.64 R24, [R1+0x1bd8] ;  /* 0x001bd80001187983 */ /* 0x000ef60000300a00 */
[----:B------:R-:W-:Y:S10]  /*4e400*/  @!UPT UIADD3 URZ, URZ, URZ, URZ ;  /* 0x0000003f3f3ff290 */ /* 0x000ff4000fffe03f */
[----:B------:R-:W-:Y:S01]  /*4e410*/  STL.64 [R1+0x4e0], R8 ;  /* 0x0004e00801007387 */ /* 0x000fe20000100a00 */
[----:B------:R0:W-:Y:S02]  /*4e420*/  STL.64 [R1+0x4e8], R10 ;  /* 0x0004e80a01007387 */ /* 0x0001e40000100a00 */
[----:B0-----:R-:W-:Y:S02]  /*4e430*/  IMAD.MOV.U32 R10, RZ, RZ, R3 ;  /* 0x000000ffff0a7224 */ /* 0x001fe400078e0003 */
[----:B------:R-:W-:Y:S01]  /*4e440*/  IMAD.MOV.U32 R11, RZ, RZ, R0 ;  /* 0x000000ffff0b7224 */ /* 0x000fe200078e0000 */
[----:B------:R-:W4:Y:S01]  /*4e450*/  LDL.LU R3, [R1+0x1bd4] ;  /* 0x001bd40001037983 */ /* 0x000f220000300800 */
[----:B------:R-:W2:Y:S05]  /*4e460*/  LDL.LU R0, [R1+0x1bd0] ;  /* 0x001bd00001007983 */ /* 0x000eaa0000300800 */
[C---:B---3--:R-:W-:Y:S01]  /*4e470*/  HMMA.16816.F32.BF16 R8, R24.reuse, R10, R20 ;  /* 0x0000000a1808723c */ /* 0x048fe20000041814 */
[----:B------:R-:W3:Y:S11]  /*4e480*/  LDL.LU.64 R22, [R1+0x1bc8] ;  /* 0x001bc80001167983 */ /* 0x000ef60000300a00 */
[----:B------:R-:W-:Y:S11]  /*4e490*/  @!UPT UIADD3 URZ, URZ, URZ, URZ ;  /* 0x0000003f3f3ff290 */ /* 0x000ff6000fffe03f */
[----:B------:R-:W-:Y:S01]  /*4e4a0*/  STL.64 [R1+0x640], R8 ;  /* 0x0006400801007387 */ /* 0x000fe20000100a00 */
[----:B------:R0:W-:Y:S02]  /*4e4b0*/  STL.64 [R1+0x648], R10 ;  /* 0x0006480a01007387 */ /* 0x0001e40000100a00 */
[----:B0-----:R-:W-:Y:S02]  /*4e4c0*/  IMAD.MOV.U32 R10, RZ, RZ, R13 ;  /* 0x000000ffff0a7224 */ /* 0x001fe400078e000d */
[----:B------:R-:W-:Y:S02]  /*4e4d0*/  IMAD.MOV.U32 R11, RZ, RZ, R12 ;  /* 0x000000ffff0b7224 */ /* 0x000fe400078e000c */
[----:B--2---:R-:W-:Y:S01]  /*4e4e0*/  HMMA.16816.F32.BF16 R12, R24, R14, R16 ;  /* 0x0000000e180c723c */ /* 0x004fe20000041810 */
[----:B------:R-:W-:Y:S02]  /*4e4f0*/  IMAD.MOV.U32 R20, RZ, RZ, R9 ;  /* 0x000000ffff147224 */ /* 0x000fe400078e0009 */
[----:B------:R-:W-:-:S05]  /*4e500*/  IMAD.MOV.U32 R9, RZ, RZ, R8 ;  /* 0x000000ffff097224 */ /* 0x000fca00078e0008 */
[----:B------:R-:W-:Y:S01]  /*4e510*/  STL [R1+0x1a1c], R9 ;  /* 0x001a1c0901007387 */ /* 0x000fe20000100800 */
[----:B------:R-:W-:Y:S02]  /*4e520*/  STL [R1+0x1a18], R20 ;  /* 0x001a181401007387 */ /* 0x000fe40000100800 */
[----:B------:R-:W2:Y:S02]  /*4e530*/  LDL.LU.64 R18, [R1+0x1bc0] ;  /* 0x001bc00001127983 */ /* 0x000ea40000300a00 */
[----:B------:R-:W2:Y:S10]  /*4e540*/  LDL.LU.64 R16, [R1+0x1bb8] ;  /* 0x001bb80001107983 */ /* 0x000eb40000300a00 */
[----:B------:R-:W-:Y:S01]  /*4e550*/  STL.64 [R1+0x5c0], R12 ;  /* 0x0005c00c01007387 */ /* 0x000fe20000100a00 */
[----:B------:R0:W-:Y:S02]  /*4e560*/  STL.64 [R1+0x5c8], R14 ;  /* 0x0005c80e01007387 */ /* 0x0001e40000100a00 */
[----:B------:R-:W-:Y:S01]  /*4e570*/  IMAD.MOV.U32 R21, RZ, RZ, R12 ;  /* 0x000000ffff157224 */ /* 0x000fe200078e000c */
[----:B0-----:R-:W3:Y:S01]  /*4e580*/  LDL.LU.64 R14, [R1+0x1bb0] ;  /* 0x001bb000010e7983 */ /* 0x001ee20000300a00 */
[----:B------:R-:W3:Y:S03]  /*4e590*/  LDL.LU.64 R12, [R1+0x1ba8] ;  /* 0x001ba800010c7983 */ /* 0x000ee60000300a00 */
[----:B------:R3:W-:Y:S02]  /*4e5a0*/  STL [R1+0x1a20], R21 ;  /* 0x001a201501007387 */ /* 0x0007e40000100800 */
[----:B---3--:R-:W-:Y:S01]  /*4e5b0*/  HMMA.16816.F32.BF16 R20, R24, R22, R12 ;  /* 0x000000161814723c */ /* 0x008fe2000004180c */
[----:B------:R-:W3:Y:S01]  /*4e5c0*/  LDL.LU.64 R14, [R1+0x1ba0] ;  /* 0x001ba000010e7983 */ /* 0x000ee20000300a00 */
[----:B------:R-:W3:Y:S11]  /*4e5d0*/  LDL.LU.64 R12, [R1+0x1b98] ;  /* 0x001b9800010c7983 */ /* 0x000ef60000300a00 */
[----:B------:R-:W-:Y:S10]  /*4e5e0*/  @!UPT UIADD3 URZ, URZ, URZ, URZ ;  /* 0x0000003f3f3ff290 */ /* 0x000ff4000fffe03f */
[----:B------:R-:W-:Y:S01]  /*4e5f0*/  STL.64 [R1+0x580], R20 ;  /* 0x0005801401007387 */ /* 0x000fe20000100a00 */
[----:B------:R0:W-:Y:S02]  /*4e600*/  STL.64 [R1+0x588], R22 ;  /* 0x0005881601007387 */ /* 0x0001e40000100a00 */
[----:B0-----:R-:W-:Y:S02]  /*4e610*/  IMAD.MOV.U32 R22, RZ, RZ, R20 ;  /* 0x000000ffff167224 */ /* 0x001fe400078e0014 */
[----:B------:R-:W-:-:S03]  /*4e620*/  IMAD.MOV.U32 R23, RZ, RZ, R4 ;  /* 0x000000ffff177224 */ /* 0x000fc600078e0004 */
[----:B------:R0:W-:Y:S02]  /*4e630*/  STL [R1+0x1a24], R22 ;  /* 0x001a241601007387 */ /* 0x0001e40000100800 */
[----:B0-----:R-:W-:-:S07]  /*4e640*/  IMAD.MOV.U32 R22, RZ, RZ, R5 ;  /* 0x000000ffff167224 */ /* 0x001fce00078e0005 */
[----:B---3--:R-:W-:Y:S01]  /*4e650*/  HMMA.16816.F32.BF16 R20, R24, R22, R12 ;  /* 0x000000161814723c */ /* 0x008fe2000004180c */
[----:B------:R-:W2:Y:S11]  /*4e660*/  LDL.LU.64 R14, [R1+0x1b90] ;  /* 0x001b9000010e7983 */ /* 0x000eb60000300a00 */
[----:B------:R-:W-:Y:S11]  /*4e670*/  @!UPT UIADD3 URZ, URZ, URZ, URZ ;  /* 0x0000003f3f3ff290 */ /* 0x000ff6000fffe03f */
[----:B------:R-:W-:Y:S01]  /*4e680*/  STL.64 [R1+0x550], R20 ;  /* 0x0005501401007387 */ /* 0x000fe20000100a00 */
[----:B------:R0:W-:Y:S02]  /*4e690*/  STL.64 [R1+0x558], R22 ;  /* 0x0005581601007387 */ /* 0x0001e40000100a00 */
[----:B0-----:R-:W-:Y:S02]  /*4e6a0*/  IMAD.MOV.U32 R23, RZ, RZ, R20 ;  /* 0x000000ffff177224 */ /* 0x001fe400078e0014 */
[----:B------:R-:W-:-:S03]  /*4e6b0*/  IMAD.MOV.U32 R21, RZ, RZ, R0 ;  /* 0x000000ffff157224 */ /* 0x000fc600078e0000 */
[----:B------:R-:W-:Y:S01]  /*4e6c0*/  STL [R1+0x1a28], R23 ;  /* 0x001a281701007387 */ /* 0x000fe20000100800 */
[----:B------:R-:W3:Y:S02]  /*4e6d0*/  LDL.LU R20, [R1+0x80] ;  /* 0x0000800001147983 */ /* 0x000ee40000300800 */
[----:B------:R-:W3:Y:S01]  /*4e6e0*/  LDL.LU R0, [R1+0x1b88] ;  /* 0x001b880001007983 */ /* 0x000ee20000300800 */
[C---:B--2---:R-:W-:Y:S01]  /*4e6f0*/  HMMA.16816.F32.BF16 R12, R24.reuse, R14, R16 ;  /* 0x0000000e180c723c */ /* 0x044fe20000041810 */
[----:B------:R-:W2:Y:S11]  /*4e700*/  LDL.LU.64 R18, [R1+0x1b80] ;  /* 0x001b800001127983 */ /* 0x000eb60000300a00 */
[----:B------:R-:W-:Y:S11]  /*4e710*/  @!UPT UIADD3 URZ, URZ, URZ, URZ ;  /* 0x0000003f3f3ff290 */ /* 0x000ff6000fffe03f */
[----:B------:R-:W-:Y:S01]  /*4e720*/  STL.64 [R1+0x220], R12 ;  /* 0x0002200c01007387 */ /* 0x000fe20000100a00 */
[----:B------:R0:W-:Y:S03]  /*4e730*/  STL.64 [R1+0x228], R14 ;  /* 0x0002280e01007387 */ /* 0x0001e60000100a00 */
[----:B0-----:R-:W2:Y:S01]  /*4e740*/  LDL.LU.64 R14, [R1+0x1b78] ;  /* 0x001b7800010e7983 */ /* 0x001ea20000300a00 */
[----:B------:R-:W2:Y:S02]  /*4e750*/  LDL.LU.64 R12, [R1+0x1b70] ;  /* 0x001b7000010c7983 */ /* 0x000ea40000300a00 */
[----:B--2---:R-:W-:Y:S01]  /*4e760*/  HMMA.16816.F32.BF16 R16, R24, R18, R12 ;  /* 0x000000121810723c */ /* 0x004fe2000004180c */
[----:B------:R-:W2:Y:S01]  /*4e770*/  LDL.LU.64 R14, [R1+0x1b68] ;  /* 0x001b6800010e7983 */ /* 0x000ea20000300a00 */
[----:B------:R-:W2:Y:S11]  /*4e780*/  LDL.LU.64 R12, [R1+0x1b60] ;  /* 0x001b6000010c7983 */ /* 0x000eb60000300a00 */
[----:B------:R-:W-:Y:S10]  /*4e790*/  @!UPT UIADD3 URZ, URZ, URZ, URZ ;  /* 0x0000003f3f3ff290 */ /* 0x000ff4000fffe03f */
[----:B------:R-:W-:Y:S01]  /*4e7a0*/  STL.64 [R1+0x330], R16 ;  /* 0x0003301001007387 */ /* 0x000fe20000100a00 */
[----:B------:R0:W-:Y:S03]  /*4e7b0*/  STL.64 [R1+0x338], R18 ;  /* 0x0003381201007387 */ /* 0x0001e60000100a00 */
[----:B0-----:R-:W2:Y:S01]  /*4e7c0*/  LDL.LU.64 R18, [R1+0x1b58] ;  /* 0x001b580001127983 */ /* 0x001ea20000300a00 */
[----:B------:R-:W2:Y:S02]  /*4e7d0*/  LDL.LU R17, [R1+0x1b50] ;  /* 0x001b500001117983 */ /* 0x000ea40000300800 */
[----:B----4-:R-:W-:Y:S02]  /*4e7e0*/  IMAD.MOV.U32 R22, RZ, RZ, R3 ;  /* 0x000000ffff167224 */ /* 0x010fe400078e0003 */
[----:B------:R-:W-:Y:S02]  /*4e7f0*/  IMAD.MOV.U32 R23, RZ, RZ, R2 ;  /* 0x000000ffff177224 */ /* 0x000fe400078e0002 */
[----:B------:R-:W-:-:S05]  /*4e800*/  IMAD.MOV.U32 R2, RZ, RZ, c[0x0][0x188] ;  /* 0x00006200ff027624 */ /* 0x000fca00078e00ff */
[----:B---3--:R-:W-:Y:S01]  /*4e810*/  HMMA.16816.F32.BF16 R8, R24, R10, R20 ;  /* 0x0000000a1808723c */ /* 0x008fe20000041814 */
[----:B------:R-:W-:-:S04]  /*4e820*/  IMAD.SHL.U32 R2, R2, 0x80, RZ ;  /* 0x0000008002027824 */ /* 0x000fc800078e00ff */
[----:B------:R-:W-:-:S05]  /*4e830*/  IMAD.SHL.U32 R2, R2, 0x2, RZ ;  /* 0x0000000202027824 */ /* 0x000fca00078e00ff */
[-C--:B------:R-:W-:Y:S01]  /*4e840*/  IADD3 R4, P1, R28, R2.reuse, RZ ;  /* 0x000000021c047210 */ /* 0x080fe20007f3e0ff */
[----:B--2---:R-:W-:Y:S01]  /*4e850*/  HMMA.16816.F32.BF16 R12, R24, R6, R12 ;  /* 0x00000006180c723c */ /* 0x004fe2000004180c */
[----:B------:R-:W-:Y:S02]  /*4e860*/  IADD3 R3, P0, R18, R2, RZ ;  /* 0x0000000212037210 */ /* 0x000fe40007f1e0ff */
[----:B------:R-:W-:-:S03]  /*4e870*/  IADD3 R17, R17, 0x1, RZ ;  /* 0x0000000111117810 */ /* 0x000fc60007ffe0ff */
[----:B------:R-:W-:Y:S01]  /*4e880*/  STL [R1+0x1a2c], R3 ;  /* 0x001a2c0301007387 */ /* 0x000fe20000100800 */
[----:B------:R-:W-:-:S05]  /*4e890*/  IMAD.X R5, R19, 0x1, R0, P0 ;  /* 0x0000000113057824 */ /* 0x000fca00000e0600 */
[----:B------:R0:W-:Y:S02]  /*4e8a0*/  STL.64 [R1+0x450], R8 ;  /* 0x0004500801007387 */ /* 0x0001e40000100a00 */
[----:B------:R-:W-:Y:S01]  /*4e8b0*/  STL.64 [R1+0x458], R10 ;  /* 0x0004580a01007387 */ /* 0x000fe20000100a00 */
[----:B------:R-:W-:Y:S01]  /*4e8c0*/  STL [R1+0x1a30], R4 ;  /* 0x001a300401007387 */ /* 0x000fe20000100800 */
[----:B------:R-:W-:Y:S02]  /*4e8d0*/  STL [R1+0x1a34], R5 ;  /* 0x001a340501007387 */ /* 0x000fe40000100800 */
[----:B------:R-:W-:Y:S02]  /*4e8e0*/  STL [R1+0x7e0], R17 ;  /* 0x0007e01101007387 */ /* 0x000fe40000100800 */
[----:B0-----:R-:W-:-:S05]  /*4e8f0*/  IMAD.X R8, R29, 0x1, R0, P1 ;  /* 0x000000011d087824 */ /* 0x001fca00008e0600 */
[----:B------:R0:W-:Y:S01]  /*4e900*/  STL [R1+0x1a38], R8 ;  /* 0x001a380801007387 */ /* 0x0001e20000100800 */
[----:B------:R-:W-:Y:S02]  /*4e910*/  STL.64 [R1+0x460], R12 ;  /* 0x0004600c01007387 */ /* 0x000fe40000100a00 */
[----:B------:R-:W-:Y:S02]  /*4e920*/  STL.64 [R1+0x468], R14 ;  /* 0x0004680e01007387 */ /* 0x000fe40000100a00 */
[----:B------:R-:W2:Y:S01]  /*4e930*/  LDL R9, [R1+0x17f0] ;  /* 0x0017f00001097983 */ /* 0x000ea20000100800 */
[----:B------:R-:W3:Y:S01]  /*4e940*/  LDL.LU R2, [R1+0x162c] ;  /* 0x00162c0001027983 */ /* 0x000ee20000300800 */
[----:B------:R-:W4:Y:S02]  /*4e950*/  LDL.LU R16, [R1+0x1614] ;  /* 0x0016140001107983 */ /* 0x000f240000300800 */
[----:B------:R-:W3:Y:S02]  /*4e960*/  LDL.LU R24, [R1+0x160c] ;  /* 0x00160c0001187983 */ /* 0x000ee40000300800 */
[----:B------:R-:W3:Y:S01]  /*4e970*/  LDL.LU R25, [R1+0x1604] ;  /* 0x0016040001197983 */ /* 0x000ee20000300800 */
[----:B------:R-:W3:Y:S01]  /*4e980*/  LDL.LU R27, [R1+0x1628] ;  /* 0x00162800011b7983 */ /* 0x000ee20000300800 */
[----:B0-----:R-:W3:Y:S02]  /*4e990*/  LDL.LU R8, [R1+0x15fc] ;  /* 0x0015fc0001087983 */ /* 0x001ee40000300800 */
[----:B------:R-:W3:Y:S01]  /*4e9a0*/  LDL.LU R5, [R1+0x1620] ;  /* 0x0016200001057983 */ /* 0x000ee20000300800 */
[----:B------:R-:W3:Y:S04]  /*4e9b0*/  LDL.LU R4, [R1+0x15f4] ;  /* 0x0015f40001047983 */ /* 0x000ee80000300800 */
[----:B------:R-:W3:Y:S01]  /*4e9c0*/  LDL.LU R29, [R1+0x1618] ;  /* 0x00161800011d7983 */ /* 0x000ee20000300800 */
[----:B------:R-:W-:-:S02]  /*4e9d0*/  IMAD.MOV.U32 R6, RZ, RZ, R15 ;  /* 0x000000ffff067224 */ /* 0x000fc400078e000f */
[----:B------:R-:W3:Y:S02]  /*4e9e0*/  LDL.LU R3, [R1+0x15ec] ;  /* 0x0015ec0001037983 */ /* 0x000ee40000300800 */
[----:B------:R-:W3:Y:S02]  /*4e9f0*/  LDL.LU R23, [R1+0x1610] ;  /* 0x0016100001177983 */ /* 0x000ee40000300800 */
[----:B------:R-:W-:Y:S01]  /*4ea00*/  IMAD.MOV.U32 R7, RZ, RZ, R14 ;  /* 0x000000ffff077224 */ /* 0x000fe200078e000e */
[----:B------:R-:W4:Y:S01]  /*4ea10*/  LDL.LU R22, [R1+0x15e4] ;  /* 0x0015e40001167983 */ /* 0x000f220000300800 */
[----:B------:R-:W4:Y:S02]  /*4ea20*/  LDL.LU R21, [R1+0x1608] ;  /* 0x0016080001157983 */ /* 0x000f240000300800 */
[----:B------:R-:W4:Y:S02]  /*4ea30*/  LDL.LU R28, [R1+0x15dc] ;  /* 0x0015dc00011c7983 */ /* 0x000f240000300800 */
[----:B------:R0:W-:Y:S02]  /*4ea40*/  STL [R1+0x1a40], R6 ;  /* 0x001a400601007387 */ /* 0x0001e40000100800 */
[----:B0-----:R-:W4:Y:S01]  /*4ea50*/  LDL.LU R6, [R1+0x161c] ;  /* 0x00161c0001067983 */ /* 0x001f220000300800 */
[----:B------:R0:W-:Y:S03]  /*4ea60*/  STL [R1+0x1a3c], R7 ;  /* 0x001a3c0701007387 */ /* 0x0001e60000100800 */
[----:B0-----:R-:W4:Y:S01]  /*4ea70*/  LDL.LU R7, [R1+0x1624] ;  /* 0x0016240001077983 */ /* 0x001f220000300800 */
[----:B------:R-:W-:-:S02]  /*4ea80*/  IMAD.MOV.U32 R26, RZ, RZ, c[0x0][0x188] ;  /* 0x00006200ff1a7624 */ /* 0x000fc400078e00ff */
[----:B------:R-:W4:Y:S02]  /*4ea90*/  LDL.LU R20, [R1+0x1600] ;  /* 0x0016000001147983 */ /* 0x000f240000300800 */
[----:B------:R-:W-:-:S04]  /*4eaa0*/  IMAD.SHL.U32 R26, R26, 0x80, RZ ;  /* 0x000000801a1a7824 */ /* 0x000fc800078e00ff */
[----:B------:R-:W-:Y:S01]  /*4eab0*/  IMAD.SHL.U32 R26, R26, 0x2, RZ ;  /* 0x000000021a1a7824 */ /* 0x000fe200078e00ff */
[----:B--2---:R-:W-:Y:S02]  /*4eac0*/  ISETP.NE.U32.AND P0, PT, R17, R9, PT ;  /* 0x000000091100720c */ /* 0x004fe40003f05070 */
        /* <DEDUP_REMOVED lines=9> */
[----:B------:R-:W2:Y:S01]  /*4eb60*/  LDL.LU R17, [R1+0x15d8] ;  /* 0x0015d80001117983 */ /* 0x000ea20000300800 */
[----:B---3--:R-:W-:-:S05]  /*4eb70*/  IADD3 R2, P1, R2, R26, RZ ;  /* 0x0000001a02027210 */ /* 0x008fca0007f3e0ff */
[----:B------:R0:W-:Y:S04]  /*4eb80*/  STL [R1+0x162c], R2 ;  /* 0x00162c0201007387 */ /* 0x0001e80000100800 */
[----:B0-----:R-:W3:Y:S01]  /*4eb90*/  LDL.LU R2, [R1+0x15ac] ;  /* 0x0015ac0001027983 */ /* 0x001ee20000300800 */
[-C--:B----4-:R-:W-:Y:S02]  /*4eba0*/  IADD3 R16, P4, R16, R26.reuse, RZ ;  /* 0x0000001a10107210 */ /* 0x090fe40007f9e0ff */
[-C--:B------:R-:W-:Y:S02]  /*4ebb0*/  IADD3 R6, P3, R6, R26.reuse, RZ ;  /* 0x0000001a06067210 */ /* 0x080fe40007f7e0ff */
[-C--:B------:R-:W-:Y:S02]  /*4ebc0*/  IADD3 R24, P5, R24, R26.reuse, RZ ;  /* 0x0000001a18187210 */ /* 0x080fe40007fbe0ff */
[-C--:B------:R-:W-:Y:S01]  /*4ebd0*/  IADD3 R25, P6, R25, R26.reuse, RZ ;  /* 0x0000001a19197210 */ /* 0x080fe20007fde0ff */
[----:B------:R-:W-:Y:S01]  /*4ebe0*/  IMAD.X R27, R27, 0x1, R0, P1 ;  /* 0x000000011b1b7824 */ /* 0x000fe200008e0600 */
[----:B------:R0:W-:Y:S01]  /*4ebf0*/  STL [R1+0x1614], R16 ;  /* 0x0016141001007387 */ /* 0x0001e20000100800 */
[----:B------:R-:W-:-:S02]  /*4ec00*/  IADD3 R7, P2, R7, R26, RZ ;  /* 0x0000001a07077210 */ /* 0x000fc40007f5e0ff */
[-C--:B------:R-:W-:Y:S01]  /*4ec10*/  IADD3 R8, P1, R8, R26.reuse, RZ ;  /* 0x0000001a08087210 */ /* 0x080fe20007f3e0ff */
[--C-:B------:R-:W-:Y:S02]  /*4ec20*/  IMAD.X R29, R29, 0x1, R0.reuse, P3 ;  /* 0x000000011d1d7824 */ /* 0x100fe400018e0600 */
[----:B------:R-:W-:Y:S04]  /*4ec30*/  STL [R1+0x1624], R7 ;  /* 0x0016240701007387 */ /* 0x000fe80000100800 */
[----:B0-----:R-:W4:Y:S01]  /*4ec40*/  LDL.LU R16, [R1+0x15d0] ;  /* 0x0015d00001107983 */ /* 0x001f220000300800 */
[----:B------:R-:W-:Y:S02]  /*4ec50*/  STL [R1+0x161c], R6 ;  /* 0x00161c0601007387 */ /* 0x000fe40000100800 */
[----:B------:R-:W-:Y:S02]  /*4ec60*/  STL [R1+0x160c], R24 ;  /* 0x00160c1801007387 */ /* 0x000fe40000100800 */
[--C-:B------:R-:W-:Y:S01]  /*4ec70*/  IMAD.X R5, R5, 0x1, R0.reuse, P2 ;  /* 0x0000000105057824 */ /* 0x100fe200010e0600 */
[----:B------:R-:W-:Y:S01]  /*4ec80*/  STL [R1+0x1604], R25 ;  /* 0x0016041901007387 */ /* 0x000fe20000100800 */
[----:B------:R-:W-:Y:S01]  /*4ec90*/  STL [R1+0x1628], R27 ;  /* 0x0016281b01007387 */ /* 0x000fe20000100800 */
[-C--:B------:R-:W-:Y:S01]  /*4eca0*/  IADD3 R4, P2, R4, R26.reuse, RZ ;  /* 0x0000001a04047210 */ /* 0x080fe20007f5e0ff */
[----:B------:R-:W-:Y:S01]  /*4ecb0*/  STL [R1+0x15fc], R8 ;  /* 0x0015fc0801007387 */ /* 0x000fe20000100800 */
[----:B------:R0:W-:Y:S01]  /*4ecc0*/  STL [R1+0x1618], R29 ;  /* 0x0016181d01007387 */ /* 0x0001e20000100800 */
[----:B------:R-:W-:Y:S01]  /*4ecd0*/  IADD3 R3, P3, R3, R26, RZ ;  /* 0x0000001a03037210 */ /* 0x000fe20007f7e0ff */
[----:B------:R-:W-:Y:S02]  /*4ece0*/  STL [R1+0x1620], R5 ;  /* 0x0016200501007387 */ /* 0x000fe40000100800 */
[----:B------:R-:W-:-:S02]  /*4ecf0*/  IMAD.X R23, R23, 0x1, R0, P4 ;  /* 0x0000000117177824 */ /* 0x000fc400020e0600 */
[--C-:B------:R-:W-:Y:S01]  /*4ed00*/  IMAD.X R21, R21, 0x1, R0.reuse, P5 ;  /* 0x0000000115157824 */ /* 0x100fe200028e0600 */
[-C--:B------:R-:W-:Y:S02]  /*4ed10*/  IADD3 R28, P5, R28, R26.reuse, RZ ;  /* 0x0000001a1c1c7210 */ /* 0x080fe40007fbe0ff */
[----:B------:R-:W-:Y:S01]  /*4ed20*/  IADD3 R22, P4, R22, R26, RZ ;  /* 0x0000001a16167210 */ /* 0x000fe20007f9e0ff */
[----:B0-----:R-:W4:Y:S01]  /*4ed30*/  LDL.LU R29, [R1+0x15a4] ;  /* 0x0015a400011d7983 */ /* 0x001f220000300800 */
[----:B------:R-:W-:Y:S02]  /*4ed40*/  STL [R1+0x15f4], R4 ;  /* 0x0015f40401007387 */ /* 0x000fe40000100800 */
[----:B------:R-:W-:Y:S02]  /*4ed50*/  STL [R1+0x15ec], R3 ;  /* 0x0015ec0301007387 */ /* 0x000fe40000100800 */
[----:B------:R-:W-:Y:S01]  /*4ed60*/  STL [R1+0x1610], R23 ;  /* 0x0016101701007387 */ /* 0x000fe20000100800 */
[----:B------:R0:W-:Y:S01]  /*4ed70*/  STL [R1+0x15dc], R28 ;  /* 0x0015dc1c01007387 */ /* 0x0001e20000100800 */
[----:B------:R-:W-:-:S02]  /*4ed80*/  IMAD.X R20, R20, 0x1, R0, P6 ;  /* 0x0000000114147824 */ /* 0x000fc400030e0600 */
[----:B------:R-:W-:Y:S01]  /*4ed90*/  STL [R1+0x15e4], R22 ;  /* 0x0015e41601007387 */ /* 0x000fe20000100800 */
[----:B0-----:R-:W4:Y:S01]  /*4eda0*/  LDL.LU R28, [R1+0x15c8] ;  /* 0x0015c800011c7983 */ /* 0x001f220000300800 */
[----:B------:R-:W-:Y:S02]  /*4edb0*/  STL [R1+0x1608], R21 ;  /* 0x0016081501007387 */ /* 0x000fe40000100800 */
[----:B------:R-:W-:Y:S01]  /*4edc0*/  STL [R1+0x1600], R20 ;  /* 0x0016001401007387 */ /* 0x000fe20000100800 */
[-C--:B--2---:R-:W-:Y:S01]  /*4edd0*/  IADD3 R9, P6, R9, R26.reuse, RZ ;  /* 0x0000001a09097210 */ /* 0x084fe20007fde0ff */
[--C-:B------:R-:W-:Y:S01]  /*4ede0*/  IMAD.X R10, R10, 0x1, R0.reuse, P1 ;  /* 0x000000010a0a7824 */ /* 0x100fe200008e0600 */
[-C--:B------:R-:W-:Y:S01]  /*4edf0*/  IADD3 R11, P1, R11, R26.reuse, RZ ;  /* 0x0000001a0b0b7210 */ /* 0x080fe20007f3e0ff */
[--C-:B------:R-:W-:Y:S01]  /*4ee00*/  IMAD.X R12, R12, 0x1, R0.reuse, P2 ;  /* 0x000000010c0c7824 */ /* 0x100fe200010e0600 */
[----:B------:R-:W-:Y:S01]  /*4ee10*/  IADD3 R13, P2, R13, R26, RZ ;  /* 0x0000001a0d0d7210 */ /* 0x000fe20007f5e0ff */
[----:B------:R-:W-:Y:S01]  /*4ee20*/  STL [R1+0x15d4], R9 ;  /* 0x0015d40901007387 */ /* 0x000fe20000100800 */
[----:B------:R-:W-:-:S02]  /*4ee30*/  IMAD.X R14, R14, 0x1, R0, P3 ;  /* 0x000000010e0e7824 */ /* 0x000fc400018e0600 */
[----:B------:R-:W-:Y:S01]  /*4ee40*/  STL [R1+0x15f8], R10 ;  /* 0x0015f80a01007387 */ /* 0x000fe20000100800 */
[-C--:B------:R-:W-:Y:S01]  /*4ee50*/  IADD3 R15, P3, R15, R26.reuse, RZ ;  /* 0x0000001a0f0f7210 */ /* 0x080fe20007f7e0ff */
[----:B------:R-:W-:Y:S01]  /*4ee60*/  STL [R1+0x15cc], R11 ;  /* 0x0015cc0b01007387 */ /* 0x000fe20000100800 */
[--C-:B------:R-:W-:Y:S02]  /*4ee70*/  IMAD.X R17, R17, 0x1, R0.reuse, P5 ;  /* 0x0000000111117824 */ /* 0x100fe400028e0600 */
[----:B------:R-:W-:Y:S02]  /*4ee80*/  STL [R1+0x15f0], R12 ;  /* 0x0015f00c01007387 */ /* 0x000fe40000100800 */
[----:B------:R-:W-:Y:S01]  /*4ee90*/  IMAD.X R19, R19, 0x1, R0, P4 ;  /* 0x0000000113137824 */ /* 0x000fe200020e0600 */
[----:B------:R-:W-:Y:S01]  /*4eea0*/  STL [R1+0x15c4], R13 ;  /* 0x0015c40d01007387 */ /* 0x000fe20000100800 */
[-C--:B------:R-:W-:Y:S01]  /*4eeb0*/  IADD3 R18, P4, R18, R26.reuse, RZ ;  /* 0x0000001a12127210 */ /* 0x080fe20007f9e0ff */
[----:B------:R-:W-:Y:S02]  /*4eec0*/  STL [R1+0x15e8], R14 ;  /* 0x0015e80e01007387 */ /* 0x000fe40000100800 */
[----:B------:R-:W-:Y:S01]  /*4eed0*/  STL [R1+0x15bc], R15 ;  /* 0x0015bc0f01007387 */ /* 0x000fe20000100800 */
[----:B------:R0:W-:Y:S01]  /*4eee0*/  STL [R1+0x15d8], R17 ;  /* 0x0015d81101007387 */ /* 0x0001e20000100800 */
[----:B------:R-:W-:Y:S01]  /*4eef0*/  STL [R1+0x15e0], R19 ;  /* 0x0015e01301007387 */ /* 0x000fe20000100800 */
[----:B---3--:R-:W-:-:S02]  /*4ef00*/  IADD3 R2, P5, R2, R26, RZ ;  /* 0x0000001a02027210 */ /* 0x008fc40007fbe0ff */
[----:B0-----:R-:W2:Y:S01]  /*4ef10*/  LDL.LU R17, [R1+0x159c] ;  /* 0x00159c0001117983 */ /* 0x001ea20000300800 */
[----:B------:R-:W-:Y:S02]  /*4ef20*/  STL [R1+0x15b4], R18 ;  /* 0x0015b41201007387 */ /* 0x000fe40000100800 */
[----:B------:R-:W3:Y:S02]  /*4ef30*/  LDL.LU R7, [R1+0x15c0] ;  /* 0x0015c00001077983 */ /* 0x000ee40000300800 */
[----:B------:R-:W3:Y:S01]  /*4ef40*/  LDL.LU R6, [R1+0x1594] ;  /* 0x0015940001067983 */ /* 0x000ee20000300800 */
[----:B------:R0:W-:Y:S04]  /*4ef50*/  STL [R1+0x15ac], R2 ;  /* 0x0015ac0201007387 */ /* 0x0001e80000100800 */
[----:B0-----:R-:W3:Y:S01]  /*4ef60*/  LDL.LU R2, [R1+0x15b8] ;  /* 0x0015b80001027983 */ /* 0x001ee20000300800 */
[----:B----4-:R-:W-:-:S03]  /*4ef70*/  IMAD.X R16, R16, 0x1, R0, P6 ;  /* 0x0000000110107824 */ /* 0x010fc600030e0600 */
[----:B------:R-:W4:Y:S01]  /*4ef80*/  LDL.LU R24, [R1+0x158c] ;  /* 0x00158c0001187983 */ /* 0x000f220000300800 */
[----:B------:R-:W4:Y:S03]  /*4ef90*/  LDL.LU R25, [R1+0x15b0] ;  /* 0x0015b00001197983 */ /* 0x000f260000300800 */
[----:B------:R-:W4:Y:S01]  /*4efa0*/  LDL.LU R27, [R1+0x1584] ;  /* 0x00158400011b7983 */ /* 0x000f220000300800 */
[----:B------:R0:W-:Y:S02]  /*4efb0*/  STL [R1+0x15d0], R16 ;  /* 0x0015d01001007387 */ /* 0x0001e40000100800 */
[----:B------:R-:W4:Y:S02]  /*4efc0*/  LDL.LU R8, [R1+0x15a8] ;  /* 0x0015a80001087983 */ /* 0x000f240000300800 */
[----:B------:R-:W4:Y:S01]  /*4efd0*/  LDL.LU R5, [R1+0x157c] ;  /* 0x00157c0001057983 */ /* 0x000f220000300800 */
[----:B------:R-:W4:Y:S04]  /*4efe0*/  LDL.LU R4, [R1+0x15a0] ;  /* 0x0015a00001047983 */ /* 0x000f280000300800 */
[----:B0-----:R-:W4:Y:S01]  /*4eff0*/  LDL.LU R16, [R1+0x1574] ;  /* 0x0015740001107983 */ /* 0x001f220000300800 */
[----:B------:R-:W4:Y:S02]  /*4f000*/  LDL.LU R3, [R1+0x1598] ;  /* 0x0015980001037983 */ /* 0x000f240000300800 */
[----:B------:R-:W4:Y:S02]  /*4f010*/  LDL.LU R23, [R1+0x156c] ;  /* 0x00156c0001177983 */ /* 0x000f240000300800 */
[----:B------:R-:W4:Y:S01]  /*4f020*/  LDL.LU R22, [R1+0x1590] ;  /* 0x0015900001167983 */ /* 0x000f220000300800 */
[----:B------:R-:W-:-:S05]  /*4f030*/  IADD3 R29, P6, R29, R26, RZ ;  /* 0x0000001a1d1d7210 */ /* 0x000fca0007fde0ff */
[----:B------:R0:W-:Y:S01]  /*4f040*/  STL [R1+0x15a4], R29 ;  /* 0x0015a41d01007387 */ /* 0x0001e20000100800 */
[----:B------:R-:W4:Y:S02]  /*4f050*/  LDL.LU R21, [R1+0x1564] ;  /* 0x0015640001157983 */ /* 0x000f240000300800 */
[--C-:B------:R-:W-:Y:S01]  /*4f060*/  IMAD.X R28, R28, 0x1, R0.reuse, P1 ;  /* 0x000000011c1c7824 */ /* 0x100fe200008e0600 */
[----:B0-----:R-:W4:Y:S01]  /*4f070*/  LDL.LU R29, [R1+0x1588] ;  /* 0x00158800011d7983 */ /* 0x001f220000300800 */
[----:B------:R-:W4:Y:S02]  /*4f080*/  LDL.LU R20, [R1+0x155c] ;  /* 0x00155c0001147983 */ /* 0x000f240000300800 */
[----:B------:R-:W4:Y:S02]  /*4f090*/  LDL.LU R9, [R1+0x1580] ;  /* 0x0015800001097983 */ /* 0x000f240000300800 */
[----:B------:R-:W4:Y:S01]  /*4f0a0*/  LDL.LU R10, [R1+0x1554] ;  /* 0x00155400010a7983 */ /* 0x000f220000300800 */
[----:B------:R0:W-:Y:S01]  /*4f0b0*/  STL [R1+0x15c8], R28 ;  /* 0x0015c81c01007387 */ /* 0x0001e20000100800 */
[----:B------:R-:W4:Y:S02]  /*4f0c0*/  LDL.LU R11, [R1+0x1578] ;  /* 0x00157800010b7983 */ /* 0x000f240000300800 */
[----:B------:R-:W4:Y:S02]  /*4f0d0*/  LDL.LU R12, [R1+0x154c] ;  /* 0x00154c00010c7983 */ /* 0x000f240000300800 */
[----:B------:R-:W4:Y:S01]  /*4f0e0*/  LDL.LU R13, [R1+0x1570] ;  /* 0x00157000010d7983 */ /* 0x000f220000300800 */
[----:B------:R-:W4:Y:S01]  /*4f0f0*/  LDL.LU R14, [R1+0x1544] ;  /* 0x00154400010e7983 */ /* 0x000f220000300800 */
[----:B------:R-:W4:Y:S02]  /*4f100*/  LDL.LU R15, [R1+0x1568] ;  /* 0x00156800010f7983 */ /* 0x000f240000300800 */
[----:B------:R-:W4:Y:S02]  /*4f110*/  LDL.LU R19, [R1+0x153c] ;  /* 0x00153c0001137983 */ /* 0x000f240000300800 */
[----:B------:R-:W4:Y:S01]  /*4f120*/  LDL.LU R18, [R1+0x1560] ;  /* 0x0015600001127983 */ /* 0x000f220000300800 */
[----:B0-----:R-:W4:Y:S01]  /*4f130*/  LDL.LU R28, [R1+0x1534] ;  /* 0x00153400011c7983 */ /* 0x001f220000300800 */
[----:B--2---:R-:W-:Y:S01]  /*4f140*/  IADD3 R17, P1, R17, R26, RZ ;  /* 0x0000001a11117210 */ /* 0x004fe20007f3e0ff */
[----:B---3--:R-:W-:-:S04]  /*4f150*/  IMAD.X R7, R7, 0x1, R0, P2 ;  /* 0x0000000107077824 */ /* 0x008fc800010e0600 */
[----:B------:R0:W-:Y:S01]  /*4f160*/  STL [R1+0x159c], R17 ;  /* 0x00159c1101007387 */ /* 0x0001e20000100800 */
[----:B------:R-:W-:-:S03]  /*4f170*/  IMAD.X R2, R2, 0x1, R0, P3 ;  /* 0x0000000102027824 */ /* 0x000fc600018e0600 */
[----:B0-----:R-:W2:Y:S04]  /*4f180*/  LDL.LU R17, [R1+0x1558] ;  /* 0x0015580001117983 */ /* 0x001ea80000300800 */
[----:B------:R0:W-:Y:S01]  /*4f190*/  STL [R1+0x15b8], R2 ;  /* 0x0015b80201007387 */ /* 0x0001e20000100800 */
[----:B------:R-:W-:Y:S03]  /*4f1a0*/  STL [R1+0x15c0], R7 ;  /* 0x0015c00701007387 */ /* 0x000fe60000100800 */
[----:B0-----:R-:W3:Y:S01]  /*4f1b0*/  LDL.LU R2, [R1+0x152c] ;  /* 0x00152c0001027983 */ /* 0x001ee20000300800 */
[-C--:B------:R-:W-:Y:S02]  /*4f1c0*/  IADD3 R6, P2, R6, R26.reuse, RZ ;  /* 0x0000001a06067210 */ /* 0x080fe40007f5e0ff */
[-C--:B----4-:R-:W-:Y:S01]  /*4f1d0*/  IADD3 R24, P3, R24, R26.reuse, RZ ;  /* 0x0000001a18187210 */ /* 0x090fe20007f7e0ff */
[--C-:B------:R-:W-:Y:S01]  /*4f1e0*/  IMAD.X R25, R25, 0x1, R0.reuse, P4 ;  /* 0x0000000119197824 */ /* 0x100fe200020e0600 */
[----:B------:R-:W-:Y:S01]  /*4f1f0*/  IADD3 R27, P4, R27, R26, RZ ;  /* 0x0000001a1b1b7210 */ /* 0x000fe20007f9e0ff */
[----:B------:R-:W-:-:S02]  /*4f200*/  IMAD.X R8, R8, 0x1, R0, P5 ;  /* 0x0000000108087824 */ /* 0x000fc400028e0600 */
[--C-:B------:R-:W-:Y:S01]  /*4f210*/  IMAD.X R4, R4, 0x1, R0.reuse, P6 ;  /* 0x0000000104047824 */ /* 0x100fe200030e0600 */
[----:B------:R-:W-:Y:S01]  /*4f220*/  STL [R1+0x1594], R6 ;  /* 0x0015940601007387 */ /* 0x000fe20000100800 */
[-C--:B------:R-:W-:Y:S01]  /*4f230*/  IADD3 R16, P6, R16, R26.reuse, RZ ;  /* 0x0000001a10107210 */ /* 0x080fe20007fde0ff */
[----:B------:R-:W-:Y:S01]  /*4f240*/  STL [R1+0x158c], R24 ;  /* 0x00158c1801007387 */ /* 0x000fe20000100800 */
[-C--:B------:R-:W-:Y:S01]  /*4f250*/  IADD3 R5, P5, R5, R26.reuse, RZ ;  /* 0x0000001a05057210 */ /* 0x080fe20007fbe0ff */
[----:B------:R-:W-:Y:S01]  /*4f260*/  STL [R1+0x15b0], R25 ;  /* 0x0015b01901007387 */ /* 0x000fe20000100800 */
[----:B------:R-:W-:Y:S02]  /*4f270*/  STL [R1+0x1584], R27 ;  /* 0x0015841b01007387 */ /* 0x000fe40000100800 */
[----:B------:R-:W-:Y:S02]  /*4f280*/  STL [R1+0x15a8], R8 ;  /* 0x0015a80801007387 */ /* 0x000fe40000100800 */
[--C-:B------:R-:W-:Y:S01]  /*4f290*/  IMAD.X R3, R3, 0x1, R0.reuse, P1 ;  /* 0x0000000103037824 */ /* 0x100fe200008e0600 */
[----:B------:R0:W-:Y:S01]  /*4f2a0*/  STL [R1+0x1574], R16 ;  /* 0x0015741001007387 */ /* 0x0001e20000100800 */
[----:B------:R-:W-:Y:S01]  /*4f2b0*/  IADD3 R23, P1, R23, R26, RZ ;  /* 0x0000001a17177210 */ /* 0x000fe20007f3e0ff */
[----:B------:R-:W-:Y:S02]  /*4f2c0*/  STL [R1+0x157c], R5 ;  /* 0x00157c0501007387 */ /* 0x000fe40000100800 */
[----:B------:R-:W-:-:S02]  /*4f2d0*/  IMAD.X R22, R22, 0x1, R0, P2 ;  /* 0x0000000116167824 */ /* 0x000fc400010e0600 */
[--C-:B------:R-:W-:Y:S01]  /*4f2e0*/  IMAD.X R29, R29, 0x1, R0.reuse, P3 ;  /* 0x000000011d1d7824 */ /* 0x100fe200018e0600 */
[-C--:B------:R-:W-:Y:S02]  /*4f2f0*/  IADD3 R21, P2, R21, R26.reuse, RZ ;  /* 0x0000001a15157210 */ /* 0x080fe40007f5e0ff */
[-C--:B------:R-:W-:Y:S01]  /*4f300*/  IADD3 R20, P3, R20, R26.reuse, RZ ;  /* 0x0000001a14147210 */ /* 0x080fe20007f7e0ff */
[----:B0-----:R-:W4:Y:S01]  /*4f310*/  LDL.LU R16, [R1+0x1550] ;  /* 0x0015500001107983 */ /* 0x001f220000300800 */
[----:B------:R-:W-:Y:S02]  /*4f320*/  STL [R1+0x15a0], R4 ;  /* 0x0015a00401007387 */ /* 0x000fe40000100800 */
[----:B------:R-:W-:Y:S02]  /*4f330*/  STL [R1+0x1598], R3 ;  /* 0x0015980301007387 */ /* 0x000fe40000100800 */
[----:B------:R-:W-:Y:S01]  /*4f340*/  STL [R1+0x156c], R23 ;  /* 0x00156c1701007387 */ /* 0x000fe20000100800 */
[----:B------:R0:W-:Y:S01]  /*4f350*/  STL [R1+0x1588], R29 ;  /* 0x0015881d01007387 */ /* 0x0001e20000100800 */
[----:B------:R-:W-:Y:S02]  /*4f360*/  STL [R1+0x1590], R22 ;  /* 0x0015901601007387 */ /* 0x000fe40000100800 */
[--C-:B------:R-:W-:Y:S01]  /*4f370*/  IMAD.X R9, R9, 0x1, R0.reuse, P4 ;  /* 0x0000000109097824 */ /* 0x100fe200020e0600 */
[-C--:B------:R-:W-:Y:S01]  /*4f380*/  IADD3 R10, P4, R10, R26.reuse, RZ ;  /* 0x0000001a0a0a7210 */ /* 0x080fe20007f9e0ff */
[--C-:B------:R-:W-:Y:S01]  /*4f390*/  IMAD.X R11, R11, 0x1, R0.reuse, P5 ;  /* 0x000000010b0b7824 */ /* 0x100fe200028e0600 */
[-C--:B------:R-:W-:Y:S01]  /*4f3a0*/  IADD3 R12, P5, R12, R26.reuse, RZ ;  /* 0x0000001a0c0c7210 */ /* 0x080fe20007fbe0ff */
[--C-:B------:R-:W-:Y:S01]  /*4f3b0*/  IMAD.X R13, R13, 0x1, R0.reuse, P6 ;  /* 0x000000010d0d7824 */ /* 0x100fe200030e0600 */
[----:B0-----:R-:W4:Y:S01]  /*4f3c0*/  LDL.LU R29, [R1+0x1524] ;  /* 0x00152400011d7983 */ /* 0x001f220000300800 */
[----:B------:R-:W-:Y:S02]  /*4f3d0*/  STL [R1+0x1564], R21 ;  /* 0x0015641501007387 */ /* 0x000fe40000100800 */
[----:B------:R-:W-:Y:S02]  /*4f3e0*/  STL [R1+0x155c], R20 ;  /* 0x00155c1401007387 */ /* 0x000fe40000100800 */
[----:B------:R-:W-:Y:S01]  /*4f3f0*/  STL [R1+0x1580], R9 ;  /* 0x0015800901007387 */ /* 0x000fe20000100800 */
[----:B------:R-:W-:Y:S01]  /*4f400*/  IADD3 R14, P6, R14, R26, RZ ;  /* 0x0000001a0e0e7210 */ /* 0x000fe20007fde0ff */
[----:B------:R-:W-:Y:S01]  /*4f410*/  STL [R1+0x1554], R10 ;  /* 0x0015540a01007387 */ /* 0x000fe20000100800 */
[----:B------:R-:W-:-:S02]  /*4f420*/  IMAD.X R15, R15, 0x1, R0, P1 ;  /* 0x000000010f0f7824 */ /* 0x000fc400008e0600 */
[--C-:B------:R-:W-:Y:S02]  /*4f430*/  IMAD.X R18, R18, 0x1, R0.reuse, P2 ;  /* 0x0000000112127824 */ /* 0x100fe400010e0600 */
[----:B------:R-:W-:Y:S01]  /*4f440*/  STL [R1+0x1578], R11 ;  /* 0x0015780b01007387 */ /* 0x000fe20000100800 */
[-C--:B------:R-:W-:Y:S01]  /*4f450*/  IADD3 R28, P2, R28, R26.reuse, RZ ;  /* 0x0000001a1c1c7210 */ /* 0x080fe20007f5e0ff */
[----:B------:R-:W-:Y:S01]  /*4f460*/  STL [R1+0x154c], R12 ;  /* 0x00154c0c01007387 */ /* 0x000fe20000100800 */
[----:B------:R-:W-:Y:S01]  /*4f470*/  IADD3 R19, P1, R19, R26, RZ ;  /* 0x0000001a13137210 */ /* 0x000fe20007f3e0ff */
[----:B------:R-:W-:Y:S02]  /*4f480*/  STL [R1+0x1570], R13 ;  /* 0x0015700d01007387 */ /* 0x000fe40000100800 */
[----:B------:R-:W-:Y:S01]  /*4f490*/  STL [R1+0x1544], R14 ;  /* 0x0015440e01007387 */ /* 0x000fe20000100800 */
[----:B------:R-:W-:Y:S01]  /*4f4a0*/  STL [R1+0x1568], R15 ;  /* 0x0015680f01007387 */ /* 0x000fe20000100800 */
[----:B------:R0:W-:Y:S02]  /*4f4b0*/  STL [R1+0x1534], R28 ;  /* 0x0015341c01007387 */ /* 0x0001e40000100800 */
[----:B------:R-:W-:Y:S01]  /*4f4c0*/  STL [R1+0x153c], R19 ;  /* 0x00153c1301007387 */ /* 0x000fe20000100800 */
[----:B0-----:R-:W4:Y:S01]  /*4f4d0*/  LDL.LU R28, [R1+0x1548] ;  /* 0x00154800011c7983 */ /* 0x001f220000300800 */
[----:B------:R-:W-:Y:S02]  /*4f4e0*/  STL [R1+0x1560], R18 ;  /* 0x0015601201007387 */ /* 0x000fe40000100800 */
[----:B------:R-:W4:Y:S02]  /*4f4f0*/  LDL.LU R7, [R1+0x151c] ;  /* 0x00151c0001077983 */ /* 0x000f240000300800 */
[----:B------:R-:W4:Y:S02]  /*4f500*/  LDL.LU R6, [R1+0x1540] ;  /* 0x0015400001067983 */ /* 0x000f240000300800 */
[----:B--2---:R-:W-:-:S05]  /*4f510*/  IMAD.X R17, R17, 0x1, R0, P3 ;  /* 0x0000000111117824 */ /* 0x004fca00018e0600 */
[----:B------:R0:W-:Y:S01]  /*4f520*/  STL [R1+0x1558], R17 ;  /* 0x0015581101007387 */ /* 0x0001e20000100800 */
[----:B---3--:R-:W-:-:S03]  /*4f530*/  IADD3 R2, P3, R2, R26, RZ ;  /* 0x0000001a02027210 */ /* 0x008fc60007f7e0ff */
[----:B0-----:R-:W2:Y:S01]  /*4f540*/  LDL.LU R17, [R1+0x1514] ;  /* 0x0015140001117983 */ /* 0x001ea20000300800 */
[----:B------:R-:W3:Y:S02]  /*4f550*/  LDL.LU R24, [R1+0x1538] ;  /* 0x0015380001187983 */ /* 0x000ee40000300800 */
[----:B------:R-:W3:Y:S02]  /*4f560*/  LDL.LU R25, [R1+0x150c] ;  /* 0x00150c0001197983 */ /* 0x000ee40000300800 */
[----:B------:R-:W3:Y:S01]  /*4f570*/  LDL.LU R27, [R1+0x1530] ;  /* 0x00153000011b7983 */ /* 0x000ee20000300800 */
[----:B------:R0:W-:Y:S01]  /*4f580*/  STL [R1+0x152c], R2 ;  /* 0x00152c0201007387 */ /* 0x0001e20000100800 */
[----:B------:R-:W3:Y:S02]  /*4f590*/  LDL.LU R8, [R1+0x1504] ;  /* 0x0015040001087983 */ /* 0x000ee40000300800 */
[----:B------:R-:W3:Y:S02]  /*4f5a0*/  LDL.LU R5, [R1+0x1528] ;  /* 0x0015280001057983 */ /* 0x000ee40000300800 */
[----:B------:R-:W3:Y:S01]  /*4f5b0*/  LDL.LU R4, [R1+0x14fc] ;  /* 0x0014fc0001047983 */ /* 0x000ee20000300800 */
[----:B0-----:R-:W3:Y:S01]  /*4f5c0*/  LDL.LU R2, [R1+0x1520] ;  /* 0x0015200001027983 */ /* 0x001ee20000300800 */
[----:B------:R-:W3:Y:S02]  /*4f5d0*/  LDL.LU R3, [R1+0x14f4] ;  /* 0x0014f40001037983 */ /* 0x000ee40000300800 */
[----:B------:R-:W3:Y:S02]  /*4f5e0*/  LDL.LU R23, [R1+0x1518] ;  /* 0x0015180001177983 */ /* 0x000ee40000300800 */
[----:B------:R-:W3:Y:S02]  /*4f5f0*/  LDL.LU R22, [R1+0x14ec] ;  /* 0x0014ec0001167983 */ /* 0x000ee40000300800 */
[----:B----4-:R-:W-:-:S05]  /*4f600*/  IMAD.X R16, R16, 0x1, R0, P4 ;  /* 0x0000000110107824 */ /* 0x010fca00020e0600 */
[----:B------:R0:W-:Y:S01]  /*4f610*/  STL [R1+0x1550], R16 ;  /* 0x0015501001007387 */ /* 0x0001e20000100800 */
[----:B------:R-:W4:Y:S01]  /*4f620*/  LDL.LU R21, [R1+0x1510] ;  /* 0x0015100001157983 */ /* 0x000f220000300800 */
[----:B------:R-:W-:Y:S02]  /*4f630*/  IADD3 R29, P4, R29, R26, RZ ;  /* 0x0000001a1d1d7210 */ /* 0x000fe40007f9e0ff */
        /* <DEDUP_REMOVED lines=13> */
[----:B------:R-:W-:-:S02]  /*4f710*/  IMAD.X R28, R28, 0x1, R0, P5 ;  /* 0x000000011c1c7824 */ /* 0x000fc400028e0600 */
[--C-:B------:R-:W-:Y:S01]  /*4f720*/  IMAD.X R6, R6, 0x1, R0.reuse, P6 ;  /* 0x0000000106067824 */ /* 0x100fe200030e0600 */
[-C--:B------:R-:W-:Y:S02]  /*4f730*/  IADD3 R7, P5, R7, R26.reuse, RZ ;  /* 0x0000001a07077210 */ /* 0x080fe40007fbe0ff */
[----:B------:R0:W-:Y:S04]  /*4f740*/  STL [R1+0x1548], R28 ;  /* 0x0015481c01007387 */ /* 0x0001e80000100800 */
[----:B0-----:R-:W4:Y:S01]  /*4f750*/  LDL.LU R28, [R1+0x14b4] ;  /* 0x0014b400011c7983 */ /* 0x001f220000300800 */
[-C--:B--2---:R-:W-:Y:S01]  /*4f760*/  IADD3 R17, P6, R17, R26.reuse, RZ ;  /* 0x0000001a11117210 */ /* 0x084fe20007fde0ff */
[--C-:B---3--:R-:W-:Y:S01]  /*4f770*/  IMAD.X R24, R24, 0x1, R0.reuse, P1 ;  /* 0x0000000118187824 */ /* 0x108fe200008e0600 */
[----:B------:R-:W-:Y:S01]  /*4f780*/  IADD3 R25, P1, R25, R26, RZ ;  /* 0x0000001a19197210 */ /* 0x000fe20007f3e0ff */
[----:B------:R-:W-:-:S02]  /*4f790*/  IMAD.X R27, R27, 0x1, R0, P2 ;  /* 0x000000011b1b7824 */ /* 0x000fc400010e0600 */
[----:B------:R0:W-:Y:S01]  /*4f7a0*/  STL [R1+0x1514], R17 ;  /* 0x0015141101007387 */ /* 0x0001e20000100800 */
[----:B------:R-:W-:Y:S01]  /*4f7b0*/  STL [R1+0x151c], R7 ;  /* 0x00151c0701007387 */ /* 0x000fe20000100800 */
[-C--:B------:R-:W-:Y:S01]  /*4f7c0*/  IADD3 R8, P2, R8, R26.reuse, RZ ;  /* 0x0000001a08087210 */ /* 0x080fe20007f5e0ff */
[--C-:B------:R-:W-:Y:S01]  /*4f7d0*/  IMAD.X R5, R5, 0x1, R0.reuse, P3 ;  /* 0x0000000105057824 */ /* 0x100fe200018e0600 */
[----:B0-----:R-:W2:Y:S01]  /*4f7e0*/  LDL.LU R17, [R1+0x14d8] ;  /* 0x0014d80001117983 */ /* 0x001ea20000300800 */
[----:B------:R-:W-:Y:S02]  /*4f7f0*/  STL [R1+0x1540], R6 ;  /* 0x0015400601007387 */ /* 0x000fe40000100800 */
[----:B------:R-:W-:Y:S02]  /*4f800*/  IMAD.X R2, R2, 0x1, R0, P4 ;  /* 0x0000000102027824 */ /* 0x000fe400020e0600 */
[----:B------:R-:W-:Y:S01]  /*4f810*/  STL [R1+0x1538], R24 ;  /* 0x0015381801007387 */ /* 0x000fe20000100800 */
[----:B------:R-:W-:Y:S01]  /*4f820*/  STL [R1+0x150c], R25 ;  /* 0x00150c1901007387 */ /* 0x000fe20000100800 */
[----:B------:R-:W-:Y:S02]  /*4f830*/  STL [R1+0x1530], R27 ;  /* 0x0015301b01007387 */ /* 0x000fe40000100800 */
[----:B------:R-:W-:Y:S02]  /*4f840*/  STL [R1+0x1504], R8 ;  /* 0x0015040801007387 */ /* 0x000fe40000100800 */
[----:B------:R0:W-:Y:S01]  /*4f850*/  STL [R1+0x1520], R2 ;  /* 0x0015200201007387 */ /* 0x0001e20000100800 */
[----:B------:R-:W-:Y:S04]  /*4f860*/  STL [R1+0x1528], R5 ;  /* 0x0015280501007387 */ /* 0x000fe80000100800 */
[----:B0-----:R-:W3:Y:S01]  /*4f870*/  LDL.LU R2, [R1+0x14ac] ;  /* 0x0014ac0001027983 */ /* 0x001ee20000300800 */
[----:B------:R-:W-:-:S02]  /*4f880*/  IADD3 R4, P3, R4, R26, RZ ;  /* 0x0000001a04047210 */ /* 0x000fc40007f7e0ff */
[-C--:B------:R-:W-:Y:S01]  /*4f890*/  IADD3 R3, P4, R3, R26.reuse, RZ ;  /* 0x0000001a03037210 */ /* 0x080fe20007f9e0ff */
[--C-:B------:R-:W-:Y:S02]  /*4f8a0*/  IMAD.X R23, R23, 0x1, R0.reuse, P5 ;  /* 0x0000000117177824 */ /* 0x100fe400028e0600 */
[--C-:B----4-:R-:W-:Y:S01]  /*4f8b0*/  IMAD.X R21, R21, 0x1, R0.reuse, P6 ;  /* 0x0000000115157824 */ /* 0x110fe200030e0600 */
[-C--:B------:R-:W-:Y:S02]  /*4f8c0*/  IADD3 R22, P5, R22, R26.reuse, RZ ;  /* 0x0000001a16167210 */ /* 0x080fe40007fbe0ff */
[-C--:B------:R-:W-:Y:S01]  /*4f8d0*/  IADD3 R16, P6, R16, R26.reuse, RZ ;  /* 0x0000001a10107210 */ /* 0x080fe20007fde0ff */
[----:B------:R-:W-:Y:S01]  /*4f8e0*/  STL [R1+0x14fc], R4 ;  /* 0x0014fc0401007387 */ /* 0x000fe20000100800 */
[----:B------:R-:W-:Y:S02]  /*4f8f0*/  STL [R1+0x14f4], R3 ;  /* 0x0014f40301007387 */ /* 0x000fe40000100800 */
[----:B------:R-:W-:Y:S02]  /*4f900*/  STL [R1+0x1518], R23 ;  /* 0x0015181701007387 */ /* 0x000fe40000100800 */
[--C-:B------:R-:W-:Y:S01]  /*4f910*/  IMAD.X R20, R20, 0x1, R0.reuse, P1 ;  /* 0x0000000114147824 */ /* 0x100fe200008e0600 */
[----:B------:R0:W-:Y:S01]  /*4f920*/  STL [R1+0x14e4], R16 ;  /* 0x0014e41001007387 */ /* 0x0001e20000100800 */
[-C--:B------:R-:W-:Y:S01]  /*4f930*/  IADD3 R9, P1, R9, R26.reuse, RZ ;  /* 0x0000001a09097210 */ /* 0x080fe20007f3e0ff */
        /* <DEDUP_REMOVED lines=10> */
[----:B------:R-:W-:Y:S01]  /*4f9e0*/  STL [R1+0x1500], R10 ;  /* 0x0015000a01007387 */ /* 0x000fe20000100800 */
[----:B------:R-:W-:Y:S01]  /*4f9f0*/  IADD3 R15, P4, R15, R26, RZ ;  /* 0x0000001a0f0f7210 */ /* 0x000fe20007f9e0ff */
[----:B------:R-:W-:Y:S02]  /*4fa00*/  STL [R1+0x14d4], R11 ;  /* 0x0014d40b01007387 */ /* 0x000fe40000100800 */
[--C-:B------:R-:W-:Y:S01]  /*4fa10*/  IMAD.X R29, R29, 0x1, R0.reuse, P6 ;  /* 0x000000011d1d7824 */ /* 0x100fe200030e0600 */
[----:B------:R-:W-:Y:S01]  /*4fa20*/  STL [R1+0x14f8], R12 ;  /* 0x0014f80c01007387 */ /* 0x000fe20000100800 */
[----:B------:R-:W-:-:S02]  /*4fa30*/  IMAD.X R19, R19, 0x1, R0, P5 ;  /* 0x0000000113137824 */ /* 0x000fc400028e0600 */
[----:B------:R-:W-:Y:S01]  /*4fa40*/  STL [R1+0x14cc], R13 ;  /* 0x0014cc0d01007387 */ /* 0x000fe20000100800 */
[-C--:B------:R-:W-:Y:S01]  /*4fa50*/  IADD3 R18, P5, R18, R26.reuse, RZ ;  /* 0x0000001a12127210 */ /* 0x080fe20007fbe0ff */
[----:B------:R-:W-:Y:S01]  /*4fa60*/  STL [R1+0x14f0], R14 ;  /* 0x0014f00e01007387 */ /* 0x000fe20000100800 */
[----:B------:R-:W-:Y:S02]  /*4fa70*/  STL [R1+0x14c4], R15 ;  /* 0x0014c40f01007387 */ /* 0x000fe40000100800 */
[----:B------:R0:W-:Y:S02]  /*4fa80*/  STL [R1+0x14e0], R29 ;  /* 0x0014e01d01007387 */ /* 0x0001e40000100800 */
[----:B------:R-:W-:Y:S01]  /*4fa90*/  STL [R1+0x14e8], R19 ;  /* 0x0014e81301007387 */ /* 0x000fe20000100800 */
[----:B------:R-:W-:Y:S01]  /*4faa0*/  IADD3 R28, P6, R28, R26, RZ ;  /* 0x0000001a1c1c7210 */ /* 0x000fe20007fde0ff */
[----:B0-----:R-:W4:Y:S01]  /*4fab0*/  LDL.LU R29, [R1+0x14a4] ;  /* 0x0014a400011d7983 */ /* 0x001f220000300800 */
[----:B------:R-:W-:Y:S02]  /*4fac0*/  STL [R1+0x14bc], R18 ;  /* 0x0014bc1201007387 */ /* 0x000fe40000100800 */
[----:B------:R-:W4:Y:S02]  /*4fad0*/  LDL.LU R7, [R1+0x14c8] ;  /* 0x0014c80001077983 */ /* 0x000f240000300800 */
[----:B------:R-:W4:Y:S01]  /*4fae0*/  LDL.LU R6, [R1+0x149c] ;  /* 0x00149c0001067983 */ /* 0x000f220000300800 */
[----:B------:R0:W-:Y:S04]  /*4faf0*/  STL [R1+0x14b4], R28 ;  /* 0x0014b41c01007387 */ /* 0x0001e80000100800 */
[----:B0-----:R-:W4:Y:S01]  /*4fb00*/  LDL.LU R28, [R1+0x14c0] ;  /* 0x0014c000011c7983 */ /* 0x001f220000300800 */
[----:B------:R-:W4:Y:S02]  /*4fb10*/  LDL.LU R24, [R1+0x1494] ;  /* 0x0014940001187983 */ /* 0x000f240000300800 */
[----:B------:R-:W4:Y:S02]  /*4fb20*/  LDL.LU R25, [R1+0x14b8] ;  /* 0x0014b80001197983 */ /* 0x000f240000300800 */
[----:B------:R-:W4:Y:S02]  /*4fb30*/  LDL.LU R27, [R1+0x148c] ;  /* 0x00148c00011b7983 */ /* 0x000f240000300800 */
[----:B--2---:R-:W-:-:S05]  /*4fb40*/  IMAD.X R17, R17, 0x1, R0, P1 ;  /* 0x0000000111117824 */ /* 0x004fca00008e0600 */
[----:B------:R0:W-:Y:S01]  /*4fb50*/  STL [R1+0x14d8], R17 ;  /* 0x0014d81101007387 */ /* 0x0001e20000100800 */
[----:B------:R-:W2:Y:S02]  /*4fb60*/  LDL.LU R8, [R1+0x14b0] ;  /* 0x0014b00001087983 */ /* 0x000ea40000300800 */
[----:B------:R-:W2:Y:S02]  /*4fb70*/  LDL.LU R5, [R1+0x1484] ;  /* 0x0014840001057983 */ /* 0x000ea40000300800 */
[----:B------:R-:W2:Y:S01]  /*4fb80*/  LDL.LU R4, [R1+0x14a8] ;  /* 0x0014a80001047983 */ /* 0x000ea20000300800 */
[----:B0-----:R-:W2:Y:S01]  /*4fb90*/  LDL.LU R17, [R1+0x147c] ;  /* 0x00147c0001117983 */ /* 0x001ea20000300800 */
[----:B------:R-:W2:Y:S01]  /*4fba0*/  LDL.LU R3, [R1+0x14a0] ;  /* 0x0014a00001037983 */ /* 0x000ea20000300800 */
[----:B---3--:R-:W-:Y:S01]  /*4fbb0*/  IADD3 R2, P1, R2, R26, RZ ;  /* 0x0000001a02027210 */ /* 0x008fe20007f3e0ff */
[----:B------:R-:W3:Y:S01]  /*4fbc0*/  LDL.LU R23, [R1+0x1474] ;  /* 0x0014740001177983 */ /* 0x000ee20000300800 */
[----:B------:R-:W3:Y:S03]  /*4fbd0*/  LDL.LU R22, [R1+0x1498] ;  /* 0x0014980001167983 */ /* 0x000ee60000300800 */
[----:B------:R0:W-:Y:S02]  /*4fbe0*/  STL [R1+0x14ac], R2 ;  /* 0x0014ac0201007387 */ /* 0x0001e40000100800 */
[----:B------:R-:W3:Y:S01]  /*4fbf0*/  LDL.LU R21, [R1+0x146c] ;  /* 0x00146c0001157983 */ /* 0x000ee20000300800 */
[----:B0-----:R-:W3:Y:S01]  /*4fc00*/  LDL.LU R2, [R1+0x1490] ;  /* 0x0014900001027983 */ /* 0x001ee20000300800 */
[----:B------:R-:W3:Y:S02]  /*4fc10*/  LDL.LU R20, [R1+0x1464] ;  /* 0x0014640001147983 */ /* 0x000ee40000300800 */
[----:B------:R-:W3:Y:S02]  /*4fc20*/  LDL.LU R9, [R1+0x1488] ;  /* 0x0014880001097983 */ /* 0x000ee40000300800 */
[----:B------:R-:W3:Y:S02]  /*4fc30*/  LDL.LU R10, [R1+0x145c] ;  /* 0x00145c00010a7983 */ /* 0x000ee40000300800 */
[----:B----4-:R-:W-:-:S05]  /*4fc40*/  IMAD.X R16, R16, 0x1, R0, P2 ;  /* 0x0000000110107824 */ /* 0x010fca00010e0600 */
        /* <DEDUP_REMOVED lines=9> */
[----:B------:R-:W-:Y:S01]  /*4fce0*/  IADD3 R29, P2, R29, R26, RZ ;  /* 0x0000001a1d1d7210 */ /* 0x000fe20007f5e0ff */
[----:B------:R-:W-:-:S04]  /*4fcf0*/  IMAD.X R7, R7, 0x1, R0, P3 ;  /* 0x0000000107077824 */ /* 0x000fc800018e0600 */
[----:B------:R0:W-:Y:S01]  /*4fd00*/  STL [R1+0x14a4], R29 ;  /* 0x0014a41d01007387 */ /* 0x0001e20000100800 */
[-C--:B------:R-:W-:Y:S01]  /*4fd10*/  IADD3 R6, P3, R6, R26.reuse, RZ ;  /* 0x0000001a06067210 */ /* 0x080fe20007f7e0ff */
[--C-:B------:R-:W-:Y:S02]  /*4fd20*/  IMAD.X R28, R28, 0x1, R0.reuse, P4 ;  /* 0x000000011c1c7824 */ /* 0x100fe400020e0600 */
[----:B0-----:R-:W4:Y:S01]  /*4fd30*/  LDL.LU R29, [R1+0x1460] ;  /* 0x00146000011d7983 */ /* 0x001f220000300800 */
[-C--:B------:R-:W-:Y:S01]  /*4fd40*/  IADD3 R24, P4, R24, R26.reuse, RZ ;  /* 0x0000001a18187210 */ /* 0x080fe20007f9e0ff */
[----:B------:R-:W-:Y:S02]  /*4fd50*/  IMAD.X R25, R25, 0x1, R0, P5 ;  /* 0x0000000119197824 */ /* 0x000fe400028e0600 */
[----:B------:R0:W-:Y:S01]  /*4fd60*/  STL [R1+0x14c0], R28 ;  /* 0x0014c01c01007387 */ /* 0x0001e20000100800 */
[----:B------:R-:W-:Y:S01]  /*4fd70*/  STL [R1+0x14c8], R7 ;  /* 0x0014c80701007387 */ /* 0x000fe20000100800 */
[----:B------:R-:W-:-:S02]  /*4fd80*/  IADD3 R27, P5, R27, R26, RZ ;  /* 0x0000001a1b1b7210 */ /* 0x000fc40007fbe0ff */
[----:B0-----:R-:W4:Y:S01]  /*4fd90*/  LDL.LU R28, [R1+0x1434] ;  /* 0x00143400011c7983 */ /* 0x001f220000300800 */
[----:B------:R-:W-:Y:S02]  /*4fda0*/  STL [R1+0x149c], R6 ;  /* 0x00149c0601007387 */ /* 0x000fe40000100800 */
[----:B------:R-:W-:Y:S02]  /*4fdb0*/  STL [R1+0x1494], R24 ;  /* 0x0014941801007387 */ /* 0x000fe40000100800 */
[----:B------:R-:W-:Y:S01]  /*4fdc0*/  STL [R1+0x14b8], R25 ;  /* 0x0014b81901007387 */ /* 0x000fe20000100800 */
[----:B------:R-:W-:Y:S01]  /*4fdd0*/  STL [R1+0x148c], R27 ;  /* 0x00148c1b01007387 */ /* 0x000fe20000100800 */
[--C-:B--2---:R-:W-:Y:S02]  /*4fde0*/  IMAD.X R8, R8, 0x1, R0.reuse, P6 ;  /* 0x0000000108087824 */ /* 0x104fe400030e0600 */
[----:B------:R-:W-:Y:S01]  /*4fdf0*/  IMAD.X R4, R4, 0x1, R0, P1 ;  /* 0x0000000104047824 */ /* 0x000fe200008e0600 */
[----:B------:R-:W-:-:S02]  /*4fe00*/  IADD3 R5, P6, R5, R26, RZ ;  /* 0x0000001a05057210 */ /* 0x000fc40007fde0ff */
[----:B------:R-:W-:Y:S01]  /*4fe10*/  STL [R1+0x14b0], R8 ;  /* 0x0014b00801007387 */ /* 0x000fe20000100800 */
[-C--:B------:R-:W-:Y:S01]  /*4fe20*/  IADD3 R17, P1, R17, R26.reuse, RZ ;  /* 0x0000001a11117210 */ /* 0x080fe20007f3e0ff */
[----:B------:R-:W-:Y:S01]  /*4fe30*/  IMAD.X R3, R3, 0x1, R0, P2 ;  /* 0x0000000103037824 */ /* 0x000fe200010e0600 */
[----:B---3--:R-:W-:-:S03]  /*4fe40*/  IADD3 R23, P2, R23, R26, RZ ;  /* 0x0000001a17177210 */ /* 0x008fc60007f5e0ff */
[----:B------:R0:W-:Y:S01]  /*4fe50*/  STL [R1+0x147c], R17 ;  /* 0x00147c1101007387 */ /* 0x0001e20000100800 */
[----:B------:R-:W-:Y:S02]  /*4fe60*/  STL [R1+0x1484], R5 ;  /* 0x0014840501007387 */ /* 0x000fe40000100800 */
[--C-:B------:R-:W-:Y:S01]  /*4fe70*/  IMAD.X R22, R22, 0x1, R0.reuse, P3 ;  /* 0x0000000116167824 */ /* 0x100fe200018e0600 */
[----:B0-----:R-:W2:Y:S01]  /*4fe80*/  LDL.LU R17, [R1+0x1458] ;  /* 0x0014580001117983 */ /* 0x001ea20000300800 */
[----:B------:R-:W-:Y:S02]  /*4fe90*/  IMAD.X R2, R2, 0x1, R0, P4 ;  /* 0x0000000102027824 */ /* 0x000fe400020e0600 */
[----:B------:R-:W-:Y:S02]  /*4fea0*/  STL [R1+0x14a8], R4 ;  /* 0x0014a80401007387 */ /* 0x000fe40000100800 */
[----:B------:R-:W-:Y:S01]  /*4feb0*/  STL [R1+0x14a0], R3 ;  /* 0x0014a00301007387 */ /* 0x000fe20000100800 */
[----:B------:R-:W-:Y:S01]  /*4fec0*/  STL [R1+0x1474], R23 ;  /* 0x0014741701007387 */ /* 0x000fe20000100800 */
[----:B------:R0:W-:Y:S02]  /*4fed0*/  STL [R1+0x1490], R2 ;  /* 0x0014900201007387 */ /* 0x0001e40000100800 */
[----:B------:R-:W-:Y:S01]  /*4fee0*/  STL [R1+0x1498], R22 ;  /* 0x0014981601007387 */ /* 0x000fe20000100800 */
[----:B0-----:R-:W3:Y:S01]  /*4fef0*/  LDL.LU R2, [R1+0x142c] ;  /* 0x00142c0001027983 */ /* 0x001ee20000300800 */
[----:B------:R-:W-:-:S02]  /*4ff00*/  IADD3 R21, P3, R21, R26, RZ ;  /* 0x0000001a15157210 */ /* 0x000fc40007f7e0ff */
[-C--:B------:R-:W-:Y:S01]  /*4ff10*/  IADD3 R20, P4, R20, R26.reuse, RZ ;  /* 0x0000001a14147210 */ /* 0x080fe20007f9e0ff */
[--C-:B------:R-:W-:Y:S01]  /*4ff20*/  IMAD.X R9, R9, 0x1, R0.reuse, P5 ;  /* 0x0000000109097824 */ /* 0x100fe200028e0600 */
[-C--:B------:R-:W-:Y:S01]  /*4ff30*/  IADD3 R10, P5, R10, R26.reuse, RZ ;  /* 0x0000001a0a0a7210 */ /* 0x080fe20007fbe0ff */
[--C-:B----4-:R-:W-:Y:S01]  /*4ff40*/  IMAD.X R11, R11, 0x1, R0.reuse, P6 ;  /* 0x000000010b0b7824 */ /* 0x110fe200030e0600 */
[----:B------:R-:W-:Y:S01]  /*4ff50*/  STL [R1+0x146c], R21 ;  /* 0x00146c1501007387 */ /* 0x000fe20000100800 */
[-C--:B------:R-:W-:Y:S01]  /*4ff60*/  IADD3 R12, P6, R12, R26.reuse, RZ ;  /* 0x0000001a0c0c7210 */ /* 0x080fe20007fde0ff */
[----:B------:R-:W-:Y:S02]  /*4ff70*/  STL [R1+0x1464], R20 ;  /* 0x0014641401007387 */ /* 0x000fe40000100800 */
[--C-:B------:R-:W-:Y:S01]  /*4ff80*/  IMAD.X R13, R13, 0x1, R0.reuse, P1 ;  /* 0x000000010d0d7824 */ /* 0x100fe200008e0600 */
[----:B------:R-:W-:Y:S01]  /*4ff90*/  STL [R1+0x1488], R9 ;  /* 0x0014880901007387 */ /* 0x000fe20000100800 */
[----:B------:R-:W-:Y:S01]  /*4ffa0*/  IADD3 R14, P1, R14, R26, RZ ;  /* 0x0000001a0e0e7210 */ /* 0x000fe20007f3e0ff */
[----:B------:R-:W-:Y:S02]  /*4ffb0*/  STL [R1+0x145c], R10 ;  /* 0x00145c0a01007387 */ /* 0x000fe40000100800 */
[----:B------:R-:W-:-:S02]  /*4ffc0*/  IMAD.X R15, R15, 0x1, R0, P2 ;  /* 0x000000010f0f7824 */ /* 0x000fc400010e0600 */
[--C-:B------:R-:W-:Y:S01]  /*4ffd0*/  IMAD.X R18, R18, 0x1, R0.reuse, P3 ;  /* 0x0000000112127824 */ /* 0x100fe200018e0600 */
[----:B------:R-:W-:Y:S01]  /*4ffe0*/  STL [R1+0x1480], R11 ;  /* 0x0014800b01007387 */ /* 0x000fe20000100800 */
[-C--:B------:R-:W-:Y:S01]  /*4fff0*/  IADD3 R16, P3, R16, R26.reuse, RZ ;  /* 0x0000001a10107210 */ /* 0x080fe20007f7e0ff */
[----:B------:R-:W-:Y:S01]  /*50000*/  STL [R1+0x1454], R12 ;  /* 0x0014540c01007387 */ /* 0x000fe20000100800 */
[----:B------:R-:W-:Y:S01]  /*50010*/  IADD3 R19, P2, R19, R26, RZ ;  /* 0x0000001a13137210 */ /* 0x000fe20007f5e0ff */
[----:B------:R-:W-:Y:S01]  /*50020*/  STL [R1+0x1478], R13 ;  /* 0x0014780d01007387 */ /* 0x000fe20000100800 */
[----:B------:R-:W-:Y:S02]  /*50030*/  STL [R1+0x144c], R14 ;  /* 0x00144c0e01007387 */ /* 0x000fe40000100800 */
[----:B------:R-:W-:Y:S02]  /*50040*/  STL [R1+0x1470], R15 ;  /* 0x0014700f01007387 */ /* 0x000fe40000100800 */
[----:B------:R0:W-:Y:S01]  /*50050*/  STL [R1+0x143c], R16 ;  /* 0x00143c1001007387 */ /* 0x0001e20000100800 */
[----:B------:R-:W-:Y:S04]  /*50060*/  STL [R1+0x1444], R19 ;  /* 0x0014441301007387 */ /* 0x000fe80000100800 */
[----:B0-----:R-:W4:Y:S01]  /*50070*/  LDL.LU R16, [R1+0x1450] ;  /* 0x0014500001107983 */ /* 0x001f220000300800 */
[----:B------:R-:W-:-:S02]  /*50080*/  IMAD.X R29, R29, 0x1, R0, P4 ;  /* 0x000000011d1d7824 */ /* 0x000fc400020e0600 */
[----:B------:R-:W-:Y:S01]  /*50090*/  STL [R1+0x1468], R18 ;  /* 0x0014681201007387 */ /* 0x000fe20000100800 */
[----:B------:R-:W4:Y:S01]  /*500a0*/  LDL.LU R7, [R1+0x1424] ;  /* 0x0014240001077983 */ /* 0x000f220000300800 */
[----:B------:R-:W4:Y:S02]  /*500b0*/  LDL.LU R6, [R1+0x1448] ;  /* 0x0014480001067983 */ /* 0x000f240000300800 */
[----:B------:R0:W-:Y:S01]  /*500c0*/  STL [R1+0x1460], R29 ;  /* 0x0014601d01007387 */ /* 0x0001e20000100800 */
[----:B------:R-:W-:Y:S01]  /*500d0*/  IADD3 R28, P4, R28, R26, RZ ;  /* 0x0000001a1c1c7210 */ /* 0x000fe20007f9e0ff */
        /* <DEDUP_REMOVED lines=8> */
[----:B0-----:R-:W4:Y:S01]  /*50160*/  LDL.LU R28, [R1+0x1428] ;  /* 0x00142800011c7983 */ /* 0x001f220000300800 */
[----:B------:R-:W4:Y:S02]  /*50170*/  LDL.LU R3, [R1+0x13fc] ;  /* 0x0013fc0001037983 */ /* 0x000f240000300800 */
[----:B------:R-:W4:Y:S02]  /*50180*/  LDL.LU R23, [R1+0x1420] ;  /* 0x0014200001177983 */ /* 0x000f240000300800 */
[----:B------:R-:W4:Y:S02]  /*50190*/  LDL.LU R22, [R1+0x13f4] ;  /* 0x0013f40001167983 */ /* 0x000f240000300800 */
[----:B--2---:R-:W-:-:S05]  /*501a0*/  IMAD.X R17, R17, 0x1, R0, P5 ;  /* 0x0000000111117824 */ /* 0x004fca00028e0600 */
[----:B------:R0:W-:Y:S01]  /*501b0*/  STL [R1+0x1458], R17 ;  /* 0x0014581101007387 */ /* 0x0001e20000100800 */
[----:B------:R-:W2:Y:S03]  /*501c0*/  LDL.LU R21, [R1+0x1418] ;  /* 0x0014180001157983 */ /* 0x000ea60000300800 */
[----:B0-----:R-:W2:Y:S01]  /*501d0*/  LDL.LU R17, [R1+0x13ec] ;  /* 0x0013ec0001117983 */ /* 0x001ea20000300800 */
[----:B---3--:R-:W-:Y:S01]  /*501e0*/  IADD3 R2, P5, R2, R26, RZ ;  /* 0x0000001a02027210 */ /* 0x008fe20007fbe0ff */
[----:B------:R-:W3:Y:S02]  /*501f0*/  LDL.LU R20, [R1+0x1410] ;  /* 0x0014100001147983 */ /* 0x000ee40000300800 */
[----:B------:R-:W3:Y:S01]  /*50200*/  LDL.LU R9, [R1+0x13e4] ;  /* 0x0013e40001097983 */ /* 0x000ee20000300800 */
[----:B------:R-:W3:Y:S01]  /*50210*/  LDL.LU R10, [R1+0x1408] ;  /* 0x00140800010a7983 */ /* 0x000ee20000300800 */
[----:B------:R0:W-:Y:S02]  /*50220*/  STL [R1+0x142c], R2 ;  /* 0x00142c0201007387 */ /* 0x0001e40000100800 */
[----:B------:R-:W3:Y:S02]  /*50230*/  LDL.LU R11, [R1+0x13dc] ;  /* 0x0013dc00010b7983 */ /* 0x000ee40000300800 */
[----:B------:R-:W3:Y:S01]  /*50240*/  LDL.LU R12, [R1+0x1400] ;  /* 0x00140000010c7983 */ /* 0x000ee20000300800 */
[----:B------:R-:W3:Y:S01]  /*50250*/  LDL.LU R13, [R1+0x13d4] ;  /* 0x0013d400010d7983 */ /* 0x000ee20000300800 */
[----:B------:R-:W3:Y:S02]  /*50260*/  LDL.LU R14, [R1+0x13f8] ;  /* 0x0013f800010e7983 */ /* 0x000ee40000300800 */
[----:B------:R-:W3:Y:S02]  /*50270*/  LDL.LU R15, [R1+0x13cc] ;  /* 0x0013cc00010f7983 */ /* 0x000ee40000300800 */
[----:B------:R-:W3:Y:S01]  /*50280*/  LDL.LU R19, [R1+0x13f0] ;  /* 0x0013f00001137983 */ /* 0x000ee20000300800 */
[----:B------:R-:W3:Y:S01]  /*50290*/  LDL.LU R18, [R1+0x13c4] ;  /* 0x0013c40001127983 */ /* 0x000ee20000300800 */
[----:B0-----:R-:W3:Y:S02]  /*502a0*/  LDL.LU R2, [R1+0x13e8] ;  /* 0x0013e80001027983 */ /* 0x001ee40000300800 */
[----:B----4-:R-:W-:-:S02]  /*502b0*/  IMAD.X R16, R16, 0x1, R0, P6 ;  /* 0x0000000110107824 */ /* 0x010fc400030e0600 */
[----:B------:R-:W-:-:S03]  /*502c0*/  IMAD.X R6, R6, 0x1, R0, P1 ;  /* 0x0000000106067824 */ /* 0x000fc600008e0600 */
[----:B------:R0:W-:Y:S01]  /*502d0*/  STL [R1+0x1450], R16 ;  /* 0x0014501001007387 */ /* 0x0001e20000100800 */
[----:B------:R-:W-:-:S03]  /*502e0*/  IADD3 R7, P6, R7, R26, RZ ;  /* 0x0000001a07077210 */ /* 0x000fc60007fde0ff */
[----:B0-----:R-:W4:Y:S01]  /*502f0*/  LDL.LU R16, [R1+0x13bc] ;  /* 0x0013bc0001107983 */ /* 0x001f220000300800 */
[-C--:B------:R-:W-:Y:S01]  /*50300*/  IADD3 R29, P1, R29, R26.reuse, RZ ;  /* 0x0000001a1d1d7210 */ /* 0x080fe20007f3e0ff */
[--C-:B------:R-:W-:Y:S01]  /*50310*/  IMAD.X R24, R24, 0x1, R0.reuse, P2 ;  /* 0x0000000118187824 */ /* 0x100fe200010e0600 */
[-C--:B------:R-:W-:Y:S01]  /*50320*/  IADD3 R25, P2, R25, R26.reuse, RZ ;  /* 0x0000001a19197210 */ /* 0x080fe20007f5e0ff */
[--C-:B------:R-:W-:Y:S02]  /*50330*/  IMAD.X R27, R27, 0x1, R0.reuse, P3 ;  /* 0x000000011b1b7824 */ /* 0x100fe400018e0600 */
[----:B------:R0:W-:Y:S01]  /*50340*/  STL [R1+0x141c], R29 ;  /* 0x00141c1d01007387 */ /* 0x0001e20000100800 */
[----:B------:R-:W-:Y:S01]  /*50350*/  STL [R1+0x1424], R7 ;  /* 0x0014240701007387 */ /* 0x000fe20000100800 */
        /* <DEDUP_REMOVED lines=9> */
[----:B------:R-:W-:Y:S02]  /*503f0*/  STL [R1+0x140c], R8 ;  /* 0x00140c0801007387 */ /* 0x000fe40000100800 */
[----:B------:R0:W-:Y:S01]  /*50400*/  STL [R1+0x1428], R28 ;  /* 0x0014281c01007387 */ /* 0x0001e20000100800 */
[-C--:B------:R-:W-:Y:S01]  /*50410*/  IADD3 R3, P5, R3, R26.reuse, RZ ;  /* 0x0000001a03037210 */ /* 0x080fe20007fbe0ff */
[----:B------:R-:W-:Y:S01]  /*50420*/  STL [R1+0x1430], R5 ;  /* 0x0014300501007387 */ /* 0x000fe20000100800 */
[----:B------:R-:W-:Y:S01]  /*50430*/  IMAD.X R23, R23, 0x1, R0, P6 ;  /* 0x0000000117177824 */ /* 0x000fe200030e0600 */
[----:B------:R-:W-:-:S02]  /*50440*/  IADD3 R22, P6, R22, R26, RZ ;  /* 0x0000001a16167210 */ /* 0x000fc40007fde0ff */
[----:B0-----:R-:W4:Y:S01]  /*50450*/  LDL.LU R28, [R1+0x13b4] ;  /* 0x0013b400011c7983 */ /* 0x001f220000300800 */
[----:B------:R-:W-:Y:S02]  /*50460*/  STL [R1+0x1404], R4 ;  /* 0x0014040401007387 */ /* 0x000fe40000100800 */
[----:B------:R-:W-:Y:S02]  /*50470*/  STL [R1+0x13fc], R3 ;  /* 0x0013fc0301007387 */ /* 0x000fe40000100800 */
[----:B------:R-:W-:Y:S02]  /*50480*/  STL [R1+0x1420], R23 ;  /* 0x0014201701007387 */ /* 0x000fe40000100800 */
[--C-:B--2---:R-:W-:Y:S01]  /*50490*/  IMAD.X R21, R21, 0x1, R0.reuse, P1 ;  /* 0x0000000115157824 */ /* 0x104fe200008e0600 */
[-C--:B------:R-:W-:Y:S01]  /*504a0*/  IADD3 R17, P1, R17, R26.reuse, RZ ;  /* 0x0000001a11117210 */ /* 0x080fe20007f3e0ff */
[----:B---3--:R-:W-:Y:S01]  /*504b0*/  IMAD.X R20, R20, 0x1, R0, P2 ;  /* 0x0000000114147824 */ /* 0x008fe200010e0600 */
[----:B------:R-:W-:-:S03]  /*504c0*/  IADD3 R9, P2, R9, R26, RZ ;  /* 0x0000001a09097210 */ /* 0x000fc60007f5e0ff */
[----:B------:R0:W-:Y:S01]  /*504d0*/  STL [R1+0x13ec], R17 ;  /* 0x0013ec1101007387 */ /* 0x0001e20000100800 */
[----:B------:R-:W-:Y:S02]  /*504e0*/  STL [R1+0x13f4], R22 ;  /* 0x0013f41601007387 */ /* 0x000fe40000100800 */
[--C-:B------:R-:W-:Y:S01]  /*504f0*/  IMAD.X R10, R10, 0x1, R0.reuse, P3 ;  /* 0x000000010a0a7824 */ /* 0x100fe200018e0600 */
[-C--:B------:R-:W-:Y:S01]  /*50500*/  IADD3 R11, P3, R11, R26.reuse, RZ ;  /* 0x0000001a0b0b7210 */ /* 0x080fe20007f7e0ff */
[--C-:B------:R-:W-:Y:S01]  /*50510*/  IMAD.X R12, R12, 0x1, R0.reuse, P4 ;  /* 0x000000010c0c7824 */ /* 0x100fe200020e0600 */
[-C--:B------:R-:W-:Y:S01]  /*50520*/  IADD3 R13, P4, R13, R26.reuse, RZ ;  /* 0x0000001a0d0d7210 */ /* 0x080fe20007f9e0ff */
[--C-:B------:R-:W-:Y:S01]  /*50530*/  IMAD.X R14, R14, 0x1, R0.reuse, P5 ;  /* 0x000000010e0e7824 */ /* 0x100fe200028e0600 */
[----:B0-----:R-:W2:Y:S01]  /*50540*/  LDL.LU R17, [R1+0x13d8] ;  /* 0x0013d80001117983 */ /* 0x001ea20000300800 */
        /* <DEDUP_REMOVED lines=9> */
[----:B------:R-:W-:Y:S02]  /*505e0*/  STL [R1+0x13d4], R13 ;  /* 0x0013d40d01007387 */ /* 0x000fe40000100800 */
[----:B------:R-:W-:Y:S01]  /*505f0*/  STL [R1+0x13f8], R14 ;  /* 0x0013f80e01007387 */ /* 0x000fe20000100800 */
[----:B------:R-:W-:Y:S01]  /*50600*/  STL [R1+0x13cc], R15 ;  /* 0x0013cc0f01007387 */ /* 0x000fe20000100800 */
[----:B------:R0:W-:Y:S02]  /*50610*/  STL [R1+0x13e8], R2 ;  /* 0x0013e80201007387 */ /* 0x0001e40000100800 */
[----:B------:R-:W-:Y:S01]  /*50620*/  STL [R1+0x13f0], R19 ;  /* 0x0013f01301007387 */ /* 0x000fe20000100800 */
[----:B0-----:R-:W3:Y:S01]  /*50630*/  LDL.LU R2, [R1+0x13ac] ;  /* 0x0013ac0001027983 */ /* 0x001ee20000300800 */
[----:B------:R-:W-:-:S05]  /*50640*/  IADD3 R18, P6, R18, R26, RZ ;  /* 0x0000001a12127210 */ /* 0x000fca0007fde0ff */
[----:B------:R-:W-:Y:S01]  /*50650*/  STL [R1+0x13c4], R18 ;  /* 0x0013c41201007387 */ /* 0x000fe20000100800 */
[----:B------:R-:W3:Y:S02]  /*50660*/  LDL.LU R7, [R1+0x13d0] ;  /* 0x0013d00001077983 */ /* 0x000ee40000300800 */
[----:B------:R-:W3:Y:S01]  /*50670*/  LDL.LU R6, [R1+0x13a4] ;  /* 0x0013a40001067983 */ /* 0x000ee20000300800 */
[----:B----4-:R-:W-:-:S05]  /*50680*/  IADD3 R16, P1, R16, R26, RZ ;  /* 0x0000001a10107210 */ /* 0x010fca0007f3e0ff */
[----:B------:R0:W-:Y:S04]  /*50690*/  STL [R1+0x13bc], R16 ;  /* 0x0013bc1001007387 */ /* 0x0001e80000100800 */
[----:B0-----:R-:W4:Y:S01]  /*506a0*/  LDL.LU R16, [R1+0x13c8] ;  /* 0x0013c80001107983 */ /* 0x001f220000300800 */
[--C-:B------:R-:W-:Y:S02]  /*506b0*/  IMAD.X R29, R29, 0x1, R0.reuse, P2 ;  /* 0x000000011d1d7824 */ /* 0x100fe400010e0600 */
[----:B------:R-:W4:Y:S02]  /*506c0*/  LDL.LU R24, [R1+0x139c] ;  /* 0x00139c0001187983 */ /* 0x000f240000300800 */
[----:B------:R-:W4:Y:S01]  /*506d0*/  LDL.LU R25, [R1+0x13c0] ;  /* 0x0013c00001197983 */ /* 0x000f220000300800 */
[----:B------:R-:W4:Y:S01]  /*506e0*/  LDL.LU R27, [R1+0x1394] ;  /* 0x00139400011b7983 */ /* 0x000f220000300800 */
[----:B------:R0:W-:Y:S02]  /*506f0*/  STL [R1+0x13e0], R29 ;  /* 0x0013e01d01007387 */ /* 0x0001e40000100800 */
[----:B------:R-:W4:Y:S02]  /*50700*/  LDL.LU R8, [R1+0x13b8] ;  /* 0x0013b80001087983 */ /* 0x000f240000300800 */
[----:B------:R-:W4:Y:S01]  /*50710*/  LDL.LU R5, [R1+0x138c] ;  /* 0x00138c0001057983 */ /* 0x000f220000300800 */
[----:B------:R-:W4:Y:S04]  /*50720*/  LDL.LU R4, [R1+0x13b0] ;  /* 0x0013b00001047983 */ /* 0x000f280000300800 */
[----:B0-----:R-:W4:Y:S01]  /*50730*/  LDL.LU R29, [R1+0x1384] ;  /* 0x00138400011d7983 */ /* 0x001f220000300800 */
[----:B------:R-:W4:Y:S01]  /*50740*/  LDL.LU R3, [R1+0x13a8] ;  /* 0x0013a80001037983 */ /* 0x000f220000300800 */
[----:B------:R-:W-:Y:S01]  /*50750*/  IADD3 R28, P2, R28, R26, RZ ;  /* 0x0000001a1c1c7210 */ /* 0x000fe20007f5e0ff */
[----:B------:R-:W4:Y:S01]  /*50760*/  LDL.LU R23, [R1+0x137c] ;  /* 0x00137c0001177983 */ /* 0x000f220000300800 */
[----:B------:R-:W4:Y:S03]  /*50770*/  LDL.LU R22, [R1+0x13a0] ;  /* 0x0013a00001167983 */ /* 0x000f260000300800 */
[----:B------:R0:W-:Y:S02]  /*50780*/  STL [R1+0x13b4], R28 ;  /* 0x0013b41c01007387 */ /* 0x0001e40000100800 */
[----:B------:R-:W4:Y:S01]  /*50790*/  LDL.LU R21, [R1+0x1374] ;  /* 0x0013740001157983 */ /* 0x000f220000300800 */
        /* <DEDUP_REMOVED lines=9> */
[----:B------:R-:W2:Y:S01]  /*50830*/  LDL.LU R14, [R1+0x1354] ;  /* 0x00135400010e7983 */ /* 0x000ea20000300800 */
[----:B------:R-:W2:Y:S02]  /*50840*/  LDL.LU R15, [R1+0x1378] ;  /* 0x00137800010f7983 */ /* 0x000ea40000300800 */
[----:B------:R-:W2:Y:S02]  /*50850*/  LDL.LU R19, [R1+0x134c] ;  /* 0x00134c0001137983 */ /* 0x000ea40000300800 */
[----:B------:R-:W2:Y:S01]  /*50860*/  LDL.LU R18, [R1+0x1370] ;  /* 0x0013700001127983 */ /* 0x000ea20000300800 */
[----:B0-----:R-:W2:Y:S01]  /*50870*/  LDL.LU R17, [R1+0x1344] ;  /* 0x0013440001117983 */ /* 0x001ea20000300800 */
[----:B---3--:R-:W-:-:S05]  /*50880*/  IADD3 R2, P3, R2, R26, RZ ;  /* 0x0000001a02027210 */ /* 0x008fca0007f7e0ff */
[----:B------:R0:W-:Y:S04]  /*50890*/  STL [R1+0x13ac], R2 ;  /* 0x0013ac0201007387 */ /* 0x0001e80000100800 */
[----:B0-----:R-:W3:Y:S01]  /*508a0*/  LDL.LU R2, [R1+0x1368] ;  /* 0x0013680001027983 */ /* 0x001ee20000300800 */
[--C-:B------:R-:W-:Y:S01]  /*508b0*/  IMAD.X R7, R7, 0x1, R0.reuse, P4 ;  /* 0x0000000107077824 */ /* 0x100fe200020e0600 */
[-C--:B------:R-:W-:Y:S01]  /*508c0*/  IADD3 R6, P4, R6, R26.reuse, RZ ;  /* 0x0000001a06067210 */ /* 0x080fe20007f9e0ff */
[--C-:B----4-:R-:W-:Y:S01]  /*508d0*/  IMAD.X R16, R16, 0x1, R0.reuse, P5 ;  /* 0x0000000110107824 */ /* 0x110fe200028e0600 */
[-C--:B------:R-:W-:Y:S01]  /*508e0*/  IADD3 R24, P5, R24, R26.reuse, RZ ;  /* 0x0000001a18187210 */ /* 0x080fe20007fbe0ff */
[----:B------:R-:W-:Y:S01]  /*508f0*/  IMAD.X R25, R25, 0x1, R0, P6 ;  /* 0x0000000119197824 */ /* 0x000fe200030e0600 */
[----:B------:R-:W-:-:S02]  /*50900*/  IADD3 R27, P6, R27, R26, RZ ;  /* 0x0000001a1b1b7210 */ /* 0x000fc40007fde0ff */
[----:B------:R0:W-:Y:S01]  /*50910*/  STL [R1+0x13c8], R16 ;  /* 0x0013c81001007387 */ /* 0x0001e20000100800 */
[----:B------:R-:W-:Y:S02]  /*50920*/  STL [R1+0x13d0], R7 ;  /* 0x0013d00701007387 */ /* 0x000fe40000100800 */
[--C-:B------:R-:W-:Y:S02]  /*50930*/  IMAD.X R8, R8, 0x1, R0.reuse, P1 ;  /* 0x0000000108087824 */ /* 0x100fe400008e0600 */
[--C-:B------:R-:W-:Y:S01]  /*50940*/  IMAD.X R4, R4, 0x1, R0.reuse, P2 ;  /* 0x0000000104047824 */ /* 0x100fe200010e0600 */
[-C--:B------:R-:W-:Y:S01]  /*50950*/  IADD3 R5, P1, R5, R26.reuse, RZ ;  /* 0x0000001a05057210 */ /* 0x080fe20007f3e0ff */
[----:B0-----:R-:W4:Y:S01]  /*50960*/  LDL.LU R16, [R1+0x133c] ;  /* 0x00133c0001107983 */ /* 0x001f220000300800 */
[----:B------:R-:W-:Y:S01]  /*50970*/  STL [R1+0x13a4], R6 ;  /* 0x0013a40601007387 */ /* 0x000fe20000100800 */
[-C--:B------:R-:W-:Y:S01]  /*50980*/  IADD3 R29, P2, R29, R26.reuse, RZ ;  /* 0x0000001a1d1d7210 */ /* 0x080fe20007f5e0ff */
[----:B------:R-:W-:Y:S01]  /*50990*/  STL [R1+0x139c], R24 ;  /* 0x00139c1801007387 */ /* 0x000fe20000100800 */
        /* <DEDUP_REMOVED lines=9> */
[----:B0-----:R-:W4:Y:S01]  /*50a30*/  LDL.LU R29, [R1+0x1360] ;  /* 0x00136000011d7983 */ /* 0x001f220000300800 */
[----:B------:R-:W-:Y:S02]  /*50a40*/  STL [R1+0x13b0], R4 ;  /* 0x0013b00401007387 */ /* 0x000fe40000100800 */
[----:B------:R-:W-:Y:S01]  /*50a50*/  STL [R1+0x13a8], R3 ;  /* 0x0013a80301007387 */ /* 0x000fe20000100800 */
[-C--:B------:R-:W-:Y:S01]  /*50a60*/  IADD3 R21, P4, R21, R26.reuse, RZ ;  /* 0x0000001a15157210 */ /* 0x080fe20007f9e0ff */
[----:B------:R-:W-:Y:S01]  /*50a70*/  STL [R1+0x137c], R23 ;  /* 0x00137c1701007387 */ /* 0x000fe20000100800 */
[----:B------:R0:W-:Y:S01]  /*50a80*/  STL [R1+0x1398], R28 ;  /* 0x0013981c01007387 */ /* 0x0001e20000100800 */
[-C--:B------:R-:W-:Y:S01]  /*50a90*/  IADD3 R20, P5, R20, R26.reuse, RZ ;  /* 0x0000001a14147210 */ /* 0x080fe20007fbe0ff */
[----:B------:R-:W-:Y:S02]  /*50aa0*/  STL [R1+0x13a0], R22 ;  /* 0x0013a01601007387 */ /* 0x000fe40000100800 */
[--C-:B------:R-:W-:Y:S01]  /*50ab0*/  IMAD.X R9, R9, 0x1, R0.reuse, P6 ;  /* 0x0000000109097824 */ /* 0x100fe200030e0600 */
[-C--:B------:R-:W-:Y:S01]  /*50ac0*/  IADD3 R10, P6, R10, R26.reuse, RZ ;  /* 0x0000001a0a0a7210 */ /* 0x080fe20007fde0ff */
[----:B0-----:R-:W4:Y:S01]  /*50ad0*/  LDL.LU R28, [R1+0x1334] ;  /* 0x00133400011c7983 */ /* 0x001f220000300800 */
[----:B------:R-:W-:Y:S02]  /*50ae0*/  STL [R1+0x1374], R21 ;  /* 0x0013741501007387 */ /* 0x000fe40000100800 */
[----:B------:R-:W-:Y:S02]  /*50af0*/  STL [R1+0x136c], R20 ;  /* 0x00136c1401007387 */ /* 0x000fe40000100800 */
[----:B------:R-:W-:Y:S01]  /*50b00*/  STL [R1+0x1390], R9 ;  /* 0x0013900901007387 */ /* 0x000fe20000100800 */
[----:B------:R-:W-:Y:S01]  /*50b10*/  STL [R1+0x1364], R10 ;  /* 0x0013640a01007387 */ /* 0x000fe20000100800 */
[--C-:B--2---:R-:W-:Y:S01]  /*50b20*/  IMAD.X R11, R11, 0x1, R0.reuse, P1 ;  /* 0x000000010b0b7824 */ /* 0x104fe200008e0600 */
[-C--:B------:R-:W-:Y:S01]  /*50b30*/  IADD3 R12, P1, R12, R26.reuse, RZ ;  /* 0x0000001a0c0c7210 */ /* 0x080fe20007f3e0ff */
[--C-:B------:R-:W-:Y:S01]  /*50b40*/  IMAD.X R13, R13, 0x1, R0.reuse, P2 ;  /* 0x000000010d0d7824 */ /* 0x100fe200010e0600 */
[----:B------:R-:W-:Y:S01]  /*50b50*/  IADD3 R14, P2, R14, R26, RZ ;  /* 0x0000001a0e0e7210 */ /* 0x000fe20007f5e0ff */
[--C-:B------:R-:W-:Y:S01]  /*50b60*/  IMAD.X R15, R15, 0x1, R0.reuse, P3 ;  /* 0x000000010f0f7824 */ /* 0x100fe200018e0600 */
[----:B------:R-:W-:Y:S01]  /*50b70*/  STL [R1+0x1388], R11 ;  /* 0x0013880b01007387 */ /* 0x000fe20000100800 */
[----:B------:R-:W-:-:S02]  /*50b80*/  IMAD.X R18, R18, 0x1, R0, P4 ;  /* 0x0000000112127824 */ /* 0x000fc400020e0600 */
[----:B------:R-:W-:Y:S01]  /*50b90*/  STL [R1+0x135c], R12 ;  /* 0x00135c0c01007387 */ /* 0x000fe20000100800 */
[-C--:B------:R-:W-:Y:S02]  /*50ba0*/  IADD3 R19, P3, R19, R26.reuse, RZ ;  /* 0x0000001a13137210 */ /* 0x080fe40007f7e0ff */
[----:B------:R-:W-:Y:S01]  /*50bb0*/  IADD3 R17, P4, R17, R26, RZ ;  /* 0x0000001a11117210 */ /* 0x000fe20007f9e0ff */
[----:B------:R-:W-:Y:S01]  /*50bc0*/  STL [R1+0x1380], R13 ;  /* 0x0013800d01007387 */ /* 0x000fe20000100800 */
[----:B------:R-:W-:Y:S02]  /*50bd0*/  STL [R1+0x1354], R14 ;  /* 0x0013540e01007387 */ /* 0x000fe40000100800 */
[----:B------:R-:W-:Y:S01]  /*50be0*/  STL [R1+0x1378], R15 ;  /* 0x0013780f01007387 */ /* 0x000fe20000100800 */
[----:B------:R0:W-:Y:S01]  /*50bf0*/  STL [R1+0x1344], R17 ;  /* 0x0013441101007387 */ /* 0x0001e20000100800 */
[----:B------:R-:W-:Y:S03]  /*50c00*/  STL [R1+0x134c], R19 ;  /* 0x00134c1301007387 */ /* 0x000fe60000100800 */
[----:B0-----:R-:W2:Y:S01]  /*50c10*/  LDL.LU R17, [R1+0x1358] ;  /* 0x0013580001117983 */ /* 0x001ea20000300800 */
[----:B------:R-:W-:Y:S02]  /*50c20*/  STL [R1+0x1370], R18 ;  /* 0x0013701201007387 */ /* 0x000fe40000100800 */
[----:B------:R-:W2:Y:S02]  /*50c30*/  LDL.LU R7, [R1+0x132c] ;  /* 0x00132c0001077983 */ /* 0x000ea40000300800 */
[----:B------:R-:W2:Y:S02]  /*50c40*/  LDL.LU R6, [R1+0x1350] ;  /* 0x0013500001067983 */ /* 0x000ea40000300800 */
[----:B---3--:R-:W-:-:S05]  /*50c50*/  IMAD.X R2, R2, 0x1, R0, P5 ;  /* 0x0000000102027824 */ /* 0x008fca00028e0600 */
[----:B------:R0:W-:Y:S04]  /*50c60*/  STL [R1+0x1368], R2 ;  /* 0x0013680201007387 */ /* 0x0001e80000100800 */
[----:B0-----:R-:W3:Y:S01]  /*50c70*/  LDL.LU R2, [R1+0x1324] ;  /* 0x0013240001027983 */ /* 0x001ee20000300800 */
[----:B------:R-:W3:Y:S02]  /*50c80*/  LDL.LU R24, [R1+0x1348] ;  /* 0x0013480001187983 */ /* 0x000ee40000300800 */
[----:B------:R-:W3:Y:S02]  /*50c90*/  LDL.LU R25, [R1+0x131c] ;  /* 0x00131c0001197983 */ /* 0x000ee40000300800 */
[----:B------:R-:W3:Y:S01]  /*50ca0*/  LDL.LU R27, [R1+0x1340] ;  /* 0x00134000011b7983 */ /* 0x000ee20000300800 */
[----:B----4-:R-:W-:-:S05]  /*50cb0*/  IADD3 R16, P5, R16, R26, RZ ;  /* 0x0000001a10107210 */ /* 0x010fca0007fbe0ff */
[----:B------:R0:W-:Y:S01]  /*50cc0*/  STL [R1+0x133c], R16 ;  /* 0x00133c1001007387 */ /* 0x0001e20000100800 */
[----:B------:R-:W4:Y:S02]  /*50cd0*/  LDL.LU R8, [R1+0x1314] ;  /* 0x0013140001087983 */ /* 0x000f240000300800 */
[----:B------:R-:W4:Y:S02]  /*50ce0*/  LDL.LU R5, [R1+0x1338] ;  /* 0x0013380001057983 */ /* 0x000f240000300800 */
[----:B------:R-:W4:Y:S01]  /*50cf0*/  LDL.LU R4, [R1+0x130c] ;  /* 0x00130c0001047983 */ /* 0x000f220000300800 */
[----:B0-----:R-:W4:Y:S01]  /*50d00*/  LDL.LU R16, [R1+0x1330] ;  /* 0x0013300001107983 */ /* 0x001f220000300800 */
[----:B------:R-:W4:Y:S02]  /*50d10*/  LDL.LU R3, [R1+0x1304] ;  /* 0x0013040001037983 */ /* 0x000f240000300800 */
[----:B------:R-:W4:Y:S02]  /*50d20*/  LDL.LU R23, [R1+0x1328] ;  /* 0x0013280001177983 */ /* 0x000f240000300800 */
[----:B------:R-:W-:Y:S01]  /*50d30*/  IMAD.X R29, R29, 0x1, R0, P6 ;  /* 0x000000011d1d7824 */ /* 0x000fe200030e0600 */
[----:B------:R-:W4:Y:S04]  /*50d40*/  LDL.LU R22, [R1+0x12fc] ;  /* 0x0012fc0001167983 */ /* 0x000f280000300800 */
[----:B------:R0:W-:Y:S01]  /*50d50*/  STL [R1+0x1360], R29 ;  /* 0x0013601d01007387 */ /* 0x0001e20000100800 */
[----:B------:R-:W4:Y:S01]  /*50d60*/  LDL.LU R21, [R1+0x1320] ;  /* 0x0013200001157983 */ /* 0x000f220000300800 */
[----:B------:R-:W-:-:S02]  /*50d70*/  IADD3 R28, P6, R28, R26, RZ ;  /* 0x0000001a1c1c7210 */ /* 0x000fc40007fde0ff */
        /* <DEDUP_REMOVED lines=13> */
[----:B--2---:R-:W-:-:S02]  /*50e50*/  IMAD.X R17, R17, 0x1, R0, P1 ;  /* 0x0000000111117824 */ /* 0x004fc400008e0600 */
[----:B------:R-:W-:Y:S01]  /*50e60*/  IMAD.X R6, R6, 0x1, R0, P2 ;  /* 0x0000000106067824 */ /* 0x000fe200010e0600 */
[-C--:B------:R-:W-:Y:S02]  /*50e70*/  IADD3 R7, P1, R7, R26.reuse, RZ ;  /* 0x0000001a07077210 */ /* 0x080fe40007f3e0ff */
[----:B------:R0:W-:Y:S04]  /*50e80*/  STL [R1+0x1358], R17 ;  /* 0x0013581101007387 */ /* 0x0001e80000100800 */
[----:B0-----:R-:W2:Y:S01]  /*50e90*/  LDL.LU R17, [R1+0x12c4] ;  /* 0x0012c40001117983 */ /* 0x001ea20000300800 */
[----:B---3--:R-:W-:-:S05]  /*50ea0*/  IADD3 R2, P2, R2, R26, RZ ;  /* 0x0000001a02027210 */ /* 0x008fca0007f5e0ff */
[----:B------:R0:W-:Y:S01]  /*50eb0*/  STL [R1+0x1324], R2 ;  /* 0x0013240201007387 */ /* 0x0001e20000100800 */
[----:B------:R-:W-:Y:S03]  /*50ec0*/  STL [R1+0x132c], R7 ;  /* 0x00132c0701007387 */ /* 0x000fe60000100800 */
[----:B0-----:R-:W3:Y:S01]  /*50ed0*/  LDL.LU R2, [R1+0x12e8] ;  /* 0x0012e80001027983 */ /* 0x001ee20000300800 */
[--C-:B------:R-:W-:Y:S01]  /*50ee0*/  IMAD.X R24, R24, 0x1, R0.reuse, P3 ;  /* 0x0000000118187824 */ /* 0x100fe200018e0600 */
[-C--:B------:R-:W-:Y:S01]  /*50ef0*/  IADD3 R25, P3, R25, R26.reuse, RZ ;  /* 0x0000001a19197210 */ /* 0x080fe20007f7e0ff */
[--C-:B------:R-:W-:Y:S01]  /*50f00*/  IMAD.X R27, R27, 0x1, R0.reuse, P4 ;  /* 0x000000011b1b7824 */ /* 0x100fe200020e0600 */
[----:B----4-:R-:W-:Y:S01]  /*50f10*/  IADD3 R8, P4, R8, R26, RZ ;  /* 0x0000001a08087210 */ /* 0x010fe20007f9e0ff */
[----:B------:R-:W-:Y:S01]  /*50f20*/  STL [R1+0x1350], R6 ;  /* 0x0013500601007387 */ /* 0x000fe20000100800 */
[----:B------:R-:W-:Y:S02]  /*50f30*/  STL [R1+0x1348], R24 ;  /* 0x0013481801007387 */ /* 0x000fe40000100800 */
[----:B------:R-:W-:-:S02]  /*50f40*/  IMAD.X R5, R5, 0x1, R0, P5 ;  /* 0x0000000105057824 */ /* 0x000fc400028e0600 */
[----:B------:R-:W-:Y:S02]  /*50f50*/  STL [R1+0x131c], R25 ;  /* 0x00131c1901007387 */ /* 0x000fe40000100800 */
[--C-:B------:R-:W-:Y:S01]  /*50f60*/  IMAD.X R16, R16, 0x1, R0.reuse, P6 ;  /* 0x0000000110107824 */ /* 0x100fe200030e0600 */
[-C--:B------:R-:W-:Y:S01]  /*50f70*/  IADD3 R4, P5, R4, R26.reuse, RZ ;  /* 0x0000001a04047210 */ /* 0x080fe20007fbe0ff */
[----:B------:R-:W-:Y:S01]  /*50f80*/  STL [R1+0x1340], R27 ;  /* 0x0013401b01007387 */ /* 0x000fe20000100800 */
[----:B------:R-:W-:Y:S01]  /*50f90*/  STL [R1+0x1314], R8 ;  /* 0x0013140801007387 */ /* 0x000fe20000100800 */
[-C--:B------:R-:W-:Y:S01]  /*50fa0*/  IADD3 R3, P6, R3, R26.reuse, RZ ;  /* 0x0000001a03037210 */ /* 0x080fe20007fde0ff */
[----:B------:R0:W-:Y:S02]  /*50fb0*/  STL [R1+0x1330], R16 ;  /* 0x0013301001007387 */ /* 0x0001e40000100800 */
[--C-:B------:R-:W-:Y:S01]  /*50fc0*/  IMAD.X R23, R23, 0x1, R0.reuse, P1 ;  /* 0x0000000117177824 */ /* 0x100fe200008e0600 */
[----:B------:R-:W-:Y:S01]  /*50fd0*/  STL [R1+0x1338], R5 ;  /* 0x0013380501007387 */ /* 0x000fe20000100800 */
[----:B------:R-:W-:Y:S01]  /*50fe0*/  IMAD.X R21, R21, 0x1, R0, P2 ;  /* 0x0000000115157824 */ /* 0x000fe200010e0600 */
[----:B------:R-:W-:-:S02]  /*50ff0*/  IADD3 R22, P1, R22, R26, RZ ;  /* 0x0000001a16167210 */ /* 0x000fc40007f3e0ff */
[----:B0-----:R-:W4:Y:S01]  /*51000*/  LDL.LU R16, [R1+0x12bc] ;  /* 0x0012bc0001107983 */ /* 0x001f220000300800 */
[----:B------:R-:W-:Y:S01]  /*51010*/  STL [R1+0x130c], R4 ;  /* 0x00130c0401007387 */ /* 0x000fe20000100800 */
[-C--:B------:R-:W-:Y:S02]  /*51020*/  IADD3 R29, P2, R29, R26.reuse, RZ ;  /* 0x0000001a1d1d7210 */ /* 0x080fe40007f5e0ff */
[----:B------:R-:W-:Y:S01]  /*51030*/  STL [R1+0x1304], R3 ;  /* 0x0013040301007387 */ /* 0x000fe20000100800 */
[----:B------:R-:W-:Y:S02]  /*51040*/  STL [R1+0x1328], R23 ;  /* 0x0013281701007387 */ /* 0x000fe40000100800 */
[--C-:B------:R-:W-:Y:S01]  /*51050*/  IMAD.X R20, R20, 0x1, R0.reuse, P3 ;  /* 0x0000000114147824 */ /* 0x100fe200018e0600 */
[-C--:B------:R-:W-:Y:S01]  /*51060*/  IADD3 R9, P3, R9, R26.reuse, RZ ;  /* 0x0000001a09097210 */ /* 0x080fe20007f7e0ff */
        /* <DEDUP_REMOVED lines=23> */
[----:B0-----:R-:W4:Y:S01]  /*511e0*/  LDL.LU R28, [R1+0x12b4] ;  /* 0x0012b400011c7983 */ /* 0x001f220000300800 */
[----:B------:R-:W-:Y:S02]  /*511f0*/  STL [R1+0x12cc], R18 ;  /* 0x0012cc1201007387 */ /* 0x000fe40000100800 */
[----:B------:R-:W4:Y:S02]  /*51200*/  LDL.LU R7, [R1+0x12d8] ;  /* 0x0012d80001077983 */ /* 0x000f240000300800 */
[----:B------:R-:W4:Y:S01]  /*51210*/  LDL.LU R6, [R1+0x12ac] ;  /* 0x0012ac0001067983 */ /* 0x000f220000300800 */
[----:B--2---:R-:W-:-:S05]  /*51220*/  IADD3 R17, P2, R17, R26, RZ ;  /* 0x0000001a11117210 */ /* 0x004fca0007f5e0ff */
[----:B------:R0:W-:Y:S04]  /*51230*/  STL [R1+0x12c4], R17 ;  /* 0x0012c41101007387 */ /* 0x0001e80000100800 */
[----:B0-----:R-:W2:Y:S01]  /*51240*/  LDL.LU R17, [R1+0x12d0] ;  /* 0x0012d00001117983 */ /* 0x001ea20000300800 */
[----:B------:R-:W2:Y:S02]  /*51250*/  LDL.LU R24, [R1+0x12a4] ;  /* 0x0012a40001187983 */ /* 0x000ea40000300800 */
[----:B------:R-:W2:Y:S02]  /*51260*/  LDL.LU R25, [R1+0x12c8] ;  /* 0x0012c80001197983 */ /* 0x000ea40000300800 */
[----:B------:R-:W2:Y:S02]  /*51270*/  LDL.LU R27, [R1+0x129c] ;  /* 0x00129c00011b7983 */ /* 0x000ea40000300800 */
[----:B---3--:R-:W-:-:S05]  /*51280*/  IMAD.X R2, R2, 0x1, R0, P3 ;  /* 0x0000000102027824 */ /* 0x008fca00018e0600 */
[----:B------:R0:W-:Y:S01]  /*51290*/  STL [R1+0x12e8], R2 ;  /* 0x0012e80201007387 */ /* 0x0001e20000100800 */
[----:B------:R-:W3:Y:S02]  /*512a0*/  LDL.LU R8, [R1+0x12c0] ;  /* 0x0012c00001087983 */ /* 0x000ee40000300800 */
[----:B------:R-:W3:Y:S02]  /*512b0*/  LDL.LU R5, [R1+0x1294] ;  /* 0x0012940001057983 */ /* 0x000ee40000300800 */
[----:B------:R-:W3:Y:S01]  /*512c0*/  LDL.LU R4, [R1+0x12b8] ;  /* 0x0012b80001047983 */ /* 0x000ee20000300800 */
[----:B0-----:R-:W3:Y:S01]  /*512d0*/  LDL.LU R2, [R1+0x128c] ;  /* 0x00128c0001027983 */ /* 0x001ee20000300800 */
[----:B------:R-:W3:Y:S02]  /*512e0*/  LDL.LU R3, [R1+0x12b0] ;  /* 0x0012b00001037983 */ /* 0x000ee40000300800 */
[----:B------:R-:W3:Y:S02]  /*512f0*/  LDL.LU R23, [R1+0x1284] ;  /* 0x0012840001177983 */ /* 0x000ee40000300800 */
[----:B------:R-:W3:Y:S01]  /*51300*/  LDL.LU R22, [R1+0x12a8] ;  /* 0x0012a80001167983 */ /* 0x000ee20000300800 */
[----:B----4-:R-:W-:-:S05]  /*51310*/  IADD3 R16, P3, R16, R26, RZ ;  /* 0x0000001a10107210 */ /* 0x010fca0007f7e0ff */
[----:B------:R0:W-:Y:S01]  /*51320*/  STL [R1+0x12bc], R16 ;  /* 0x0012bc1001007387 */ /* 0x0001e20000100800 */
[----:B------:R-:W4:Y:S03]  /*51330*/  LDL.LU R21, [R1+0x127c] ;  /* 0x00127c0001157983 */ /* 0x000f260000300800 */
[----:B0-----:R-:W4:Y:S01]  /*51340*/  LDL.LU R16, [R1+0x12a0] ;  /* 0x0012a00001107983 */ /* 0x001f220000300800 */
[----:B------:R-:W4:Y:S02]  /*51350*/  LDL.LU R20, [R1+0x1274] ;  /* 0x0012740001147983 */ /* 0x000f240000300800 */
[----:B------:R-:W4:Y:S02]  /*51360*/  LDL.LU R9, [R1+0x1298] ;  /* 0x0012980001097983 */ /* 0x000f240000300800 */
[----:B------:R-:W4:Y:S02]  /*51370*/  LDL.LU R10, [R1+0x126c] ;  /* 0x00126c00010a7983 */ /* 0x000f240000300800 */
[----:B------:R-:W-:-:S05]  /*51380*/  IMAD.X R29, R29, 0x1, R0, P4 ;  /* 0x000000011d1d7824 */ /* 0x000fca00020e0600 */
        /* <DEDUP_REMOVED lines=12> */
[----:B------:R-:W-:-:S03]  /*51450*/  IADD3 R6, P5, R6, R26, RZ ;  /* 0x0000001a06067210 */ /* 0x000fc60007fbe0ff */
[----:B0-----:R-:W4:Y:S01]  /*51460*/  LDL.LU R28, [R1+0x1270] ;  /* 0x00127000011c7983 */ /* 0x001f220000300800 */
[--C-:B--2---:R-:W-:Y:S01]  /*51470*/  IMAD.X R17, R17, 0x1, R0.reuse, P6 ;  /* 0x0000000111117824 */ /* 0x104fe200030e0600 */
[-C--:B------:R-:W-:Y:S01]  /*51480*/  IADD3 R24, P6, R24, R26.reuse, RZ ;  /* 0x0000001a18187210 */ /* 0x080fe20007fde0ff */
[--C-:B------:R-:W-:Y:S01]  /*51490*/  IMAD.X R25, R25, 0x1, R0.reuse, P1 ;  /* 0x0000000119197824 */ /* 0x100fe200008e0600 */
[----:B------:R-:W-:Y:S02]  /*514a0*/  IADD3 R27, P1, R27, R26, RZ ;  /* 0x0000001a1b1b7210 */ /* 0x000fe40007f3e0ff */
[----:B------:R0:W-:Y:S01]  /*514b0*/  STL [R1+0x12d0], R17 ;  /* 0x0012d01101007387 */ /* 0x0001e20000100800 */
[----:B------:R-:W-:Y:S02]  /*514c0*/  STL [R1+0x12d8], R7 ;  /* 0x0012d80701007387 */ /* 0x000fe40000100800 */
[--C-:B---3--:R-:W-:Y:S01]  /*514d0*/  IMAD.X R8, R8, 0x1, R0.reuse, P2 ;  /* 0x0000000108087824 */ /* 0x108fe200010e0600 */
[----:B0-----:R-:W2:Y:S01]  /*514e0*/  LDL.LU R17, [R1+0x1244] ;  /* 0x0012440001117983 */ /* 0x001ea20000300800 */
[----:B------:R-:W-:-:S02]  /*514f0*/  IMAD.X R4, R4, 0x1, R0, P3 ;  /* 0x0000000104047824 */ /* 0x000fc400018e0600 */
[----:B------:R-:W-:Y:S02]  /*51500*/  STL [R1+0x12ac], R6 ;  /* 0x0012ac0601007387 */ /* 0x000fe40000100800 */
[----:B------:R-:W-:Y:S01]  /*51510*/  STL [R1+0x12a4], R24 ;  /* 0x0012a41801007387 */ /* 0x000fe20000100800 */
[-C--:B------:R-:W-:Y:S01]  /*51520*/  IADD3 R5, P2, R5, R26.reuse, RZ ;  /* 0x0000001a05057210 */ /* 0x080fe20007f5e0ff */
[----:B------:R-:W-:Y:S01]  /*51530*/  STL [R1+0x12c8], R25 ;  /* 0x0012c81901007387 */ /* 0x000fe20000100800 */
[----:B------:R-:W-:-:S03]  /*51540*/  IADD3 R2, P3, R2, R26, RZ ;  /* 0x0000001a02027210 */ /* 0x000fc60007f7e0ff */
[----:B------:R-:W-:Y:S01]  /*51550*/  STL [R1+0x129c], R27 ;  /* 0x00129c1b01007387 */ /* 0x000fe20000100800 */
[----:B------:R-:W-:Y:S03]  /*51560*/  STL [R1+0x12c0], R8 ;  /* 0x0012c00801007387 */ /* 0x000fe60000100800 */
[----:B------:R0:W-:Y:S01]  /*51570*/  STL [R1+0x128c], R2 ;  /* 0x00128c0201007387 */ /* 0x0001e20000100800 */
[----:B------:R-:W-:Y:S03]  /*51580*/  STL [R1+0x1294], R5 ;  /* 0x0012940501007387 */ /* 0x000fe60000100800 */
[----:B0-----:R-:W3:Y:S01]  /*51590*/  LDL.LU R2, [R1+0x1268] ;  /* 0x0012680001027983 */ /* 0x001ee20000300800 */
[--C-:B------:R-:W-:Y:S01]  /*515a0*/  IMAD.X R3, R3, 0x1, R0.reuse, P4 ;  /* 0x0000000103037824 */ /* 0x100fe200020e0600 */
[-C--:B------:R-:W-:Y:S01]  /*515b0*/  IADD3 R23, P4, R23, R26.reuse, RZ ;  /* 0x0000001a17177210 */ /* 0x080fe20007f9e0ff */
[----:B------:R-:W-:Y:S01]  /*515c0*/  IMAD.X R22, R22, 0x1, R0, P5 ;  /* 0x0000000116167824 */ /* 0x000fe200028e0600 */
[----:B------:R-:W-:Y:S01]  /*515d0*/  STL [R1+0x12b8], R4 ;  /* 0x0012b80401007387 */ /* 0x000fe20000100800 */
[----:B----4-:R-:W-:-:S03]  /*515e0*/  IADD3 R21, P5, R21, R26, RZ ;  /* 0x0000001a15157210 */ /* 0x010fc60007fbe0ff */
[----:B------:R-:W-:Y:S01]  /*515f0*/  STL [R1+0x12b0], R3 ;  /* 0x0012b00301007387 */ /* 0x000fe20000100800 */
[----:B------:R-:W-:-:S03]  /*51600*/  IMAD.X R16, R16, 0x1, R0, P6 ;  /* 0x0000000110107824 */ /* 0x000fc600030e0600 */
[----:B------:R-:W-:Y:S01]  /*51610*/  STL [R1+0x1284], R23 ;  /* 0x0012841701007387 */ /* 0x000fe20000100800 */
[-C--:B------:R-:W-:Y:S01]  /*51620*/  IADD3 R20, P6, R20, R26.reuse, RZ ;  /* 0x0000001a14147210 */ /* 0x080fe20007fde0ff */
[--C-:B------:R-:W-:Y:S01]  /*51630*/  IMAD.X R9, R9, 0x1, R0.reuse, P1 ;  /* 0x0000000109097824 */ /* 0x100fe200008e0600 */
[-C--:B------:R-:W-:Y:S01]  /*51640*/  IADD3 R10, P1, R10, R26.reuse, RZ ;  /* 0x0000001a0a0a7210 */ /* 0x080fe20007f3e0ff */
[----:B------:R0:W-:Y:S01]  /*51650*/  STL [R1+0x12a0], R16 ;  /* 0x0012a01001007387 */ /* 0x0001e20000100800 */
[----:B------:R-:W-:Y:S02]  /*51660*/  STL [R1+0x12a8], R22 ;  /* 0x0012a81601007387 */ /* 0x000fe40000100800 */
        /* <DEDUP_REMOVED lines=14> */
[-C--:B------:R-:W-:Y:S01]  /*51750*/  IADD3 R19, P4, R19, R26.reuse, RZ ;  /* 0x0000001a13137210 */ /* 0x080fe20007f9e0ff */
        /* <DEDUP_REMOVED lines=8> */
[----:B------:R-:W-:Y:S01]  /*517e0*/  IMAD.X R28, R28, 0x1, R0, P6 ;  /* 0x000000011c1c7824 */ /* 0x000fe200030e0600 */
[----:B------:R-:W4:Y:S04]  /*517f0*/  LDL.LU R6, [R1+0x1258] ;  /* 0x0012580001067983 */ /* 0x000f280000300800 */
[----:B------:R0:W-:Y:S04]  /*51800*/  STL [R1+0x1270], R28 ;  /* 0x0012701c01007387 */ /* 0x0001e80000100800 */
[----:B0-----:R-:W4:Y:S01]  /*51810*/  LDL.LU R28, [R1+0x122c] ;  /* 0x00122c00011c7983 */ /* 0x001f220000300800 */
[----:B------:R-:W4:Y:S02]  /*51820*/  LDL.LU R24, [R1+0x1250] ;  /* 0x0012500001187983 */ /* 0x000f240000300800 */
[----:B------:R-:W4:Y:S02]  /*51830*/  LDL.LU R25, [R1+0x1224] ;  /* 0x0012240001197983 */ /* 0x000f240000300800 */
[----:B------:R-:W4:Y:S01]  /*51840*/  LDL.LU R27, [R1+0x1248] ;  /* 0x00124800011b7983 */ /* 0x000f220000300800 */
[----:B--2---:R-:W-:-:S05]  /*51850*/  IADD3 R17, P6, R17, R26, RZ ;  /* 0x0000001a11117210 */ /* 0x004fca0007fde0ff */
[----:B------:R0:W-:Y:S01]  /*51860*/  STL [R1+0x1244], R17 ;  /* 0x0012441101007387 */ /* 0x0001e20000100800 */
[----:B------:R-:W2:Y:S02]  /*51870*/  LDL.LU R8, [R1+0x121c] ;  /* 0x00121c0001087983 */ /* 0x000ea40000300800 */
[----:B------:R-:W2:Y:S02]  /*51880*/  LDL.LU R5, [R1+0x1240] ;  /* 0x0012400001057983 */ /* 0x000ea40000300800 */
[----:B------:R-:W2:Y:S01]  /*51890*/  LDL.LU R4, [R1+0x1214] ;  /* 0x0012140001047983 */ /* 0x000ea20000300800 */
[----:B0-----:R-:W2:Y:S01]  /*518a0*/  LDL.LU R17, [R1+0x1238] ;  /* 0x0012380001117983 */ /* 0x001ea20000300800 */
[----:B------:R-:W2:Y:S02]  /*518b0*/  LDL.LU R3, [R1+0x120c] ;  /* 0x00120c0001037983 */ /* 0x000ea40000300800 */
[----:B------:R-:W2:Y:S02]  /*518c0*/  LDL.LU R23, [R1+0x1230] ;  /* 0x0012300001177983 */ /* 0x000ea40000300800 */
[----:B------:R-:W2:Y:S02]  /*518d0*/  LDL.LU R22, [R1+0x1204] ;  /* 0x0012040001167983 */ /* 0x000ea40000300800 */
[----:B---3--:R-:W-:-:S05]  /*518e0*/  IMAD.X R2, R2, 0x1, R0, P1 ;  /* 0x0000000102027824 */ /* 0x008fca00008e0600 */
[----:B------:R0:W-:Y:S01]  /*518f0*/  STL [R1+0x1268], R2 ;  /* 0x0012680201007387 */ /* 0x0001e20000100800 */
[----:B------:R-:W3:Y:S03]  /*51900*/  LDL.LU R21, [R1+0x1228] ;  /* 0x0012280001157983 */ /* 0x000ee60000300800 */
        /* <DEDUP_REMOVED lines=14> */
[--C-:B------:R-:W-:Y:S01]  /*519f0*/  IMAD.X R29, R29, 0x1, R0.reuse, P2 ;  /* 0x000000011d1d7824 */ /* 0x100fe200010e0600 */
[----:B------:R-:W-:Y:S01]  /*51a00*/  IADD3 R7, P2, R7, R26, RZ ;  /* 0x0000001a07077210 */ /* 0x000fe20007f5e0ff */
[----:B------:R-:W-:-:S03]  /*51a10*/  IMAD.X R6, R6, 0x1, R0, P3 ;  /* 0x0000000106067824 */ /* 0x000fc600018e0600 */
[----:B------:R0:W-:Y:S04]  /*51a20*/  STL [R1+0x1260], R29 ;  /* 0x0012601d01007387 */ /* 0x0001e80000100800 */
[----:B0-----:R-:W4:Y:S01]  /*51a30*/  LDL.LU R29, [R1+0x11cc] ;  /* 0x0011cc00011d7983 */ /* 0x001f220000300800 */
[-C--:B------:R-:W-:Y:S01]  /*51a40*/  IADD3 R28, P3, R28, R26.reuse, RZ ;  /* 0x0000001a1c1c7210 */ /* 0x080fe20007f7e0ff */
[--C-:B------:R-:W-:Y:S01]  /*51a50*/  IMAD.X R24, R24, 0x1, R0.reuse, P4 ;  /* 0x0000000118187824 */ /* 0x100fe200020e0600 */
[-C--:B------:R-:W-:Y:S01]  /*51a60*/  IADD3 R25, P4, R25, R26.reuse, RZ ;  /* 0x0000001a19197210 */ /* 0x080fe20007f9e0ff */
[--C-:B------:R-:W-:Y:S02]  /*51a70*/  IMAD.X R27, R27, 0x1, R0.reuse, P5 ;  /* 0x000000011b1b7824 */ /* 0x100fe400028e0600 */
[----:B------:R0:W-:Y:S01]  /*51a80*/  STL [R1+0x122c], R28 ;  /* 0x00122c1c01007387 */ /* 0x0001e20000100800 */
[----:B------:R-:W-:Y:S03]  /*51a90*/  STL [R1+0x1234], R7 ;  /* 0x0012340701007387 */ /* 0x000fe60000100800 */
[----:B0-----:R-:W4:Y:S01]  /*51aa0*/  LDL.LU R28, [R1+0x11f0] ;  /* 0x0011f000011c7983 */ /* 0x001f220000300800 */
[----:B------:R-:W-:Y:S02]  /*51ab0*/  STL [R1+0x1258], R6 ;  /* 0x0012580601007387 */ /* 0x000fe40000100800 */
[----:B------:R-:W-:Y:S02]  /*51ac0*/  STL [R1+0x1250], R24 ;  /* 0x0012501801007387 */ /* 0x000fe40000100800 */
[----:B------:R-:W-:Y:S01]  /*51ad0*/  STL [R1+0x1224], R25 ;  /* 0x0012241901007387 */ /* 0x000fe20000100800 */
[----:B------:R-:W-:Y:S01]  /*51ae0*/  STL [R1+0x1248], R27 ;  /* 0x0012481b01007387 */ /* 0x000fe20000100800 */
[-C--:B--2---:R-:W-:Y:S01]  /*51af0*/  IADD3 R8, P5, R8, R26.reuse, RZ ;  /* 0x0000001a08087210 */ /* 0x084fe20007fbe0ff */
[----:B------:R-:W-:Y:S01]  /*51b00*/  IMAD.X R5, R5, 0x1, R0, P6 ;  /* 0x0000000105057824 */ /* 0x000fe200030e0600 */
[----:B------:R-:W-:-:S03]  /*51b10*/  IADD3 R4, P6, R4, R26, RZ ;  /* 0x0000001a04047210 */ /* 0x000fc60007fde0ff */
[----:B------:R-:W-:Y:S01]  /*51b20*/  STL [R1+0x121c], R8 ;  /* 0x00121c0801007387 */ /* 0x000fe20000100800 */
[--C-:B------:R-:W-:Y:S01]  /*51b30*/  IMAD.X R17, R17, 0x1, R0.reuse, P1 ;  /* 0x0000000111117824 */ /* 0x100fe200008e0600 */
[----:B------:R-:W-:Y:S01]  /*51b40*/  IADD3 R3, P1, R3, R26, RZ ;  /* 0x0000001a03037210 */ /* 0x000fe20007f3e0ff */
[----:B------:R-:W-:-:S03]  /*51b50*/  IMAD.X R23, R23, 0x1, R0, P2 ;  /* 0x0000000117177824 */ /* 0x000fc600010e0600 */
[----:B------:R0:W-:Y:S01]  /*51b60*/  STL [R1+0x1238], R17 ;  /* 0x0012381101007387 */ /* 0x0001e20000100800 */
[----:B------:R-:W-:Y:S01]  /*51b70*/  STL [R1+0x1240], R5 ;  /* 0x0012400501007387 */ /* 0x000fe20000100800 */
[-C--:B------:R-:W-:Y:S01]  /*51b80*/  IADD3 R22, P2, R22, R26.reuse, RZ ;  /* 0x0000001a16167210 */ /* 0x080fe20007f5e0ff */
[----:B---3--:R-:W-:Y:S01]  /*51b90*/  IMAD.X R21, R21, 0x1, R0, P3 ;  /* 0x0000000115157824 */ /* 0x008fe200018e0600 */
[----:B0-----:R-:W2:Y:S01]  /*51ba0*/  LDL.LU R17, [R1+0x11c4] ;  /* 0x0011c40001117983 */ /* 0x001ea20000300800 */
[----:B------:R-:W-:Y:S02]  /*51bb0*/  STL [R1+0x1214], R4 ;  /* 0x0012140401007387 */ /* 0x000fe40000100800 */
[----:B------:R-:W-:Y:S02]  /*51bc0*/  STL [R1+0x120c], R3 ;  /* 0x00120c0301007387 */ /* 0x000fe40000100800 */
[----:B------:R-:W-:Y:S01]  /*51bd0*/  STL [R1+0x1230], R23 ;  /* 0x0012301701007387 */ /* 0x000fe20000100800 */
[----:B------:R-:W-:-:S05]  /*51be0*/  IADD3 R2, P3, R2, R26, RZ ;  /* 0x0000001a02027210 */ /* 0x000fca0007f7e0ff */
        /* <DEDUP_REMOVED lines=8> */
[----:B------:R-:W-:-:S02]  /*51c70*/  IMAD.X R12, R12, 0x1, R0, P6 ;  /* 0x000000010c0c7824 */ /* 0x000fc400030e0600 */
[----:B------:R-:W-:Y:S01]  /*51c80*/  STL [R1+0x1220], R20 ;  /* 0x0012201401007387 */ /* 0x000fe20000100800 */
[-C--:B------:R-:W-:Y:S01]  /*51c90*/  IADD3 R13, P6, R13, R26.reuse, RZ ;  /* 0x0000001a0d0d7210 */ /* 0x080fe20007fde0ff */
[----:B------:R-:W-:Y:S01]  /*51ca0*/  STL [R1+0x11f4], R9 ;  /* 0x0011f40901007387 */ /* 0x000fe20000100800 */
[--C-:B------:R-:W-:Y:S02]  /*51cb0*/  IMAD.X R14, R14, 0x1, R0.reuse, P1 ;  /* 0x000000010e0e7824 */ /* 0x100fe400008e0600 */
        /* <DEDUP_REMOVED lines=11> */
[----:B------:R-:W-:Y:S03]  /*51d70*/  STL [R1+0x1200], R19 ;  /* 0x0012001301007387 */ /* 0x000fe60000100800 */
[----:B0-----:R-:W4:Y:S01]  /*51d80*/  LDL.LU R16, [R1+0x11bc] ;  /* 0x0011bc0001107983 */ /* 0x001f220000300800 */
[----:B------:R-:W-:Y:S02]  /*51d90*/  STL [R1+0x11d4], R18 ;  /* 0x0011d41201007387 */ /* 0x000fe40000100800 */
[----:B------:R-:W4:Y:S02]  /*51da0*/  LDL.LU R7, [R1+0x11e0] ;  /* 0x0011e00001077983 */ /* 0x000f240000300800 */
[----:B------:R-:W4:Y:S01]  /*51db0*/  LDL.LU R6, [R1+0x11b4] ;  /* 0x0011b40001067983 */ /* 0x000f220000300800 */
[----:B------:R-:W-:-:S05]  /*51dc0*/  IADD3 R29, P3, R29, R26, RZ ;  /* 0x0000001a1d1d7210 */ /* 0x000fca0007f7e0ff */
[----:B------:R0:W-:Y:S04]  /*51dd0*/  STL [R1+0x11cc], R29 ;  /* 0x0011cc1d01007387 */ /* 0x0001e80000100800 */
[----:B0-----:R-:W4:Y:S01]  /*51de0*/  LDL.LU R29, [R1+0x11d8] ;  /* 0x0011d800011d7983 */ /* 0x001f220000300800 */
[----:B------:R-:W4:Y:S02]  /*51df0*/  LDL.LU R24, [R1+0x11ac] ;  /* 0x0011ac0001187983 */ /* 0x000f240000300800 */
[----:B------:R-:W4:Y:S02]  /*51e00*/  LDL.LU R25, [R1+0x11d0] ;  /* 0x0011d00001197983 */ /* 0x000f240000300800 */
[----:B------:R-:W-:Y:S01]  /*51e10*/  IMAD.X R28, R28, 0x1, R0, P4 ;  /* 0x000000011c1c7824 */ /* 0x000fe200020e0600 */
[----:B------:R-:W4:Y:S04]  /*51e20*/  LDL.LU R27, [R1+0x11a4] ;  /* 0x0011a400011b7983 */ /* 0x000f280000300800 */
[----:B------:R0:W-:Y:S01]  /*51e30*/  STL [R1+0x11f0], R28 ;  /* 0x0011f01c01007387 */ /* 0x0001e20000100800 */
[----:B------:R-:W4:Y:S02]  /*51e40*/  LDL.LU R8, [R1+0x11c8] ;  /* 0x0011c80001087983 */ /* 0x000f240000300800 */
[----:B------:R-:W4:Y:S02]  /*51e50*/  LDL.LU R5, [R1+0x119c] ;  /* 0x00119c0001057983 */ /* 0x000f240000300800 */
[----:B------:R-:W4:Y:S01]  /*51e60*/  LDL.LU R4, [R1+0x11c0] ;  /* 0x0011c00001047983 */ /* 0x000f220000300800 */
[----:B0-----:R-:W4:Y:S01]  /*51e70*/  LDL.LU R28, [R1+0x1194] ;  /* 0x00119400011c7983 */ /* 0x001f220000300800 */
[----:B------:R-:W4:Y:S02]  /*51e80*/  LDL.LU R3, [R1+0x11b8] ;  /* 0x0011b80001037983 */ /* 0x000f240000300800 */
[----:B------:R-:W4:Y:S02]  /*51e90*/  LDL.LU R23, [R1+0x118c] ;  /* 0x00118c0001177983 */ /* 0x000f240000300800 */
[----:B------:R-:W4:Y:S01]  /*51ea0*/  LDL.LU R22, [R1+0x11b0] ;  /* 0x0011b00001167983 */ /* 0x000f220000300800 */
[----:B--2---:R-:W-:-:S05]  /*51eb0*/  IADD3 R17, P4, R17, R26, RZ ;  /* 0x0000001a11117210 */ /* 0x004fca0007f9e0ff */
[----:B------:R0:W-:Y:S01]  /*51ec0*/  STL [R1+0x11c4], R17 ;  /* 0x0011c41101007387 */ /* 0x0001e20000100800 */
[----:B------:R-:W2:Y:S03]  /*51ed0*/  LDL.LU R21, [R1+0x1184] ;  /* 0x0011840001157983 */ /* 0x000ea60000300800 */
        /* <DEDUP_REMOVED lines=9> */
[----:B------:R-:W3:Y:S01]  /*51f70*/  LDL.LU R14, [R1+0x1164] ;  /* 0x00116400010e7983 */ /* 0x000ee20000300800 */
[----:B------:R-:W3:Y:S02]  /*51f80*/  LDL.LU R15, [R1+0x1188] ;  /* 0x00118800010f7983 */ /* 0x000ee40000300800 */
[----:B------:R-:W3:Y:S02]  /*51f90*/  LDL.LU R19, [R1+0x115c] ;  /* 0x00115c0001137983 */ /* 0x000ee40000300800 */
[----:B------:R-:W3:Y:S01]  /*51fa0*/  LDL.LU R18, [R1+0x1180] ;  /* 0x0011800001127983 */ /* 0x000ee20000300800 */
[----:B0-----:R-:W3:Y:S01]  /*51fb0*/  LDL.LU R2, [R1+0x1154] ;  /* 0x0011540001027983 */ /* 0x001ee20000300800 */
[-C--:B----4-:R-:W-:Y:S01]  /*51fc0*/  IADD3 R16, P5, R16, R26.reuse, RZ ;  /* 0x0000001a10107210 */ /* 0x090fe20007fbe0ff */
[----:B------:R-:W-:Y:S01]  /*51fd0*/  IMAD.X R7, R7, 0x1, R0, P6 ;  /* 0x0000000107077824 */ /* 0x000fe200030e0600 */
[----:B------:R-:W-:-:S03]  /*51fe0*/  IADD3 R6, P6, R6, R26, RZ ;  /* 0x0000001a06067210 */ /* 0x000fc60007fde0ff */
[----:B------:R0:W-:Y:S04]  /*51ff0*/  STL [R1+0x11bc], R16 ;  /* 0x0011bc1001007387 */ /* 0x0001e80000100800 */
[----:B0-----:R-:W4:Y:S01]  /*52000*/  LDL.LU R16, [R1+0x1178] ;  /* 0x0011780001107983 */ /* 0x001f220000300800 */
[--C-:B------:R-:W-:Y:S01]  /*52010*/  IMAD.X R29, R29, 0x1, R0.reuse, P1 ;  /* 0x000000011d1d7824 */ /* 0x100fe200008e0600 */
[-C--:B------:R-:W-:Y:S01]  /*52020*/  IADD3 R24, P1, R24, R26.reuse, RZ ;  /* 0x0000001a18187210 */ /* 0x080fe20007f3e0ff */
[--C-:B------:R-:W-:Y:S01]  /*52030*/  IMAD.X R25, R25, 0x1, R0.reuse, P2 ;  /* 0x0000000119197824 */ /* 0x100fe200010e0600 */
[----:B------:R-:W-:Y:S02]  /*52040*/  IADD3 R27, P2, R27, R26, RZ ;  /* 0x0000001a1b1b7210 */ /* 0x000fe40007f5e0ff */
[----:B------:R0:W-:Y:S01]  /*52050*/  STL [R1+0x11d8], R29 ;  /* 0x0011d81d01007387 */ /* 0x0001e20000100800 */
[----:B------:R-:W-:Y:S02]  /*52060*/  STL [R1+0x11e0], R7 ;  /* 0x0011e00701007387 */ /* 0x000fe40000100800 */
[----:B------:R-:W-:-:S02]  /*52070*/  IMAD.X R8, R8, 0x1, R0, P3 ;  /* 0x0000000108087824 */ /* 0x000fc400018e0600 */
[--C-:B------:R-:W-:Y:S01]  /*52080*/  IMAD.X R4, R4, 0x1, R0.reuse, P4 ;  /* 0x0000000104047824 */ /* 0x100fe200020e0600 */
[-C--:B------:R-:W-:Y:S01]  /*52090*/  IADD3 R5, P3, R5, R26.reuse, RZ ;  /* 0x0000001a05057210 */ /* 0x080fe20007f7e0ff */
[----:B0-----:R-:W4:Y:S01]  /*520a0*/  LDL.LU R29, [R1+0x114c] ;  /* 0x00114c00011d7983 */ /* 0x001f220000300800 */
[----:B------:R-:W-:Y:S02]  /*520b0*/  STL [R1+0x11b4], R6 ;  /* 0x0011b40601007387 */ /* 0x000fe40000100800 */
[----:B------:R-:W-:Y:S01]  /*520c0*/  STL [R1+0x11ac], R24 ;  /* 0x0011ac1801007387 */ /* 0x000fe20000100800 */
        /* <DEDUP_REMOVED lines=9> */
[----:B0-----:R-:W4:Y:S01]  /*52160*/  LDL.LU R28, [R1+0x1170] ;  /* 0x00117000011c7983 */ /* 0x001f220000300800 */
[----:B------:R-:W-:Y:S02]  /*52170*/  STL [R1+0x11c0], R4 ;  /* 0x0011c00401007387 */ /* 0x000fe40000100800 */
[----:B------:R-:W-:Y:S02]  /*52180*/  STL [R1+0x11b8], R3 ;  /* 0x0011b80301007387 */ /* 0x000fe40000100800 */
[----:B------:R-:W-:Y:S01]  /*52190*/  STL [R1+0x118c], R23 ;  /* 0x00118c1701007387 */ /* 0x000fe20000100800 */
[-C--:B--2---:R-:W-:Y:S01]  /*521a0*/  IADD3 R21, P6, R21, R26.reuse, RZ ;  /* 0x0000001a15157210 */ /* 0x084fe20007fde0ff */
[--C-:B------:R-:W-:Y:S01]  /*521b0*/  IMAD.X R17, R17, 0x1, R0.reuse, P1 ;  /* 0x0000000111117824 */ /* 0x100fe200008e0600 */
[-C--:B------:R-:W-:Y:S01]  /*521c0*/  IADD3 R20, P1, R20, R26.reuse, RZ ;  /* 0x0000001a14147210 */ /* 0x080fe20007f3e0ff */
[----:B------:R-:W-:Y:S01]  /*521d0*/  IMAD.X R9, R9, 0x1, R0, P2 ;  /* 0x0000000109097824 */ /* 0x000fe200010e0600 */
[----:B------:R-:W-:-:S02]  /*521e0*/  IADD3 R10, P2, R10, R26, RZ ;  /* 0x0000001a0a0a7210 */ /* 0x000fc40007f5e0ff */
[----:B------:R0:W-:Y:S01]  /*521f0*/  STL [R1+0x11a8], R17 ;  /* 0x0011a81101007387 */ /* 0x0001e20000100800 */
[----:B------:R-:W-:Y:S02]  /*52200*/  STL [R1+0x11b0], R22 ;  /* 0x0011b01601007387 */ /* 0x000fe40000100800 */
[--C-:B---3--:R-:W-:Y:S01]  /*52210*/  IMAD.X R11, R11, 0x1, R0.reuse, P3 ;  /* 0x000000010b0b7824 */ /* 0x108fe200018e0600 */
[----:B0-----:R-:W2:Y:S01]  /*52220*/  LDL.LU R17, [R1+0x1144] ;  /* 0x0011440001117983 */ /* 0x001ea20000300800 */
        /* <DEDUP_REMOVED lines=18> */
[----:B0-----:R-:W3:Y:S01]  /*52350*/  LDL.LU R2, [R1+0x1168] ;  /* 0x0011680001027983 */ /* 0x001ee20000300800 */
[----:B------:R-:W-:Y:S02]  /*52360*/  STL [R1+0x1180], R18 ;  /* 0x0011801201007387 */ /* 0x000fe40000100800 */
[----:B------:R-:W3:Y:S02]  /*52370*/  LDL.LU R7, [R1+0x113c] ;  /* 0x00113c0001077983 */ /* 0x000ee40000300800 */
[----:B------:R-:W3:Y:S02]  /*52380*/  LDL.LU R6, [R1+0x1160] ;  /* 0x0011600001067983 */ /* 0x000ee40000300800 */
[----:B----4-:R-:W-:-:S05]  /*52390*/  IMAD.X R16, R16, 0x1, R0, P1 ;  /* 0x0000000110107824 */ /* 0x010fca00008e0600 */
[----:B------:R0:W-:Y:S04]  /*523a0*/  STL [R1+0x1178], R16 ;  /* 0x0011781001007387 */ /* 0x0001e80000100800 */
[----:B0-----:R-:W4:Y:S01]  /*523b0*/  LDL.LU R16, [R1+0x1134] ;  /* 0x0011340001107983 */ /* 0x001f220000300800 */
[----:B------:R-:W4:Y:S02]  /*523c0*/  LDL.LU R24, [R1+0x1158] ;  /* 0x0011580001187983 */ /* 0x000f240000300800 */
[----:B------:R-:W4:Y:S02]  /*523d0*/  LDL.LU R25, [R1+0x112c] ;  /* 0x00112c0001197983 */ /* 0x000f240000300800 */
[----:B------:R-:W4:Y:S01]  /*523e0*/  LDL.LU R27, [R1+0x1150] ;  /* 0x00115000011b7983 */ /* 0x000f220000300800 */
[----:B------:R-:W-:-:S05]  /*523f0*/  IADD3 R29, P1, R29, R26, RZ ;  /* 0x0000001a1d1d7210 */ /* 0x000fca0007f3e0ff */
        /* <DEDUP_REMOVED lines=10> */
[----:B------:R-:W4:Y:S03]  /*524a0*/  LDL.LU R21, [R1+0x1130] ;  /* 0x0011300001157983 */ /* 0x000f260000300800 */
        /* <DEDUP_REMOVED lines=14> */
[----:B---3--:R-:W-:-:S05]  /*52590*/  IMAD.X R2, R2, 0x1, R0, P3 ;  /* 0x0000000102027824 */ /* 0x008fca00018e0600 */
[----:B------:R0:W-:Y:S04]  /*525a0*/  STL [R1+0x1168], R2 ;  /* 0x0011680201007387 */ /* 0x0001e80000100800 */
[----:B0-----:R-:W3:Y:S01]  /*525b0*/  LDL.LU R2, [R1+0x10d4] ;  /* 0x0010d40001027983 */ /* 0x001ee20000300800 */
[--C-:B------:R-:W-:Y:S01]  /*525c0*/  IMAD.X R6, R6, 0x1, R0.reuse, P4 ;  /* 0x0000000106067824 */ /* 0x100fe200020e0600 */
[-C--:B------:R-:W-:Y:S02]  /*525d0*/  IADD3 R7, P3, R7, R26.reuse, RZ ;  /* 0x0000001a07077210 */ /* 0x080fe40007f7e0ff */
[-C--:B----4-:R-:W-:Y:S01]  /*525e0*/  IADD3 R16, P4, R16, R26.reuse, RZ ;  /* 0x0000001a10107210 */ /* 0x090fe20007f9e0ff */
[--C-:B------:R-:W-:Y:S01]  /*525f0*/  IMAD.X R24, R24, 0x1, R0.reuse, P5 ;  /* 0x0000000118187824 */ /* 0x100fe200028e0600 */
[----:B------:R-:W-:Y:S01]  /*52600*/  IADD3 R25, P5, R25, R26, RZ ;  /* 0x0000001a19197210 */ /* 0x000fe20007fbe0ff */
[----:B------:R-:W-:-:S02]  /*52610*/  IMAD.X R27, R27, 0x1, R0, P6 ;  /* 0x000000011b1b7824 */ /* 0x000fc400030e0600 */
[----:B------:R0:W-:Y:S01]  /*52620*/  STL [R1+0x1134], R16 ;  /* 0x0011341001007387 */ /* 0x0001e20000100800 */
[----:B------:R-:W-:Y:S01]  /*52630*/  STL [R1+0x113c], R7 ;  /* 0x00113c0701007387 */ /* 0x000fe20000100800 */
[-C--:B------:R-:W-:Y:S01]  /*52640*/  IADD3 R8, P6, R8, R26.reuse, RZ ;  /* 0x0000001a08087210 */ /* 0x080fe20007fde0ff */
[--C-:B------:R-:W-:Y:S01]  /*52650*/  IMAD.X R5, R5, 0x1, R0.reuse, P1 ;  /* 0x0000000105057824 */ /* 0x100fe200008e0600 */
[----:B0-----:R-:W4:Y:S01]  /*52660*/  LDL.LU R16, [R1+0x10f8] ;  /* 0x0010f80001107983 */ /* 0x001f220000300800 */
[----:B------:R-:W-:Y:S02]  /*52670*/  STL [R1+0x1160], R6 ;  /* 0x0011600601007387 */ /* 0x000fe40000100800 */
[----:B------:R-:W-:Y:S02]  /*52680*/  STL [R1+0x1158], R24 ;  /* 0x0011581801007387 */ /* 0x000fe40000100800 */
[--C-:B------:R-:W-:Y:S01]  /*52690*/  IMAD.X R29, R29, 0x1, R0.reuse, P2 ;  /* 0x000000011d1d7824 */ /* 0x100fe200010e0600 */
[----:B------:R-:W-:Y:S01]  /*526a0*/  STL [R1+0x112c], R25 ;  /* 0x00112c1901007387 */ /* 0x000fe20000100800 */
[-C--:B------:R-:W-:Y:S01]  /*526b0*/  IADD3 R4, P1, R4, R26.reuse, RZ ;  /* 0x0000001a04047210 */ /* 0x080fe20007f3e0ff */
[----:B------:R-:W-:Y:S02]  /*526c0*/  STL [R1+0x1150], R27 ;  /* 0x0011501b01007387 */ /* 0x000fe40000100800 */
[----:B------:R-:W-:Y:S01]  /*526d0*/  STL [R1+0x1124], R8 ;  /* 0x0011240801007387 */ /* 0x000fe20000100800 */
[----:B------:R-:W-:Y:S01]  /*526e0*/  IADD3 R3, P2, R3, R26, RZ ;  /* 0x0000001a03037210 */ /* 0x000fe20007f5e0ff */
[----:B------:R0:W-:Y:S01]  /*526f0*/  STL [R1+0x1140], R29 ;  /* 0x0011401d01007387 */ /* 0x0001e20000100800 */
[----:B------:R-:W-:-:S02]  /*52700*/  IMAD.X R23, R23, 0x1, R0, P3 ;  /* 0x0000000117177824 */ /* 0x000fc400018e0600 */
[----:B------:R-:W-:Y:S02]  /*52710*/  STL [R1+0x1148], R5 ;  /* 0x0011480501007387 */ /* 0x000fe40000100800 */
[--C-:B------:R-:W-:Y:S01]  /*52720*/  IMAD.X R21, R21, 0x1, R0.reuse, P4 ;  /* 0x0000000115157824 */ /* 0x100fe200020e0600 */
[-C--:B------:R-:W-:Y:S01]  /*52730*/  IADD3 R22, P3, R22, R26.reuse, RZ ;  /* 0x0000001a16167210 */ /* 0x080fe20007f7e0ff */
[----:B0-----:R-:W4:Y:S01]  /*52740*/  LDL.LU R29, [R1+0x10cc] ;  /* 0x0010cc00011d7983 */ /* 0x001f220000300800 */
[----:B------:R-:W-:Y:S01]  /*52750*/  IADD3 R28, P4, R28, R26, RZ ;  /* 0x0000001a1c1c7210 */ /* 0x000fe20007f9e0ff */
[----:B------:R-:W-:Y:S02]  /*52760*/  STL [R1+0x111c], R4 ;  /* 0x00111c0401007387 */ /* 0x000fe40000100800 */
[----:B------:R-:W-:Y:S01]  /*52770*/  STL [R1+0x1114], R3 ;  /* 0x0011140301007387 */ /* 0x000fe20000100800 */
[----:B------:R-:W-:Y:S02]  /*52780*/  STL [R1+0x1138], R23 ;  /* 0x0011381701007387 */ /* 0x000fe40000100800 */
[----:B------:R-:W-:-:S02]  /*52790*/  IMAD.X R20, R20, 0x1, R0, P5 ;  /* 0x0000000114147824 */ /* 0x000fc400028e0600 */
[----:B------:R0:W-:Y:S01]  /*527a0*/  STL [R1+0x1104], R28 ;  /* 0x0011041c01007387 */ /* 0x0001e20000100800 */
[----:B------:R-:W-:Y:S01]  /*527b0*/  IADD3 R9, P5, R9, R26, RZ ;  /* 0x0000001a09097210 */ /* 0x000fe20007fbe0ff */
[----:B------:R-:W-:Y:S01]  /*527c0*/  STL [R1+0x110c], R22 ;  /* 0x00110c1601007387 */ /* 0x000fe20000100800 */
[----:B------:R-:W-:-:S03]  /*527d0*/  IMAD.X R10, R10, 0x1, R0, P6 ;  /* 0x000000010a0a7824 */ /* 0x000fc600030e0600 */
[----:B0-----:R-:W4:Y:S01]  /*527e0*/  LDL.LU R28, [R1+0x10f0] ;  /* 0x0010f000011c7983 */ /* 0x001f220000300800 */
[----:B------:R-:W-:Y:S02]  /*527f0*/  STL [R1+0x1130], R21 ;  /* 0x0011301501007387 */ /* 0x000fe40000100800 */
[----:B------:R-:W-:Y:S02]  /*52800*/  STL [R1+0x1128], R20 ;  /* 0x0011281401007387 */ /* 0x000fe40000100800 */
[----:B------:R-:W-:Y:S01]  /*52810*/  STL [R1+0x10fc], R9 ;  /* 0x0010fc0901007387 */ /* 0x000fe20000100800 */
[----:B------:R-:W-:Y:S01]  /*52820*/  STL [R1+0x1120], R10 ;  /* 0x0011200a01007387 */ /* 0x000fe20000100800 */
[-C--:B--2---:R-:W-:Y:S01]  /*52830*/  IADD3 R11, P6, R11, R26.reuse, RZ ;  /* 0x0000001a0b0b7210 */ /* 0x084fe20007fde0ff */
[--C-:B------:R-:W-:Y:S01]  /*52840*/  IMAD.X R12, R12, 0x1, R0.reuse, P1 ;  /* 0x000000010c0c7824 */ /* 0x100fe200008e0600 */
[-C--:B------:R-:W-:Y:S01]  /*52850*/  IADD3 R13, P1, R13, R26.reuse, RZ ;  /* 0x0000001a0d0d7210 */ /* 0x080fe20007f3e0ff */
[--C-:B------:R-:W-:Y:S01]  /*52860*/  IMAD.X R14, R14, 0x1, R0.reuse, P2 ;  /* 0x000000010e0e7824 */ /* 0x100fe200010e0600 */
[----:B------:R-:W-:Y:S01]  /*52870*/  IADD3 R15, P2, R15, R26, RZ ;  /* 0x0000001a0f0f7210 */ /* 0x000fe20007f5e0ff */
[----:B------:R-:W-:Y:S01]  /*52880*/  STL [R1+0x10f4], R11 ;  /* 0x0010f40b01007387 */ /* 0x000fe20000100800 */
[----:B------:R-:W-:Y:S02]  /*52890*/  STL [R1+0x1118], R12 ;  /* 0x0011180c01007387 */ /* 0x000fe40000100800 */
[----:B------:R-:W-:-:S02]  /*528a0*/  IMAD.X R19, R19, 0x1, R0, P3 ;  /* 0x0000000113137824 */ /* 0x000fc400018e0600 */
[----:B------:R-:W-:Y:S01]  /*528b0*/  IMAD.X R17, R17, 0x1, R0, P4 ;  /* 0x0000000111117824 */ /* 0x000fe200020e0600 */
[----:B------:R-:W-:Y:S01]  /*528c0*/  STL [R1+0x10ec], R13 ;  /* 0x0010ec0d01007387 */ /* 0x000fe20000100800 */
[-C--:B------:R-:W-:Y:S01]  /*528d0*/  IADD3 R18, P3, R18, R26.reuse, RZ ;  /* 0x0000001a12127210 */ /* 0x080fe20007f7e0ff */
[----:B------:R-:W-:Y:S02]  /*528e0*/  STL [R1+0x1110], R14 ;  /* 0x0011100e01007387 */ /* 0x000fe40000100800 */
[----:B------:R-:W-:Y:S01]  /*528f0*/  STL [R1+0x10e4], R15 ;  /* 0x0010e40f01007387 */ /* 0x000fe20000100800 */
[----:B------:R0:W-:Y:S01]  /*52900*/  STL [R1+0x1100], R17 ;  /* 0x0011001101007387 */ /* 0x0001e20000100800 */
[----:B------:R-:W-:Y:S03]  /*52910*/  STL [R1+0x1108], R19 ;  /* 0x0011081301007387 */ /* 0x000fe60000100800 */
[----:B0-----:R-:W2:Y:S01]  /*52920*/  LDL.LU R17, [R1+0x10c4] ;  /* 0x0010c40001117983 */ /* 0x001ea20000300800 */
[----:B------:R-:W-:Y:S02]  /*52930*/  STL [R1+0x10dc], R18 ;  /* 0x0010dc1201007387 */ /* 0x000fe40000100800 */
[----:B------:R-:W2:Y:S02]  /*52940*/  LDL.LU R7, [R1+0x10e8] ;  /* 0x0010e80001077983 */ /* 0x000ea40000300800 */
[----:B------:R-:W2:Y:S01]  /*52950*/  LDL.LU R6, [R1+0x10bc] ;  /* 0x0010bc0001067983 */ /* 0x000ea20000300800 */
[----:B---3--:R-:W-:-:S05]  /*52960*/  IADD3 R2, P4, R2, R26, RZ ;  /* 0x0000001a02027210 */ /* 0x008fca0007f9e0ff */
[----:B------:R0:W-:Y:S04]  /*52970*/  STL [R1+0x10d4], R2 ;  /* 0x0010d40201007387 */ /* 0x0001e80000100800 */
        /* <DEDUP_REMOVED lines=13> */
[----:B------:R-:W-:-:S05]  /*52a50*/  IADD3 R29, P5, R29, R26, RZ ;  /* 0x0000001a1d1d7210 */ /* 0x000fca0007fbe0ff */
[----:B------:R0:W-:Y:S01]  /*52a60*/  STL [R1+0x10cc], R29 ;  /* 0x0010cc1d01007387 */ /* 0x0001e20000100800 */
[----:B------:R-:W4:Y:S03]  /*52a70*/  LDL.LU R21, [R1+0x108c] ;  /* 0x00108c0001157983 */ /* 0x000f260000300800 */
[----:B0-----:R-:W4:Y:S01]  /*52a80*/  LDL.LU R29, [R1+0x10b0] ;  /* 0x0010b000011d7983 */ /* 0x001f220000300800 */
[----:B------:R-:W4:Y:S02]  /*52a90*/  LDL.LU R20, [R1+0x1084] ;  /* 0x0010840001147983 */ /* 0x000f240000300800 */
[--C-:B------:R-:W-:Y:S02]  /*52aa0*/  IMAD.X R28, R28, 0x1, R0.reuse, P6 ;  /* 0x000000011c1c7824 */ /* 0x100fe400030e0600 */
[----:B------:R-:W4:Y:S01]  /*52ab0*/  LDL.LU R9, [R1+0x10a8] ;  /* 0x0010a80001097983 */ /* 0x000f220000300800 */
[----:B------:R-:W4:Y:S02]  /*52ac0*/  LDL.LU R10, [R1+0x107c] ;  /* 0x00107c00010a7983 */ /* 0x000f240000300800 */
[----:B------:R0:W-:Y:S02]  /*52ad0*/  STL [R1+0x10f0], R28 ;  /* 0x0010f01c01007387 */ /* 0x0001e40000100800 */
[----:B------:R-:W4:Y:S02]  /*52ae0*/  LDL.LU R11, [R1+0x10a0] ;  /* 0x0010a000010b7983 */ /* 0x000f240000300800 */
[----:B------:R-:W4:Y:S01]  /*52af0*/  LDL.LU R12, [R1+0x1074] ;  /* 0x00107400010c7983 */ /* 0x000f220000300800 */
[----:B------:R-:W4:Y:S01]  /*52b00*/  LDL.LU R13, [R1+0x1098] ;  /* 0x00109800010d7983 */ /* 0x000f220000300800 */
[----:B------:R-:W4:Y:S02]  /*52b10*/  LDL.LU R14, [R1+0x106c] ;  /* 0x00106c00010e7983 */ /* 0x000f240000300800 */
[----:B------:R-:W4:Y:S02]  /*52b20*/  LDL.LU R15, [R1+0x1090] ;  /* 0x00109000010f7983 */ /* 0x000f240000300800 */
[----:B------:R-:W4:Y:S01]  /*52b30*/  LDL.LU R19, [R1+0x1064] ;  /* 0x0010640001137983 */ /* 0x000f220000300800 */
[----:B------:R-:W4:Y:S01]  /*52b40*/  LDL.LU R18, [R1+0x1088] ;  /* 0x0010880001127983 */ /* 0x000f220000300800 */
[----:B0-----:R-:W4:Y:S01]  /*52b50*/  LDL.LU R28, [R1+0x105c] ;  /* 0x00105c00011c7983 */ /* 0x001f220000300800 */
[----:B--2---:R-:W-:Y:S01]  /*52b60*/  IADD3 R17, P6, R17, R26, RZ ;  /* 0x0000001a11117210 */ /* 0x004fe20007fde0ff */
[----:B------:R-:W-:-:S04]  /*52b70*/  IMAD.X R7, R7, 0x1, R0, P1 ;  /* 0x0000000107077824 */ /* 0x000fc800008e0600 */
[----:B------:R0:W-:Y:S04]  /*52b80*/  STL [R1+0x10c4], R17 ;  /* 0x0010c41101007387 */ /* 0x0001e80000100800 */
[----:B0-----:R-:W2:Y:S01]  /*52b90*/  LDL.LU R17, [R1+0x1080] ;  /* 0x0010800001117983 */ /* 0x001ea20000300800 */
[----:B---3--:R-:W-:-:S05]  /*52ba0*/  IMAD.X R2, R2, 0x1, R0, P2 ;  /* 0x0000000102027824 */ /* 0x008fca00010e0600 */
[----:B------:R0:W-:Y:S01]  /*52bb0*/  STL [R1+0x10e0], R2 ;  /* 0x0010e00201007387 */ /* 0x0001e20000100800 */
[----:B------:R-:W-:Y:S03]  /*52bc0*/  STL [R1+0x10e8], R7 ;  /* 0x0010e80701007387 */ /* 0x000fe60000100800 */
[----:B0-----:R-:W3:Y:S01]  /*52bd0*/  LDL.LU R2, [R1+0x1054] ;  /* 0x0010540001027983 */ /* 0x001ee20000300800 */
[-C--:B------:R-:W-:Y:S02]  /*52be0*/  IADD3 R6, P1, R6, R26.reuse, RZ ;  /* 0x0000001a06067210 */ /* 0x080fe40007f3e0ff */
[-C--:B------:R-:W-:Y:S01]  /*52bf0*/  IADD3 R24, P2, R24, R26.reuse, RZ ;  /* 0x0000001a18187210 */ /* 0x080fe20007f5e0ff */
[--C-:B------:R-:W-:Y:S01]  /*52c00*/  IMAD.X R25, R25, 0x1, R0.reuse, P3 ;  /* 0x0000000119197824 */ /* 0x100fe200018e0600 */
[----:B------:R-:W-:Y:S01]  /*52c10*/  IADD3 R27, P3, R27, R26, RZ ;  /* 0x0000001a1b1b7210 */ /* 0x000fe20007f7e0ff */
[----:B----4-:R-:W-:-:S02]  /*52c20*/  IMAD.X R8, R8, 0x1, R0, P4 ;  /* 0x0000000108087824 */ /* 0x010fc400020e0600 */
[--C-:B------:R-:W-:Y:S01]  /*52c30*/  IMAD.X R4, R4, 0x1, R0.reuse, P5 ;  /* 0x0000000104047824 */ /* 0x100fe200028e0600 */
[----:B------:R-:W-:Y:S01]  /*52c40*/  STL [R1+0x10bc], R6 ;  /* 0x0010bc0601007387 */ /* 0x000fe20000100800 */
[----:B------:R-:W-:Y:S01]  /*52c50*/  STL [R1+0x10b4], R24 ;  /* 0x0010b41801007387 */ /* 0x000fe20000100800 */
[-C--:B------:R-:W-:Y:S01]  /*52c60*/  IADD3 R5, P4, R5, R26.reuse, RZ ;  /* 0x0000001a05057210 */ /* 0x080fe20007f9e0ff */
[----:B------:R-:W-:Y:S01]  /*52c70*/  STL [R1+0x10d8], R25 ;  /* 0x0010d81901007387 */ /* 0x000fe20000100800 */
[-C--:B------:R-:W-:Y:S01]  /*52c80*/  IADD3 R16, P5, R16, R26.reuse, RZ ;  /* 0x0000001a10107210 */ /* 0x080fe20007fbe0ff */
        /* <DEDUP_REMOVED lines=8> */
[----:B0-----:R-:W4:Y:S01]  /*52d10*/  LDL.LU R16, [R1+0x1078] ;  /* 0x0010780001107983 */ /* 0x001f220000300800 */
[----:B------:R-:W-:Y:S02]  /*52d20*/  STL [R1+0x10c8], R4 ;  /* 0x0010c80401007387 */ /* 0x000fe40000100800 */
[----:B------:R-:W-:Y:S02]  /*52d30*/  STL [R1+0x10c0], R3 ;  /* 0x0010c00301007387 */ /* 0x000fe40000100800 */
[--C-:B------:R-:W-:Y:S01]  /*52d40*/  IMAD.X R29, R29, 0x1, R0.reuse, P2 ;  /* 0x000000011d1d7824 */ /* 0x100fe200010e0600 */
        /* <DEDUP_REMOVED lines=9> */
[----:B------:R-:W-:Y:S01]  /*52de0*/  IADD3 R14, P5, R14, R26, RZ ;  /* 0x0000001a0e0e7210 */ /* 0x000fe20007fbe0ff */
[--C-:B------:R-:W-:Y:S01]  /*52df0*/  IMAD.X R15, R15, 0x1, R0.reuse, P6 ;  /* 0x000000010f0f7824 */ /* 0x100fe200030e0600 */
[----:B0-----:R-:W4:Y:S01]  /*52e00*/  LDL.LU R29, [R1+0x104c] ;  /* 0x00104c00011d7983 */ /* 0x001f220000300800 */
[----:B------:R-:W-:Y:S02]  /*52e10*/  STL [R1+0x108c], R21 ;  /* 0x00108c1501007387 */ /* 0x000fe40000100800 */
[----:B------:R-:W-:Y:S02]  /*52e20*/  STL [R1+0x1084], R20 ;  /* 0x0010841401007387 */ /* 0x000fe40000100800 */
[----:B------:R-:W-:Y:S01]  /*52e30*/  STL [R1+0x10a8], R9 ;  /* 0x0010a80901007387 */ /* 0x000fe20000100800 */
[----:B------:R-:W-:Y:S01]  /*52e40*/  STL [R1+0x107c], R10 ;  /* 0x00107c0a01007387 */ /* 0x000fe20000100800 */
[----:B------:R-:W-:-:S02]  /*52e50*/  IMAD.X R18, R18, 0x1, R0, P1 ;  /* 0x0000000112127824 */ /* 0x000fc400008e0600 */
        /* <DEDUP_REMOVED lines=14> */
[----:B------:R0:W-:Y:S04]  /*52f40*/  STL [R1+0x1080], R17 ;  /* 0x0010801101007387 */ /* 0x0001e80000100800 */
[----:B0-----:R-:W2:Y:S01]  /*52f50*/  LDL.LU R17, [R1+0x103c] ;  /* 0x00103c0001117983 */ /* 0x001ea20000300800 */
[----:B------:R-:W2:Y:S02]  /*52f60*/  LDL.LU R24, [R1+0x1060] ;  /* 0x0010600001187983 */ /* 0x000ea40000300800 */
[----:B------:R-:W2:Y:S02]  /*52f70*/  LDL.LU R25, [R1+0x1034] ;  /* 0x0010340001197983 */ /* 0x000ea40000300800 */
[----:B------:R-:W2:Y:S01]  /*52f80*/  LDL.LU R27, [R1+0x1058] ;  /* 0x00105800011b7983 */ /* 0x000ea20000300800 */
[----:B---3--:R-:W-:-:S05]  /*52f90*/  IADD3 R2, P2, R2, R26, RZ ;  /* 0x0000001a02027210 */ /* 0x008fca0007f5e0ff */
        /* <DEDUP_REMOVED lines=10> */
[----:B------:R-:W4:Y:S03]  /*53040*/  LDL.LU R21, [R1+0x1038] ;  /* 0x0010380001157983 */ /* 0x000f260000300800 */
        /* <DEDUP_REMOVED lines=20> */
[--C-:B------:R-:W-:Y:S01]  /*53190*/  IMAD.X R24, R24, 0x1, R0.reuse, P6 ;  /* 0x0000000118187824 */ /* 0x100fe200030e0600 */
[----:B------:R-:W-:Y:S01]  /*531a0*/  IADD3 R25, P6, R25, R26, RZ ;  /* 0x0000001a19197210 */ /* 0x000fe20007fde0ff */
[----:B------:R-:W-:-:S02]  /*531b0*/  IMAD.X R27, R27, 0x1, R0, P1 ;  /* 0x000000011b1b7824 */ /* 0x000fc400008e0600 */
[----:B------:R0:W-:Y:S01]  /*531c0*/  STL [R1+0x103c], R17 ;  /* 0x00103c1101007387 */ /* 0x0001e20000100800 */
[----:B------:R-:W-:Y:S03]  /*531d0*/  STL [R1+0x1044], R7 ;  /* 0x0010440701007387 */ /* 0x000fe60000100800 */
[----:B0-----:R-:W2:Y:S01]  /*531e0*/  LDL.LU R17, [R1+0x1000] ;  /* 0x0010000001117983 */ /* 0x001ea20000300800 */
[----:B------:R-:W-:Y:S01]  /*531f0*/  STL [R1+0x1068], R6 ;  /* 0x0010680601007387 */ /* 0x000fe20000100800 */
[----:B---3--:R-:W-:Y:S02]  /*53200*/  IADD3 R8, P1, R8, R26, RZ ;  /* 0x0000001a08087210 */ /* 0x008fe40007f3e0ff */
[----:B------:R-:W-:Y:S01]  /*53210*/  STL [R1+0x1060], R24 ;  /* 0x0010601801007387 */ /* 0x000fe20000100800 */
[--C-:B------:R-:W-:Y:S02]  /*53220*/  IMAD.X R5, R5, 0x1, R0.reuse, P2 ;  /* 0x0000000105057824 */ /* 0x100fe400010e0600 */
[----:B------:R-:W-:Y:S02]  /*53230*/  STL [R1+0x1034], R25 ;  /* 0x0010341901007387 */ /* 0x000fe40000100800 */
[----:B------:R-:W-:Y:S01]  /*53240*/  STL [R1+0x1058], R27 ;  /* 0x0010581b01007387 */ /* 0x000fe20000100800 */
[----:B------:R-:W-:Y:S01]  /*53250*/  STL [R1+0x102c], R8 ;  /* 0x00102c0801007387 */ /* 0x000fe20000100800 */
[----:B------:R-:W-:-:S05]  /*53260*/  IMAD.X R2, R2, 0x1, R0, P3 ;  /* 0x0000000102027824 */ /* 0x000fca00018e0600 */
[----:B------:R0:W-:Y:S01]  /*53270*/  STL [R1+0x1048], R2 ;  /* 0x0010480201007387 */ /* 0x0001e20000100800 */
[----:B------:R-:W-:Y:S03]  /*53280*/  STL [R1+0x1050], R5 ;  /* 0x0010500501007387 */ /* 0x000fe60000100800 */
[----:B0-----:R-:W3:Y:S01]  /*53290*/  LDL.LU R2, [R1+0xfd4] ;  /* 0x000fd40001027983 */ /* 0x001ee20000300800 */
[-C--:B------:R-:W-:Y:S02]  /*532a0*/  IADD3 R4, P2, R4, R26.reuse, RZ ;  /* 0x0000001a04047210 */ /* 0x080fe40007f5e0ff */
[-C--:B------:R-:W-:Y:S01]  /*532b0*/  IADD3 R3, P3, R3, R26.reuse, RZ ;  /* 0x0000001a03037210 */ /* 0x080fe20007f7e0ff */
[--C-:B------:R-:W-:Y:S02]  /*532c0*/  IMAD.X R23, R23, 0x1, R0.reuse, P4 ;  /* 0x0000000117177824 */ /* 0x100fe400020e0600 */
[--C-:B----4-:R-:W-:Y:S01]  /*532d0*/  IMAD.X R21, R21, 0x1, R0.reuse, P5 ;  /* 0x0000000115157824 */ /* 0x110fe200028e0600 */
[-C--:B------:R-:W-:Y:S01]  /*532e0*/  IADD3 R22, P4, R22, R26.reuse, RZ ;  /* 0x0000001a16167210 */ /* 0x080fe20007f9e0ff */
[----:B------:R-:W-:Y:S01]  /*532f0*/  STL [R1+0x1024], R4 ;  /* 0x0010240401007387 */ /* 0x000fe20000100800 */
[----:B------:R-:W-:Y:S02]  /*53300*/  STL [R1+0x101c], R3 ;  /* 0x00101c0301007387 */ /* 0x000fe40000100800 */
[----:B------:R-:W-:Y:S01]  /*53310*/  STL [R1+0x1040], R23 ;  /* 0x0010401701007387 */ /* 0x000fe20000100800 */
[-C--:B------:R-:W-:Y:S01]  /*53320*/  IADD3 R16, P5, R16, R26.reuse, RZ ;  /* 0x0000001a10107210 */ /* 0x080fe20007fbe0ff */
[--C-:B------:R-:W-:Y:S01]  /*53330*/  IMAD.X R20, R20, 0x1, R0.reuse, P6 ;  /* 0x0000000114147824 */ /* 0x100fe200030e0600 */
[----:B------:R-:W-:Y:S01]  /*53340*/  IADD3 R9, P6, R9, R26, RZ ;  /* 0x0000001a09097210 */ /* 0x000fe20007fde0ff */
[----:B------:R-:W-:-:S02]  /*53350*/  IMAD.X R10, R10, 0x1, R0, P1 ;  /* 0x000000010a0a7824 */ /* 0x000fc400008e0600 */
[----:B------:R0:W-:Y:S01]  /*53360*/  STL [R1+0x100c], R16 ;  /* 0x00100c1001007387 */ /* 0x0001e20000100800 */
[----:B------:R-:W-:Y:S01]  /*53370*/  STL [R1+0x1014], R22 ;  /* 0x0010141601007387 */ /* 0x000fe20000100800 */
[-C--:B------:R-:W-:Y:S01]  /*53380*/  IADD3 R11, P1, R11, R26.reuse, RZ ;  /* 0x0000001a0b0b7210 */ /* 0x080fe20007f3e0ff */
[--C-:B------:R-:W-:Y:S01]  /*53390*/  IMAD.X R12, R12, 0x1, R0.reuse, P2 ;  /* 0x000000010c0c7824 */ /* 0x100fe200010e0600 */
[-C--:B------:R-:W-:Y:S01]  /*533a0*/  IADD3 R13, P2, R13, R26.reuse, RZ ;  /* 0x0000001a0d0d7210 */ /* 0x080fe20007f5e0ff */
[----:B0-----:R-:W4:Y:S01]  /*533b0*/  LDL.LU R16, [R1+0xff8] ;  /* 0x000ff80001107983 */ /* 0x001f220000300800 */
[----:B------:R-:W-:Y:S02]  /*533c0*/  STL [R1+0x1038], R21 ;  /* 0x0010381501007387 */ /* 0x000fe40000100800 */
[----:B------:R-:W-:Y:S02]  /*533d0*/  STL [R1+0x1030], R20 ;  /* 0x0010301401007387 */ /* 0x000fe40000100800 */
[----:B------:R-:W-:Y:S02]  /*533e0*/  STL [R1+0x1004], R9 ;  /* 0x0010040901007387 */ /* 0x000fe40000100800 */
[--C-:B------:R-:W-:Y:S01]  /*533f0*/  IMAD.X R14, R14, 0x1, R0.reuse, P3 ;  /* 0x000000010e0e7824 */ /* 0x100fe200018e0600 */
        /* <DEDUP_REMOVED lines=14> */
[----:B------:R-:W4:Y:S01]  /*534e0*/  LDL.LU R7, [R1+0xff0] ;  /* 0x000ff00001077983 */ /* 0x000f220000300800 */
[----:B------:R-:W-:Y:S01]  /*534f0*/  IADD3 R28, P5, R28, R26, RZ ;  /* 0x0000001a1c1c7210 */ /* 0x000fe20007fbe0ff */
[----:B------:R-:W4:Y:S04]  /*53500*/  LDL.LU R6, [R1+0xfc4] ;  /* 0x000fc40001067983 */ /* 0x000f280000300800 */
        /* <DEDUP_REMOVED lines=11> */
[----:B------:R-:W2:Y:S02]  /*535c0*/  LDL.LU R3, [R1+0xfc8] ;  /* 0x000fc80001037983 */ /* 0x000ea40000300800 */
[----:B------:R-:W2:Y:S02]  /*535d0*/  LDL.LU R23, [R1+0xf9c] ;  /* 0x000f9c0001177983 */ /* 0x000ea40000300800 */
[----:B------:R-:W2:Y:S01]  /*535e0*/  LDL.LU R22, [R1+0xfc0] ;  /* 0x000fc00001167983 */ /* 0x000ea20000300800 */
[----:B---3--:R-:W-:-:S05]  /*535f0*/  IADD3 R2, P6, R2, R26, RZ ;  /* 0x0000001a02027210 */ /* 0x008fca0007fde0ff */
[----:B------:R0:W-:Y:S01]  /*53600*/  STL [R1+0xfd4], R2 ;  /* 0x000fd40201007387 */ /* 0x0001e20000100800 */
[----:B------:R-:W3:Y:S03]  /*53610*/  LDL.LU R21, [R1+0xf94] ;  /* 0x000f940001157983 */ /* 0x000ee60000300800 */
        /* <DEDUP_REMOVED lines=19> */
[--C-:B------:R-:W-:Y:S01]  /*53750*/  IMAD.X R28, R28, 0x1, R0.reuse, P3 ;  /* 0x000000011c1c7824 */ /* 0x100fe200018e0600 */
[-C--:B------:R-:W-:Y:S01]  /*53760*/  IADD3 R24, P3, R24, R26.reuse, RZ ;  /* 0x0000001a18187210 */ /* 0x080fe20007f7e0ff */
[--C-:B------:R-:W-:Y:S01]  /*53770*/  IMAD.X R25, R25, 0x1, R0.reuse, P4 ;  /* 0x0000000119197824 */ /* 0x100fe200020e0600 */
[----:B------:R-:W-:Y:S02]  /*53780*/  IADD3 R27, P4, R27, R26, RZ ;  /* 0x0000001a1b1b7210 */ /* 0x000fe40007f9e0ff */
[----:B------:R0:W-:Y:S01]  /*53790*/  STL [R1+0xfe8], R28 ;  /* 0x000fe81c01007387 */ /* 0x0001e20000100800 */
[----:B------:R-:W-:Y:S03]  /*537a0*/  STL [R1+0xff0], R7 ;  /* 0x000ff00701007387 */ /* 0x000fe60000100800 */
[----:B0-----:R-:W4:Y:S01]  /*537b0*/  LDL.LU R28, [R1+0xf5c] ;  /* 0x000f5c00011c7983 */ /* 0x001f220000300800 */
[----:B------:R-:W-:Y:S02]  /*537c0*/  STL [R1+0xfc4], R6 ;  /* 0x000fc40601007387 */ /* 0x000fe40000100800 */
[----:B------:R-:W-:Y:S02]  /*537d0*/  STL [R1+0xfbc], R24 ;  /* 0x000fbc1801007387 */ /* 0x000fe40000100800 */
[----:B------:R-:W-:Y:S01]  /*537e0*/  STL [R1+0xfe0], R25 ;  /* 0x000fe01901007387 */ /* 0x000fe20000100800 */
[----:B------:R-:W-:Y:S01]  /*537f0*/  STL [R1+0xfb4], R27 ;  /* 0x000fb41b01007387 */ /* 0x000fe20000100800 */
[----:B--2---:R-:W-:-:S02]  /*53800*/  IMAD.X R8, R8, 0x1, R0, P5 ;  /* 0x0000000108087824 */ /* 0x004fc400028e0600 */
[--C-:B------:R-:W-:Y:S01]  /*53810*/  IMAD.X R4, R4, 0x1, R0.reuse, P6 ;  /* 0x0000000104047824 */ /* 0x100fe200030e0600 */
[-C--:B------:R-:W-:Y:S02]  /*53820*/  IADD3 R5, P5, R5, R26.reuse, RZ ;  /* 0x0000001a05057210 */ /* 0x080fe40007fbe0ff */
[----:B------:R-:W-:Y:S01]  /*53830*/  STL [R1+0xfd8], R8 ;  /* 0x000fd80801007387 */ /* 0x000fe20000100800 */
[-C--:B------:R-:W-:Y:S01]  /*53840*/  IADD3 R17, P6, R17, R26.reuse, RZ ;  /* 0x0000001a11117210 */ /* 0x080fe20007fde0ff */
[--C-:B------:R-:W-:Y:S01]  /*53850*/  IMAD.X R3, R3, 0x1, R0.reuse, P1 ;  /* 0x0000000103037824 */ /* 0x100fe200008e0600 */
[----:B------:R-:W-:Y:S01]  /*53860*/  IADD3 R23, P1, R23, R26, RZ ;  /* 0x0000001a17177210 */ /* 0x000fe20007f3e0ff */
[--C-:B------:R-:W-:Y:S02]  /*53870*/  IMAD.X R22, R22, 0x1, R0.reuse, P2 ;  /* 0x0000000116167824 */ /* 0x100fe400010e0600 */
[----:B------:R0:W-:Y:S01]  /*53880*/  STL [R1+0xfa4], R17 ;  /* 0x000fa41101007387 */ /* 0x0001e20000100800 */
[----:B------:R-:W-:Y:S03]  /*53890*/  STL [R1+0xfac], R5 ;  /* 0x000fac0501007387 */ /* 0x000fe60000100800 */
[----:B0-----:R-:W2:Y:S01]  /*538a0*/  LDL.LU R17, [R1+0xf80] ;  /* 0x000f800001117983 */ /* 0x001ea20000300800 */
[----:B------:R-:W-:Y:S02]  /*538b0*/  STL [R1+0xfd0], R4 ;  /* 0x000fd00401007387 */ /* 0x000fe40000100800 */
[----:B------:R-:W-:Y:S02]  /*538c0*/  STL [R1+0xfc8], R3 ;  /* 0x000fc80301007387 */ /* 0x000fe40000100800 */
[----:B------:R-:W-:Y:S02]  /*538d0*/  STL [R1+0xf9c], R23 ;  /* 0x000f9c1701007387 */ /* 0x000fe40000100800 */
[----:B---3--:R-:W-:-:S05]  /*538e0*/  IMAD.X R2, R2, 0x1, R0, P3 ;  /* 0x0000000102027824 */ /* 0x008fca00018e0600 */
[----:B------:R0:W-:Y:S01]  /*538f0*/  STL [R1+0xfb8], R2 ;  /* 0x000fb80201007387 */ /* 0x0001e20000100800 */
[----:B------:R-:W-:Y:S03]  /*53900*/  STL [R1+0xfc0], R22 ;  /* 0x000fc01601007387 */ /* 0x000fe60000100800 */
[----:B0-----:R-:W3:Y:S01]  /*53910*/  LDL.LU R2, [R1+0xf54] ;  /* 0x000f540001027983 */ /* 0x001ee20000300800 */
[-C--:B------:R-:W-:Y:S02]  /*53920*/  IADD3 R21, P2, R21, R26.reuse, RZ ;  /* 0x0000001a15157210 */ /* 0x080fe40007f5e0ff */
        /* <DEDUP_REMOVED lines=23> */
[----:B------:R-:W-:Y:S02]  /*53aa0*/  STL [R1+0xf90], R18 ;  /* 0x000f901201007387 */ /* 0x000fe40000100800 */
[----:B------:R-:W4:Y:S02]  /*53ab0*/  LDL.LU R7, [R1+0xf4c] ;  /* 0x000f4c0001077983 */ /* 0x000f240000300800 */
[----:B------:R-:W4:Y:S02]  /*53ac0*/  LDL.LU R6, [R1+0xf70] ;  /* 0x000f700001067983 */ /* 0x000f240000300800 */
[----:B------:R-:W-:-:S05]  /*53ad0*/  IMAD.X R29, R29, 0x1, R0, P3 ;  /* 0x000000011d1d7824 */ /* 0x000fca00018e0600 */
[----:B------:R0:W-:Y:S04]  /*53ae0*/  STL [R1+0xf88], R29 ;  /* 0x000f881d01007387 */ /* 0x0001e80000100800 */
[----:B0-----:R-:W4:Y:S01]  /*53af0*/  LDL.LU R29, [R1+0xf44] ;  /* 0x000f4400011d7983 */ /* 0x001f220000300800 */
[----:B------:R-:W4:Y:S02]  /*53b00*/  LDL.LU R24, [R1+0xf68] ;  /* 0x000f680001187983 */ /* 0x000f240000300800 */
[----:B------:R-:W4:Y:S01]  /*53b10*/  LDL.LU R25, [R1+0xf3c] ;  /* 0x000f3c0001197983 */ /* 0x000f220000300800 */
[----:B------:R-:W-:Y:S01]  /*53b20*/  IADD3 R28, P3, R28, R26, RZ ;  /* 0x0000001a1c1c7210 */ /* 0x000fe20007f7e0ff */
        /* <DEDUP_REMOVED lines=26> */
[----:B----4-:R-:W-:-:S02]  /*53cd0*/  IMAD.X R16, R16, 0x1, R0, P5 ;  /* 0x0000000110107824 */ /* 0x010fc400028e0600 */
[--C-:B------:R-:W-:Y:S01]  /*53ce0*/  IMAD.X R6, R6, 0x1, R0.reuse, P6 ;  /* 0x0000000106067824 */ /* 0x100fe200030e0600 */
[-C--:B------:R-:W-:Y:S02]  /*53cf0*/  IADD3 R7, P5, R7, R26.reuse, RZ ;  /* 0x0000001a07077210 */ /* 0x080fe40007fbe0ff */
[----:B------:R0:W-:Y:S04]  /*53d00*/  STL [R1+0xf78], R16 ;  /* 0x000f781001007387 */ /* 0x0001e80000100800 */
[----:B0-----:R-:W4:Y:S01]  /*53d10*/  LDL.LU R16, [R1+0xee4] ;  /* 0x000ee40001107983 */ /* 0x001f220000300800 */
        /* <DEDUP_REMOVED lines=12> */
[--C-:B------:R-:W-:Y:S01]  /*53de0*/  IMAD.X R28, R28, 0x1, R0.reuse, P4 ;  /* 0x000000011c1c7824 */ /* 0x100fe200020e0600 */
[----:B------:R-:W-:Y:S01]  /*53df0*/  STL [R1+0xf3c], R25 ;  /* 0x000f3c1901007387 */ /* 0x000fe20000100800 */
[----:B------:R-:W-:Y:S02]  /*53e00*/  STL [R1+0xf60], R27 ;  /* 0x000f601b01007387 */ /* 0x000fe40000100800 */
[----:B------:R-:W-:Y:S01]  /*53e10*/  STL [R1+0xf34], R8 ;  /* 0x000f340801007387 */ /* 0x000fe20000100800 */
[----:B------:R-:W-:Y:S01]  /*53e20*/  IADD3 R3, P4, R3, R26, RZ ;  /* 0x0000001a03037210 */ /* 0x000fe20007f9e0ff */
[----:B------:R0:W-:Y:S01]  /*53e30*/  STL [R1+0xf50], R28 ;  /* 0x000f501c01007387 */ /* 0x0001e20000100800 */
[----:B------:R-:W-:-:S02]  /*53e40*/  IMAD.X R23, R23, 0x1, R0, P5 ;  /* 0x0000000117177824 */ /* 0x000fc400028e0600 */
[----:B------:R-:W-:Y:S01]  /*53e50*/  STL [R1+0xf58], R5 ;  /* 0x000f580501007387 */ /* 0x000fe20000100800 */
[-C--:B------:R-:W-:Y:S01]  /*53e60*/  IADD3 R22, P5, R22, R26.reuse, RZ ;  /* 0x0000001a16167210 */ /* 0x080fe20007fbe0ff */
[----:B0-----:R-:W4:Y:S01]  /*53e70*/  LDL.LU R28, [R1+0xedc] ;  /* 0x000edc00011c7983 */ /* 0x001f220000300800 */
[----:B------:R-:W-:Y:S02]  /*53e80*/  STL [R1+0xf2c], R4 ;  /* 0x000f2c0401007387 */ /* 0x000fe40000100800 */
[----:B------:R-:W-:Y:S02]  /*53e90*/  STL [R1+0xf24], R3 ;  /* 0x000f240301007387 */ /* 0x000fe40000100800 */
[----:B------:R-:W-:Y:S02]  /*53ea0*/  STL [R1+0xf48], R23 ;  /* 0x000f481701007387 */ /* 0x000fe40000100800 */
[--C-:B--2---:R-:W-:Y:S01]  /*53eb0*/  IMAD.X R21, R21, 0x1, R0.reuse, P6 ;  /* 0x0000000115157824 */ /* 0x104fe200030e0600 */
[-C--:B------:R-:W-:Y:S01]  /*53ec0*/  IADD3 R17, P6, R17, R26.reuse, RZ ;  /* 0x0000001a11117210 */ /* 0x080fe20007fde0ff */
[--C-:B------:R-:W-:Y:S01]  /*53ed0*/  IMAD.X R20, R20, 0x1, R0.reuse, P1 ;  /* 0x0000000114147824 */ /* 0x100fe200008e0600 */
[----:B------:R-:W-:Y:S01]  /*53ee0*/  IADD3 R9, P1, R9, R26, RZ ;  /* 0x0000001a09097210 */ /* 0x000fe20007f3e0ff */
[----:B------:R-:W-:-:S02]  /*53ef0*/  IMAD.X R10, R10, 0x1, R0, P2 ;  /* 0x000000010a0a7824 */ /* 0x000fc400010e0600 */
[----:B------:R0:W-:Y:S01]  /*53f00*/  STL [R1+0xf14], R17 ;  /* 0x000f141101007387 */ /* 0x0001e20000100800 */
[----:B------:R-:W-:Y:S03]  /*53f10*/  STL [R1+0xf1c], R22 ;  /* 0x000f1c1601007387 */ /* 0x000fe60000100800 */
[----:B0-----:R-:W2:Y:S01]  /*53f20*/  LDL.LU R17, [R1+0xf00] ;  /* 0x000f000001117983 */ /* 0x001ea20000300800 */
[----:B------:R-:W-:Y:S01]  /*53f30*/  STL [R1+0xf40], R21 ;  /* 0x000f401501007387 */ /* 0x000fe20000100800 */
[-C--:B---3--:R-:W-:Y:S01]  /*53f40*/  IADD3 R11, P2, R11, R26.reuse, RZ ;  /* 0x0000001a0b0b7210 */ /* 0x088fe20007f5e0ff */
[--C-:B------:R-:W-:Y:S01]  /*53f50*/  IMAD.X R12, R12, 0x1, R0.reuse, P3 ;  /* 0x000000010c0c7824 */ /* 0x100fe200018e0600 */
[----:B------:R-:W-:Y:S01]  /*53f60*/  STL [R1+0xf38], R20 ;  /* 0x000f381401007387 */ /* 0x000fe20000100800 */
[-C--:B------:R-:W-:Y:S01]  /*53f70*/  IADD3 R13, P3, R13, R26.reuse, RZ ;  /* 0x0000001a0d0d7210 */ /* 0x080fe20007f7e0ff */
        /* <DEDUP_REMOVED lines=29> */
[----:B0-----:R-:W4:Y:S01]  /*54150*/  LDL.LU R29, [R1+0xeac] ;  /* 0x000eac00011d7983 */ /* 0x001f220000300800 */
[----:B------:R-:W4:Y:S02]  /*54160*/  LDL.LU R3, [R1+0xed0] ;  /* 0x000ed00001037983 */ /* 0x000f240000300800 */
[----:B------:R-:W4:Y:S01]  /*54170*/  LDL.LU R23, [R1+0xea4] ;  /* 0x000ea40001177983 */ /* 0x000f220000300800 */
[----:B------:R-:W-:Y:S01]  /*54180*/  IADD3 R28, P1, R28, R26, RZ ;  /* 0x0000001a1c1c7210 */ /* 0x000fe20007f3e0ff */
[----:B------:R-:W4:Y:S04]  /*54190*/  LDL.LU R22, [R1+0xec8] ;  /* 0x000ec80001167983 */ /* 0x000f280000300800 */
[----:B------:R0:W-:Y:S01]  /*541a0*/  STL [R1+0xedc], R28 ;  /* 0x000edc1c01007387 */ /* 0x0001e20000100800 */
[----:B------:R-:W4:Y:S03]  /*541b0*/  LDL.LU R21, [R1+0xe9c] ;  /* 0x000e9c0001157983 */ /* 0x000f260000300800 */
        /* <DEDUP_REMOVED lines=26> */
[----:B------:R-:W-:Y:S01]  /*54360*/  IMAD.X R4, R4, 0x1, R0, P1 ;  /* 0x0000000104047824 */ /* 0x000fe200008e0600 */
[----:B0-----:R-:W4:Y:S01]  /*54370*/  LDL.LU R16, [R1+0xe64] ;  /* 0x000e640001107983 */ /* 0x001f220000300800 */
[----:B------:R-:W-:Y:S02]  /*54380*/  STL [R1+0xecc], R6 ;  /* 0x000ecc0601007387 */ /* 0x000fe40000100800 */
[----:B------:R-:W-:Y:S01]  /*54390*/  STL [R1+0xec4], R24 ;  /* 0x000ec41801007387 */ /* 0x000fe20000100800 */
[----:B------:R-:W-:-:S02]  /*543a0*/  IADD3 R5, P6, R5, R26, RZ ;  /* 0x0000001a05057210 */ /* 0x000fc40007fde0ff */
        /* <DEDUP_REMOVED lines=10> */
[----:B0-----:R-:W4:Y:S01]  /*54450*/  LDL.LU R29, [R1+0xe88] ;  /* 0x000e8800011d7983 */ /* 0x001f220000300800 */
[----:B------:R-:W-:Y:S02]  /*54460*/  STL [R1+0xed8], R4 ;  /* 0x000ed80401007387 */ /* 0x000fe40000100800 */
[--C-:B------:R-:W-:Y:S01]  /*54470*/  IMAD.X R28, R28, 0x1, R0.reuse, P4 ;  /* 0x000000011c1c7824 */ /* 0x100fe200020e0600 */
[----:B------:R-:W-:Y:S01]  /*54480*/  STL [R1+0xed0], R3 ;  /* 0x000ed00301007387 */ /* 0x000fe20000100800 */
[----:B------:R-:W-:Y:S01]  /*54490*/  STL [R1+0xea4], R23 ;  /* 0x000ea41701007387 */ /* 0x000fe20000100800 */
[-C--:B------:R-:W-:Y:S01]  /*544a0*/  IADD3 R20, P4, R20, R26.reuse, RZ ;  /* 0x0000001a14147210 */ /* 0x080fe20007f9e0ff */
[----:B------:R-:W-:Y:S01]  /*544b0*/  IMAD.X R9, R9, 0x1, R0, P5 ;  /* 0x0000000109097824 */ /* 0x000fe200028e0600 */
        /* <DEDUP_REMOVED lines=11> */
[-C--:B------:R-:W-:Y:S01]  /*54570*/  IADD3 R14, P1, R14, R26.reuse, RZ ;  /* 0x0000001a0e0e7210 */ /* 0x080fe20007f3e0ff */
[--C-:B------:R-:W-:Y:S01]  /*54580*/  IMAD.X R15, R15, 0x1, R0.reuse, P2 ;  /* 0x000000010f0f7824 */ /* 0x100fe200010e0600 */
[----:B------:R-:W-:Y:S01]  /*54590*/  STL [R1+0xeb0], R11 ;  /* 0x000eb00b01007387 */ /* 0x000fe20000100800 */
[----:B------:R-:W-:Y:S01]  /*545a0*/  STL [R1+0xe84], R12 ;  /* 0x000e840c01007387 */ /* 0x000fe20000100800 */
[-C--:B------:R-:W-:Y:S01]  /*545b0*/  IADD3 R19, P2, R19, R26.reuse, RZ ;  /* 0x0000001a13137210 */ /* 0x080fe20007f5e0ff */
[----:B------:R-:W-:Y:S02]  /*545c0*/  STL [R1+0xea8], R13 ;  /* 0x000ea80d01007387 */ /* 0x000fe40000100800 */
[--C-:B------:R-:W-:Y:S01]  /*545d0*/  IMAD.X R18, R18, 0x1, R0.reuse, P3 ;  /* 0x0000000112127824 */ /* 0x100fe200018e0600 */
[----:B------:R-:W-:Y:S01]  /*545e0*/  STL [R1+0xe7c], R14 ;  /* 0x000e7c0e01007387 */ /* 0x000fe20000100800 */
[----:B------:R-:W-:Y:S01]  /*545f0*/  IADD3 R17, P3, R17, R26, RZ ;  /* 0x0000001a11117210 */ /* 0x000fe20007f7e0ff */
[----:B------:R-:W-:Y:S02]  /*54600*/  STL [R1+0xea0], R15 ;  /* 0x000ea00f01007387 */ /* 0x000fe40000100800 */
[----:B------:R-:W2:Y:S01]  /*54610*/  LDL.LU R24, [R1+0xe80] ;  /* 0x000e800001187983 */ /* 0x000ea20000300800 */
[----:B------:R-:W-:Y:S01]  /*54620*/  STL [R1+0xe74], R19 ;  /* 0x000e741301007387 */ /* 0x000fe20000100800 */
[----:B------:R-:W-:Y:S02]  /*54630*/  STL [R1+0xe98], R18 ;  /* 0x000e981201007387 */ /* 0x000fe40000100800 */
[----:B---3--:R-:W-:-:S05]  /*54640*/  IMAD.X R2, R2, 0x1, R0, P4 ;  /* 0x0000000102027824 */ /* 0x008fca00020e0600 */
[----:B------:R0:W-:Y:S01]  /*54650*/  STL [R1+0xe90], R2 ;  /* 0x000e900201007387 */ /* 0x0001e20000100800 */
[----:B------:R1:W-:Y:S03]  /*54660*/  STL [R1+0xe6c], R17 ;  /* 0x000e6c1101007387 */ /* 0x0003e60000100800 */
[----:B0-----:R-:W3:Y:S01]  /*54670*/  LDL.LU R2, [R1+0xe54] ;  /* 0x000e540001027983 */ /* 0x001ee20000300800 */
[----:B------:R-:W3:Y:S02]  /*54680*/  LDL.LU R7, [R1+0xe78] ;  /* 0x000e780001077983 */ /* 0x000ee40000300800 */
[----:B------:R-:W3:Y:S02]  /*54690*/  LDL.LU R6, [R1+0xe4c] ;  /* 0x000e4c0001067983 */ /* 0x000ee40000300800 */
[----:B------:R-:W3:Y:S01]  /*546a0*/  LDL.LU R25, [R1+0xe70] ;  /* 0x000e700001197983 */ /* 0x000ee20000300800 */
[----:B------:R-:W3:Y:S01]  /*546b0*/  LDL.LU R27, [R1+0xe44] ;  /* 0x000e4400011b7983 */ /* 0x000ee20000300800 */
        /* <DEDUP_REMOVED lines=16> */
[----:B------:R-:W4:Y:S01]  /*547c0*/  LDL.LU R13, [R1+0xe0c] ;  /* 0x000e0c00010d7983 */ /* 0x000f220000300800 */
[----:B------:R-:W-:-:S05]  /*547d0*/  IADD3 R28, P5, R28, R26, RZ ;  /* 0x0000001a1c1c7210 */ /* 0x000fca0007fbe0ff */
[----:B------:R0:W-:Y:S01]  /*547e0*/  STL [R1+0xe5c], R28 ;  /* 0x000e5c1c01007387 */ /* 0x0001e20000100800 */
[----:B------:R-:W4:Y:S02]  /*547f0*/  LDL.LU R14, [R1+0xe30] ;  /* 0x000e3000010e7983 */ /* 0x000f240000300800 */
[----:B------:R-:W4:Y:S02]  /*54800*/  LDL.LU R15, [R1+0xe04] ;  /* 0x000e0400010f7983 */ /* 0x000f240000300800 */
[----:B------:R-:W4:Y:S01]  /*54810*/  LDL.LU R19, [R1+0xe28] ;  /* 0x000e280001137983 */ /* 0x000f220000300800 */
[----:B------:R-:W4:Y:S01]  /*54820*/  LDL.LU R18, [R1+0xdfc] ;  /* 0x000dfc0001127983 */ /* 0x000f220000300800 */
[----:B-1----:R-:W4:Y:S02]  /*54830*/  LDL.LU R17, [R1+0xe20] ;  /* 0x000e200001117983 */ /* 0x002f240000300800 */
[----:B0-----:R-:W4:Y:S01]  /*54840*/  LDL.LU R16, [R1+0xdf4] ;  /* 0x000df40001107983 */ /* 0x001f220000300800 */
[----:B------:R-:W4:Y:S04]  /*54850*/  LDL.LU R29, [R1+0xe18] ;  /* 0x000e1800011d7983 */ /* 0x000f280000300800 */
[----:B------:R-:W4:Y:S01]  /*54860*/  LDL.LU R28, [R1+0xdec] ;  /* 0x000dec00011c7983 */ /* 0x000f220000300800 */
[----:B--2---:R-:W-:-:S05]  /*54870*/  IMAD.X R24, R24, 0x1, R0, P6 ;  /* 0x0000000118187824 */ /* 0x004fca00030e0600 */
[----:B------:R-:W-:Y:S01]  /*54880*/  STL [R1+0xe80], R24 ;  /* 0x000e801801007387 */ /* 0x000fe20000100800 */
[----:B---3--:R-:W-:-:S05]  /*54890*/  IADD3 R2, P6, R2, R26, RZ ;  /* 0x0000001a02027210 */ /* 0x008fca0007fde0ff */
[----:B------:R0:W-:Y:S04]  /*548a0*/  STL [R1+0xe54], R2 ;  /* 0x000e540201007387 */ /* 0x0001e80000100800 */
[----:B0-----:R-:W2:Y:S01]  /*548b0*/  LDL.LU R2, [R1+0x1b4c] ;  /* 0x001b4c0001027983 */ /* 0x001ea20000300800 */
[----:B------:R-:W-:-:S04]  /*548c0*/  IMAD.MOV.U32 R24, RZ, RZ, c[0x0][0x18c] ;  /* 0x00006300ff187624 */ /* 0x000fc800078e00ff */
[----:B------:R-:W-:Y:S02]  /*548d0*/  IMAD.SHL.U32 R24, R24, 0x80, RZ ;  /* 0x0000008018187824 */ /* 0x000fe400078e00ff */
[--C-:B------:R-:W-:Y:S01]  /*548e0*/  IMAD.X R7, R7, 0x1, R0.reuse, P1 ;  /* 0x0000000107077824 */ /* 0x100fe200008e0600 */
[-C--:B------:R-:W-:Y:S01]  /*548f0*/  IADD3 R6, P1, R6, R26.reuse, RZ ;  /* 0x0000001a06067210 */ /* 0x080fe20007f3e0ff */
[----:B------:R-:W-:Y:S02]  /*54900*/  IMAD.SHL.U32 R24, R24, 0x2, RZ ;  /* 0x0000000218187824 */ /* 0x000fe400078e00ff */
[--C-:B------:R-:W-:Y:S01]  /*54910*/  IMAD.X R25, R25, 0x1, R0.reuse, P2 ;  /* 0x0000000119197824 */ /* 0x100fe200010e0600 */
[----:B------:R-:W-:Y:S01]  /*54920*/  IADD3 R27, P2, R27, R26, RZ ;  /* 0x0000001a1b1b7210 */ /* 0x000fe20007f5e0ff */
[----:B------:R-:W-:Y:S01]  /*54930*/  IMAD.X R8, R8, 0x1, R0, P3 ;  /* 0x0000000108087824 */ /* 0x000fe200018e0600 */
[----:B------:R-:W-:Y:S01]  /*54940*/  STL [R1+0xe78], R7 ;  /* 0x000e780701007387 */ /* 0x000fe20000100800 */
[----:B----4-:R-:W-:-:S03]  /*54950*/  IADD3 R5, P3, R5, R24, RZ ;  /* 0x0000001805057210 */ /* 0x010fc60007f7e0ff */
[----:B------:R-:W-:Y:S01]  /*54960*/  STL [R1+0xe4c], R6 ;  /* 0x000e4c0601007387 */ /* 0x000fe20000100800 */
[--C-:B------:R-:W-:Y:S02]  /*54970*/  IMAD.X R4, R4, 0x1, R0.reuse, P4 ;  /* 0x0000000104047824 */ /* 0x100fe400020e0600 */
[----:B------:R-:W-:Y:S01]  /*54980*/  IMAD.X R23, R23, 0x1, R0, P5 ;  /* 0x0000000117177824 */ /* 0x000fe200028e0600 */
[----:B------:R-:W-:Y:S01]  /*54990*/  STL [R1+0xe70], R25 ;  /* 0x000e701901007387 */ /* 0x000fe20000100800 */
[----:B------:R-:W-:Y:S01]  /*549a0*/  STL [R1+0xe44], R27 ;  /* 0x000e441b01007387 */ /* 0x000fe20000100800 */
[-C--:B------:R-:W-:Y:S01]  /*549b0*/  IADD3 R3, P4, R3, R24.reuse, RZ ;  /* 0x0000001803037210 */ /* 0x080fe20007f9e0ff */
[----:B------:R-:W-:Y:S01]  /*549c0*/  STL [R1+0xe68], R8 ;  /* 0x000e680801007387 */ /* 0x000fe20000100800 */
[----:B------:R-:W-:Y:S01]  /*549d0*/  STL [R1+0xe3c], R5 ;  /* 0x000e3c0501007387 */ /* 0x000fe20000100800 */
[----:B------:R-:W-:Y:S01]  /*549e0*/  STL [R1+0xe60], R4 ;  /* 0x000e600401007387 */ /* 0x000fe20000100800 */
[----:B--2---:R-:W-:-:S05]  /*549f0*/  IADD3 R2, P5, R2, R24, RZ ;  /* 0x0000001802027210 */ /* 0x004fca0007fbe0ff */
[----:B------:R0:W-:Y:S01]  /*54a00*/  STL [R1+0xe2c], R2 ;  /* 0x000e2c0201007387 */ /* 0x0001e20000100800 */
[----:B------:R-:W-:Y:S03]  /*54a10*/  STL [R1+0xe34], R3 ;  /* 0x000e340301007387 */ /* 0x000fe60000100800 */
[----:B0-----:R-:W2:Y:S01]  /*54a20*/  LDL.LU R2, [R1+0x1b48] ;  /* 0x001b480001027983 */ /* 0x001ea20000300800 */
[--C-:B------:R-:W-:Y:S01]  /*54a30*/  IMAD.X R22, R22, 0x1, R0.reuse, P6 ;  /* 0x0000000116167824 */ /* 0x100fe200030e0600 */
[-C--:B------:R-:W-:Y:S01]  /*54a40*/  IADD3 R21, P6, R21, R24.reuse, RZ ;  /* 0x0000001815157210 */ /* 0x080fe20007fde0ff */
[--C-:B------:R-:W-:Y:S01]  /*54a50*/  IMAD.X R20, R20, 0x1, R0.reuse, P1 ;  /* 0x0000000114147824 */ /* 0x100fe200008e0600 */
[----:B------:R-:W-:Y:S01]  /*54a60*/  STL [R1+0xe58], R23 ;  /* 0x000e581701007387 */ /* 0x000fe20000100800 */
[-C--:B------:R-:W-:Y:S01]  /*54a70*/  IADD3 R9, P1, R9, R24.reuse, RZ ;  /* 0x0000001809097210 */ /* 0x080fe20007f3e0ff */
[----:B------:R-:W-:Y:S02]  /*54a80*/  STL [R1+0xe50], R22 ;  /* 0x000e501601007387 */ /* 0x000fe40000100800 */
[----:B------:R-:W-:Y:S01]  /*54a90*/  IMAD.X R10, R10, 0x1, R0, P2 ;  /* 0x000000010a0a7824 */ /* 0x000fe200010e0600 */
[----:B------:R-:W-:Y:S01]  /*54aa0*/  STL [R1+0xe24], R21 ;  /* 0x000e241501007387 */ /* 0x000fe20000100800 */
[-C--:B------:R-:W-:Y:S01]  /*54ab0*/  IADD3 R11, P2, R11, R24.reuse, RZ ;  /* 0x000000180b0b7210 */ /* 0x080fe20007f5e0ff */
[----:B------:R-:W-:Y:S02]  /*54ac0*/  STL [R1+0x1a44], R0 ;  /* 0x001a440001007387 */ /* 0x000fe40000100800 */
[----:B------:R-:W-:Y:S01]  /*54ad0*/  STL [R1+0xe48], R20 ;  /* 0x000e481401007387 */ /* 0x000fe20000100800 */
[----:B------:R-:W-:Y:S01]  /*54ae0*/  STL [R1+0xe1c], R9 ;  /* 0x000e1c0901007387 */ /* 0x000fe20000100800 */
[----:B------:R-:W-:Y:S02]  /*54af0*/  STL [R1+0xe40], R10 ;  /* 0x000e400a01007387 */ /* 0x000fe40000100800 */
[----:B------:R-:W-:Y:S02]  /*54b00*/  STL [R1+0xe14], R11 ;  /* 0x000e140b01007387 */ /* 0x000fe40000100800 */
[--C-:B--2---:R-:W-:Y:S01]  /*54b10*/  IMAD.X R12, R12, 0x1, R2.reuse, P3 ;  /* 0x000000010c0c7824 */ /* 0x104fe200018e0602 */
[-C--:B------:R-:W-:Y:S01]  /*54b20*/  IADD3 R13, P3, R13, R24.reuse, RZ ;  /* 0x000000180d0d7210 */ /* 0x080fe20007f7e0ff */
[--C-:B------:R-:W-:Y:S01]  /*54b30*/  IMAD.X R14, R14, 0x1, R2.reuse, P4 ;  /* 0x000000010e0e7824 */ /* 0x100fe200020e0602 */
[-C--:B------:R-:W-:Y:S01]  /*54b40*/  IADD3 R15, P4, R15, R24.reuse, RZ ;  /* 0x000000180f0f7210 */ /* 0x080fe20007f9e0ff */
[--C-:B------:R-:W-:Y:S01]  /*54b50*/  IMAD.X R19, R19, 0x1, R2.reuse, P5 ;  /* 0x0000000113137824 */ /* 0x100fe200028e0602 */
[----:B------:R-:W-:Y:S01]  /*54b60*/  STL [R1+0xe38], R12 ;  /* 0x000e380c01007387 */ /* 0x000fe20000100800 */
[-C--:B------:R-:W-:Y:S01]  /*54b70*/  IADD3 R18, P5, R18, R24.reuse, RZ ;  /* 0x0000001812127210 */ /* 0x080fe20007fbe0ff */
[----:B------:R-:W-:Y:S02]  /*54b80*/  STL [R1+0xe0c], R13 ;  /* 0x000e0c0d01007387 */ /* 0x000fe40000100800 */
[--C-:B------:R-:W-:Y:S01]  /*54b90*/  IMAD.X R17, R17, 0x1, R2.reuse, P6 ;  /* 0x0000000111117824 */ /* 0x100fe200030e0602 */
[----:B------:R-:W-:Y:S01]  /*54ba0*/  STL [R1+0xe30], R14 ;  /* 0x000e300e01007387 */ /* 0x000fe20000100800 */
[----:B------:R-:W-:Y:S01]  /*54bb0*/  STL [R1+0xe04], R15 ;  /* 0x000e040f01007387 */ /* 0x000fe20000100800 */
[-C--:B------:R-:W-:Y:S01]  /*54bc0*/  IADD3 R16, P6, R16, R24.reuse, RZ ;  /* 0x0000001810107210 */ /* 0x080fe20007fde0ff */
[----:B------:R-:W-:Y:S02]  /*54bd0*/  STL [R1+0xe28], R19 ;  /* 0x000e281301007387 */ /* 0x000fe40000100800 */
[--C-:B------:R-:W-:Y:S01]  /*54be0*/  IMAD.X R29, R29, 0x1, R2.reuse, P1 ;  /* 0x000000011d1d7824 */ /* 0x100fe200008e0602 */
[----:B------:R-:W-:Y:S01]  /*54bf0*/  STL [R1+0xdfc], R18 ;  /* 0x000dfc1201007387 */ /* 0x000fe20000100800 */
[----:B------:R-:W-:Y:S02]  /*54c00*/  STL [R1+0xe20], R17 ;  /* 0x000e201101007387 */ /* 0x000fe40000100800 */
[----:B------:R0:W-:Y:S01]  /*54c10*/  STL [R1+0x1b44], R24 ;  /* 0x001b441801007387 */ /* 0x0001e20000100800 */
[----:B------:R-:W-:Y:S01]  /*54c20*/  IADD3 R28, P1, R28, R24, RZ ;  /* 0x000000181c1c7210 */ /* 0x000fe20007f3e0ff */
[----:B------:R-:W-:Y:S04]  /*54c30*/  STL [R1+0xdf4], R16 ;  /* 0x000df41001007387 */ /* 0x000fe80000100800 */
[----:B0-----:R-:W2:Y:S01]  /*54c40*/  LDL.LU R24, [R1+0xe10] ;  /* 0x000e100001187983 */ /* 0x001ea20000300800 */
[----:B------:R-:W-:Y:S02]  /*54c50*/  STL [R1+0xe18], R29 ;  /* 0x000e181d01007387 */ /* 0x000fe40000100800 */
[----:B------:R-:W3:Y:S02]  /*54c60*/  LDL.LU R0, [R1+0xe00] ;  /* 0x000e000001007983 */ /* 0x000ee40000300800 */
[----:B------:R-:W-:Y:S01]  /*54c70*/  STL [R1+0xdec], R28 ;  /* 0x000dec1c01007387 */ /* 0x000fe20000100800 */
[----:B---3--:R0:W-:Y:S04]  /*54c80*/  STL [R1+0x1b38], R0 ;  /* 0x001b380001007387 */ /* 0x0081e80000100800 */
[----:B0-----:R-:W3:Y:S04]  /*54c90*/  LDL.LU R0, [R1+0xddc] ;  /* 0x000ddc0001007983 */ /* 0x001ee80000300800 */
[----:B---3--:R0:W-:Y:S04]  /*54ca0*/  STL [R1+0x1b3c], R0 ;  /* 0x001b3c0001007387 */ /* 0x0081e80000100800 */
[----:B0-----:R-:W3:Y:S01]  /*54cb0*/  LDL.LU R0, [R1+0xe08] ;  /* 0x000e080001007983 */ /* 0x001ee20000300800 */
[----:B--2---:R-:W-:-:S03]  /*54cc0*/  IMAD.X R24, R24, 0x1, R2, P2 ;  /* 0x0000000118187824 */ /* 0x004fc600010e0602 */
[----:B---3--:R0:W-:Y:S04]  /*54cd0*/  STL [R1+0x1b40], R0 ;  /* 0x001b400001007387 */ /* 0x0081e80000100800 */
[----:B0-----:R-:W2:Y:S01]  /*54ce0*/  LDL.LU R0, [R1+0xde4] ;  /* 0x000de40001007983 */ /* 0x001ea20000300800 */
[----:B------:R-:W3:Y:S02]  /*54cf0*/  LDL.LU R7, [R1+0xdd4] ;  /* 0x000dd40001077983 */ /* 0x000ee40000300800 */
[----:B------:R-:W4:Y:S02]  /*54d00*/  LDL.LU R6, [R1+0xdf8] ;  /* 0x000df80001067983 */ /* 0x000f240000300800 */
        /* <DEDUP_REMOVED lines=24> */
[----:B------:R0:W-:Y:S02]  /*54e90*/  STL [R1+0xe10], R24 ;  /* 0x000e101801007387 */ /* 0x0001e40000100800 */
[----:B0-----:R-:W2:Y:S02]  /*54ea0*/  LDL.LU R24, [R1+0x1b44] ;  /* 0x001b440001187983 */ /* 0x001ea40000300800 */
[----:B--2---:R-:W-:-:S05]  /*54eb0*/  IADD3 R0, P2, R0, R24, RZ ;  /* 0x0000001800007210 */ /* 0x004fca0007f5e0ff */
[----:B------:R0:W-:Y:S04]  /*54ec0*/  STL [R1+0xde4], R0 ;  /* 0x000de40001007387 */ /* 0x0001e80000100800 */
[----:B0-----:R-:W2:Y:S02]  /*54ed0*/  LDL.LU R0, [R1+0x1b40] ;  /* 0x001b400001007983 */ /* 0x001ea40000300800 */
[----:B--2---:R-:W-:-:S05]  /*54ee0*/  IMAD.X R0, R0, 0x1, R2, P3 ;  /* 0x0000000100007824 */ /* 0x004fca00018e0602 */
[----:B------:R0:W-:Y:S04]  /*54ef0*/  STL [R1+0xe08], R0 ;  /* 0x000e080001007387 */ /* 0x0001e80000100800 */
[----:B0-----:R-:W2:Y:S02]  /*54f00*/  LDL.LU R0, [R1+0x1b3c] ;  /* 0x001b3c0001007983 */ /* 0x001ea40000300800 */
[----:B--2---:R-:W-:-:S05]  /*54f10*/  IADD3 R0, P3, R0, R24, RZ ;  /* 0x0000001800007210 */ /* 0x004fca0007f7e0ff */
[----:B------:R0:W-:Y:S04]  /*54f20*/  STL [R1+0xddc], R0 ;  /* 0x000ddc0001007387 */ /* 0x0001e80000100800 */
[----:B0-----:R-:W2:Y:S01]  /*54f30*/  LDL.LU R0, [R1+0x1b38] ;  /* 0x001b380001007983 */ /* 0x001ea20000300800 */
[--C-:B----4-:R-:W-:Y:S01]  /*54f40*/  IMAD.X R6, R6, 0x1, R2.reuse, P5 ;  /* 0x0000000106067824 */ /* 0x110fe200028e0602 */
[-C--:B------:R-:W-:Y:S01]  /*54f50*/  IADD3 R25, P5, R25, R24.reuse, RZ ;  /* 0x0000001819197210 */ /* 0x080fe20007fbe0ff */
[--C-:B------:R-:W-:Y:S01]  /*54f60*/  IMAD.X R26, R26, 0x1, R2.reuse, P6 ;  /* 0x000000011a1a7824 */ /* 0x100fe200030e0602 */
        /* <DEDUP_REMOVED lines=16> */
[----:B------:R-:W-:Y:S01]  /*55070*/  IADD3 R17, P3, R17, R24, RZ ;  /* 0x0000001811117210 */ /* 0x000fe20007f7e0ff */
[----:B------:R-:W-:-:S02]  /*55080*/  IMAD.X R28, R28, 0x1, R2, P5 ;  /* 0x000000011c1c7824 */ /* 0x000fc400028e0602 */
[----:B--2---:R-:W-:Y:S01]  /*55090*/  IMAD.X R0, R0, 0x1, R2, P4 ;  /* 0x0000000100007824 */ /* 0x004fe200020e0602 */
[----:B---3--:R-:W-:-:S04]  /*550a0*/  IADD3 R7, P4, R7, R24, RZ ;  /* 0x0000001807077210 */ /* 0x008fc80007f9e0ff */
[----:B------:R-:W-:Y:S01]  /*550b0*/  STL [R1+0xe00], R0 ;  /* 0x000e000001007387 */ /* 0x000fe20000100800 */
[----:B------:R-:W-:Y:S02]  /*550c0*/  STL [R1+0xdd4], R7 ;  /* 0x000dd40701007387 */ /* 0x000fe40000100800 */
[----:B------:R-:W-:Y:S02]  /*550d0*/  STL [R1+0xdf8], R6 ;  /* 0x000df80601007387 */ /* 0x000fe40000100800 */
[----:B------:R-:W-:Y:S01]  /*550e0*/  STL [R1+0xdcc], R25 ;  /* 0x000dcc1901007387 */ /* 0x000fe20000100800 */
[----:B------:R-:W-:Y:S01]  /*550f0*/  STL [R1+0xdf0], R26 ;  /* 0x000df01a01007387 */ /* 0x000fe20000100800 */
[----:B------:R-:W-:Y:S02]  /*55100*/  STL [R1+0xdc4], R27 ;  /* 0x000dc41b01007387 */ /* 0x000fe40000100800 */
[----:B------:R-:W-:Y:S02]  /*55110*/  STL [R1+0xde8], R8 ;  /* 0x000de80801007387 */ /* 0x000fe40000100800 */
[----:B------:R-:W-:Y:S02]  /*55120*/  STL [R1+0xdbc], R5 ;  /* 0x000dbc0501007387 */ /* 0x000fe40000100800 */
[--C-:B------:R-:W-:Y:S01]  /*55130*/  IMAD.X R21, R21, 0x1, R2.reuse, P4 ;  /* 0x0000000115157824 */ /* 0x100fe200020e0602 */
[----:B------:R-:W-:Y:S01]  /*55140*/  STL [R1+0xde0], R4 ;  /* 0x000de00401007387 */ /* 0x000fe20000100800 */
[----:B------:R-:W-:Y:S01]  /*55150*/  IADD3 R20, P4, R20, R24, RZ ;  /* 0x0000001814147210 */ /* 0x000fe20007f9e0ff */
        /* <DEDUP_REMOVED lines=12> */
[----:B------:R-:W-:-:S02]  /*55220*/  IMAD.X R16, R16, 0x1, R2, P4 ;  /* 0x0000000110107824 */ /* 0x000fc400020e0602 */
[----:B------:R-:W-:Y:S01]  /*55230*/  STL [R1+0xd84], R19 ;  /* 0x000d841301007387 */ /* 0x000fe20000100800 */
[-C--:B------:R-:W-:Y:S01]  /*55240*/  IADD3 R29, P4, R29, R24.reuse, RZ ;  /* 0x000000181d1d7210 */ /* 0x080fe20007f9e0ff */
[----:B------:R-:W-:Y:S01]  /*55250*/  STL [R1+0xda8], R18 ;  /* 0x000da81201007387 */ /* 0x000fe20000100800 */
[----:B------:R-:W-:Y:S02]  /*55260*/  STL [R1+0xd7c], R17 ;  /* 0x000d7c1101007387 */ /* 0x000fe40000100800 */
[----:B------:R0:W-:Y:S02]  /*55270*/  STL [R1+0x1b34], R2 ;  /* 0x001b340201007387 */ /* 0x0001e40000100800 */
[----:B------:R-:W-:Y:S01]  /*55280*/  STL [R1+0xda0], R16 ;  /* 0x000da01001007387 */ /* 0x000fe20000100800 */
        /* <DEDUP_REMOVED lines=8> */
[----:B--2---:R-:W-:-:S03]  /*55310*/  IADD3 R2, P5, R2, R24, RZ ;  /* 0x0000001802027210 */ /* 0x004fc60007fbe0ff */
        /* <DEDUP_REMOVED lines=30> */
[----:B--2---:R-:W-:-:S05]  /*55500*/  IMAD.X R0, R0, 0x1, R2, P6 ;  /* 0x0000000100007824 */ /* 0x004fca00030e0602 */
[----:B------:R0:W-:Y:S04]  /*55510*/  STL [R1+0xd90], R0 ;  /* 0x000d900001007387 */ /* 0x0001e80000100800 */
[----:B0-----:R-:W2:Y:S02]  /*55520*/  LDL.LU R0, [R1+0x1b30] ;  /* 0x001b300001007983 */ /* 0x001ea40000300800 */
[----:B--2---:R-:W-:-:S05]  /*55530*/  IADD3 R0, P6, R0, R24, RZ ;  /* 0x0000001800007210 */ /* 0x004fca0007fde0ff */
[----:B------:R0:W-:Y:S04]  /*55540*/  STL [R1+0xd64], R0 ;  /* 0x000d640001007387 */ /* 0x0001e80000100800 */
[----:B0-----:R-:W2:Y:S02]  /*55550*/  LDL.LU R0, [R1+0x1b2c] ;  /* 0x001b2c0001007983 */ /* 0x001ea40000300800 */
[----:B--2---:R-:W-:-:S05]  /*55560*/  IMAD.X R0, R0, 0x1, R2, P1 ;  /* 0x0000000100007824 */ /* 0x004fca00008e0602 */
[----:B------:R0:W-:Y:S04]  /*55570*/  STL [R1+0xd88], R0 ;  /* 0x000d880001007387 */ /* 0x0001e80000100800 */
[----:B0-----:R-:W2:Y:S01]  /*55580*/  LDL.LU R0, [R1+0x1b28] ;  /* 0x001b280001007983 */ /* 0x001ea20000300800 */
[--C-:B---3--:R-:W-:Y:S01]  /*55590*/  IMAD.X R7, R7, 0x1, R2.reuse, P2 ;  /* 0x0000000107077824 */ /* 0x108fe200010e0602 */
[-C--:B----4-:R-:W-:Y:S01]  /*555a0*/  IADD3 R6, P2, R6, R24.reuse, RZ ;  /* 0x0000001806067210 */ /* 0x090fe20007f5e0ff */
        /* <DEDUP_REMOVED lines=18> */
[----:B------:R-:W-:Y:S01]  /*556d0*/  IMAD.X R29, R29, 0x1, R2, P2 ;  /* 0x000000011d1d7824 */ /* 0x000fe200010e0602 */
[----:B------:R-:W-:-:S02]  /*556e0*/  IADD3 R28, P2, R28, R24, RZ ;  /* 0x000000181c1c7210 */ /* 0x000fc40007f5e0ff */
[----:B--2---:R-:W-:-:S05]  /*556f0*/  IADD3 R0, P1, R0, R24, RZ ;  /* 0x0000001800007210 */ /* 0x004fca0007f3e0ff */
[----:B------:R-:W-:Y:S01]  /*55700*/  STL [R1+0xd5c], R0 ;  /* 0x000d5c0001007387 */ /* 0x000fe20000100800 */
[----:B------:R-:W-:Y:S02]  /*55710*/  STL [R1+0xd80], R7 ;  /* 0x000d800701007387 */ /* 0x000fe40000100800 */
[----:B------:R-:W-:Y:S02]  /*55720*/  STL [R1+0xd54], R6 ;  /* 0x000d540601007387 */ /* 0x000fe40000100800 */
[----:B------:R-:W-:Y:S01]  /*55730*/  STL [R1+0xd78], R25 ;  /* 0x000d781901007387 */ /* 0x000fe20000100800 */
[----:B------:R-:W-:Y:S01]  /*55740*/  STL [R1+0xd4c], R26 ;  /* 0x000d4c1a01007387 */ /* 0x000fe20000100800 */
        /* <DEDUP_REMOVED lines=16> */
[----:B------:R-:W-:-:S02]  /*55850*/  IMAD.X R17, R17, 0x1, R2, P1 ;  /* 0x0000000111117824 */ /* 0x000fc400008e0602 */
[----:B------:R-:W-:Y:S02]  /*55860*/  STL [R1+0xd38], R14 ;  /* 0x000d380e01007387 */ /* 0x000fe40000100800 */
[----:B------:R-:W-:Y:S01]  /*55870*/  STL [R1+0xd0c], R15 ;  /* 0x000d0c0f01007387 */ /* 0x000fe20000100800 */
[----:B------:R-:W-:Y:S01]  /*55880*/  IADD3 R16, P1, R16, R24, RZ ;  /* 0x0000001810107210 */ /* 0x000fe20007f3e0ff */
[----:B------:R-:W-:Y:S01]  /*55890*/  STL [R1+0xd30], R19 ;  /* 0x000d301301007387 */ /* 0x000fe20000100800 */
[----:B------:R-:W-:Y:S02]  /*558a0*/  STL [R1+0xd04], R18 ;  /* 0x000d041201007387 */ /* 0x000fe40000100800 */
[----:B------:R-:W-:Y:S02]  /*558b0*/  STL [R1+0xd28], R17 ;  /* 0x000d281101007387 */ /* 0x000fe40000100800 */
[----:B------:R0:W-:Y:S01]  /*558c0*/  STL [R1+0x1b24], R24 ;  /* 0x001b241801007387 */ /* 0x0001e20000100800 */
        /* <DEDUP_REMOVED lines=1373> */
[----:B------:R0:W-:Y:S04]  /*5aea0*/  STL [R1+0x1784], R0 ;  /* 0x0017840001007387 */ /* 0x0001e80000100800 */
[----:B0-----:R0:W5:Y:S01]  /*5aeb0*/  LDL.LU R0, [R1+0x1a44] ;  /* 0x001a440001007983 */ /* 0x0011620000300800 */
[----:B------:R1:W-:Y:S03]  /*5aec0*/  STL [R1+0x1750], R6 ;  /* 0x0017500601007387 */ /* 0x0003e60000100800 */
[----:B-1----:R0:W5:Y:S01]  /*5aed0*/  LDL.LU R6, [R1+0x1a40] ;  /* 0x001a400001067983 */ /* 0x0021620000300800 */
[----:B------:R1:W-:Y:S03]  /*5aee0*/  STL [R1+0x178c], R7 ;  /* 0x00178c0701007387 */ /* 0x0003e60000100800 */
[----:B-1----:R0:W5:Y:S01]  /*5aef0*/  LDL.LU R7, [R1+0x1a3c] ;  /* 0x001a3c0001077983 */ /* 0x0021620000300800 */
[----:B------:R1:W-:Y:S03]  /*5af00*/  STL [R1+0x1758], R8 ;  /* 0x0017580801007387 */ /* 0x0003e60000100800 */
[----:B-1----:R-:W2:Y:S01]  /*5af10*/  LDL.LU R8, [R1+0x1a38] ;  /* 0x001a380001087983 */ /* 0x002ea20000300800 */
[----:B------:R1:W-:Y:S03]  /*5af20*/  STL [R1+0x1794], R5 ;  /* 0x0017940501007387 */ /* 0x0003e60000100800 */
[----:B-1----:R-:W3:Y:S01]  /*5af30*/  LDL.LU R5, [R1+0x1a34] ;  /* 0x001a340001057983 */ /* 0x002ee20000300800 */
[----:B------:R1:W-:Y:S03]  /*5af40*/  STL [R1+0x1760], R4 ;  /* 0x0017600401007387 */ /* 0x0003e60000100800 */
[----:B-1----:R-:W4:Y:S01]  /*5af50*/  LDL.LU R4, [R1+0x1a30] ;  /* 0x001a300001047983 */ /* 0x002f220000300800 */
[----:B------:R1:W-:Y:S03]  /*5af60*/  STL [R1+0x179c], R3 ;  /* 0x00179c0301007387 */ /* 0x0003e60000100800 */
[----:B-1----:R-:W4:Y:S01]  /*5af70*/  LDL.LU R3, [R1+0x1a2c] ;  /* 0x001a2c0001037983 */ /* 0x002f220000300800 */
[----:B------:R1:W-:Y:S02]  /*5af80*/  STL [R1+0x1768], R23 ;  /* 0x0017681701007387 */ /* 0x0003e40000100800 */
[--C-:B------:R-:W-:Y:S01]  /*5af90*/  IMAD.X R20, R20, 0x1, R2.reuse, P2 ;  /* 0x0000000114147824 */ /* 0x100fe200010e0602 */
[-C--:B------:R-:W-:Y:S01]  /*5afa0*/  IADD3 R19, P2, R19, R24.reuse, RZ ;  /* 0x0000001813137210 */ /* 0x080fe20007f5e0ff */
[--C-:B------:R-:W-:Y:S01]  /*5afb0*/  IMAD.X R18, R18, 0x1, R2.reuse, P3 ;  /* 0x0000000112127824 */ /* 0x100fe200018e0602 */
[----:B-1----:R0:W5:Y:S01]  /*5afc0*/  LDL.LU R23, [R1+0x1a28] ;  /* 0x001a280001177983 */ /* 0x0021620000300800 */
[----:B------:R1:W-:Y:S01]  /*5afd0*/  STL [R1+0x17a4], R22 ;  /* 0x0017a41601007387 */ /* 0x0003e20000100800 */
[-C--:B------:R-:W-:Y:S01]  /*5afe0*/  IADD3 R17, P3, R17, R24.reuse, RZ ;  /* 0x0000001811117210 */ /* 0x080fe20007f7e0ff */
[----:B------:R-:W-:Y:S01]  /*5aff0*/  IMAD.X R16, R16, 0x1, R2, P4 ;  /* 0x0000000110107824 */ /* 0x000fe200020e0602 */
[----:B-1----:R0:W5:Y:S01]  /*5b000*/  LDL.LU R22, [R1+0x1a24] ;  /* 0x001a240001167983 */ /* 0x0021620000300800 */
[----:B------:R1:W-:Y:S01]  /*5b010*/  STL [R1+0x1770], R21 ;  /* 0x0017701501007387 */ /* 0x0003e20000100800 */
[----:B------:R-:W-:-:S02]  /*5b020*/  IADD3 R28, P4, R28, R24, RZ ;  /* 0x000000181c1c7210 */ /* 0x000fc40007f9e0ff */
[----:B-1----:R0:W5:Y:S01]  /*5b030*/  LDL.LU R21, [R1+0x1a20] ;  /* 0x001a200001157983 */ /* 0x0021620000300800 */
[----:B------:R1:W-:Y:S02]  /*5b040*/  STL [R1+0x17ac], R9 ;  /* 0x0017ac0901007387 */ /* 0x0003e40000100800 */
[--C-:B------:R-:W-:Y:S01]  /*5b050*/  IMAD.X R29, R29, 0x1, R2.reuse, P5 ;  /* 0x000000011d1d7824 */ /* 0x100fe200028e0602 */
[----:B-1----:R0:W5:Y:S01]  /*5b060*/  LDL.LU R9, [R1+0x1a1c] ;  /* 0x001a1c0001097983 */ /* 0x0021620000300800 */
[----:B------:R1:W-:Y:S01]  /*5b070*/  STL [R1+0x1778], R20 ;  /* 0x0017781401007387 */ /* 0x0003e20000100800 */
[-C--:B------:R-:W-:Y:S02]  /*5b080*/  IADD3 R25, P5, R25, R24.reuse, RZ ;  /* 0x0000001819197210 */ /* 0x080fe40007fbe0ff */
[----:B-1----:R0:W5:Y:S01]  /*5b090*/  LDL.LU R20, [R1+0x1a18] ;  /* 0x001a180001147983 */ /* 0x0021620000300800 */
[----:B------:R1:W-:Y:S02]  /*5b0a0*/  STL [R1+0x17b4], R19 ;  /* 0x0017b41301007387 */ /* 0x0003e40000100800 */
[--C-:B------:R-:W-:Y:S01]  /*5b0b0*/  IMAD.X R26, R26, 0x1, R2.reuse, P6 ;  /* 0x000000011a1a7824 */ /* 0x100fe200030e0602 */
[----:B------:R-:W-:Y:S01]  /*5b0c0*/  IADD3 R27, P6, R27, R24, RZ ;  /* 0x000000181b1b7210 */ /* 0x000fe20007fde0ff */
[----:B-1----:R0:W5:Y:S01]  /*5b0d0*/  LDL.LU R19, [R1+0x1a14] ;  /* 0x001a140001137983 */ /* 0x0021620000300800 */
[----:B------:R1:W-:Y:S02]  /*5b0e0*/  STL [R1+0x1780], R18 ;  /* 0x0017801201007387 */ /* 0x0003e40000100800 */
[----:B------:R-:W-:-:S02]  /*5b0f0*/  IMAD.X R10, R10, 0x1, R2, P1 ;  /* 0x000000010a0a7824 */ /* 0x000fc400008e0602 */
[--C-:B------:R-:W-:Y:S01]  /*5b100*/  IMAD.X R11, R11, 0x1, R2.reuse, P2 ;  /* 0x000000010b0b7824 */ /* 0x100fe200010e0602 */
[----:B-1----:R0:W5:Y:S01]  /*5b110*/  LDL.LU R18, [R1+0x1a10] ;  /* 0x001a100001127983 */ /* 0x0021620000300800 */
[----:B------:R1:W-:Y:S03]  /*5b120*/  STL [R1+0x17bc], R17 ;  /* 0x0017bc1101007387 */ /* 0x0003e60000100800 */
[----:B-1----:R0:W5:Y:S01]  /*5b130*/  LDL.LU R17, [R1+0x1a0c] ;  /* 0x001a0c0001117983 */ /* 0x0021620000300800 */
[----:B------:R1:W-:Y:S02]  /*5b140*/  STL [R1+0x1788], R16 ;  /* 0x0017881001007387 */ /* 0x0003e40000100800 */
[--C-:B------:R-:W-:Y:S01]  /*5b150*/  IMAD.X R12, R12, 0x1, R2.reuse, P3 ;  /* 0x000000010c0c7824 */ /* 0x100fe200018e0602 */
[----:B-1----:R0:W5:Y:S01]  /*5b160*/  LDL.LU R16, [R1+0x1a08] ;  /* 0x001a080001107983 */ /* 0x0021620000300800 */
[----:B------:R1:W-:Y:S02]  /*5b170*/  STL [R1+0x17c4], R28 ;  /* 0x0017c41c01007387 */ /* 0x0003e40000100800 */
[----:B------:R-:W-:-:S02]  /*5b180*/  IMAD.X R13, R13, 0x1, R2, P4 ;  /* 0x000000010d0d7824 */ /* 0x000fc400020e0602 */
[--C-:B------:R-:W-:Y:S01]  /*5b190*/  IMAD.X R14, R14, 0x1, R2.reuse, P5 ;  /* 0x000000010e0e7824 */ /* 0x100fe200028e0602 */
[----:B-1----:R0:W5:Y:S01]  /*5b1a0*/  LDL.LU R28, [R1+0x1a04] ;  /* 0x001a0400011c7983 */ /* 0x0021620000300800 */
[----:B------:R1:W-:Y:S02]  /*5b1b0*/  STL [R1+0x1790], R29 ;  /* 0x0017901d01007387 */ /* 0x0003e40000100800 */
[----:B------:R-:W-:Y:S01]  /*5b1c0*/  IMAD.X R15, R15, 0x1, R2, P6 ;  /* 0x000000010f0f7824 */ /* 0x000fe200030e0602 */
[----:B-1----:R0:W5:Y:S01]  /*5b1d0*/  LDL.LU R29, [R1+0x1a00] ;  /* 0x001a0000011d7983 */ /* 0x0021620000300800 */
[----:B------:R-:W-:Y:S02]  /*5b1e0*/  STL [R1+0x17cc], R25 ;  /* 0x0017cc1901007387 */ /* 0x000fe40000100800 */
[----:B------:R-:W-:Y:S02]  /*5b1f0*/  STL [R1+0x1798], R26 ;  /* 0x0017981a01007387 */ /* 0x000fe40000100800 */
[----:B------:R-:W-:Y:S01]  /*5b200*/  STL [R1+0x17d0], R27 ;  /* 0x0017d01b01007387 */ /* 0x000fe20000100800 */
[----:B------:R-:W-:Y:S01]  /*5b210*/  STL [R1+0x17a0], R10 ;  /* 0x0017a00a01007387 */ /* 0x000fe20000100800 */
[----:B------:R3:W-:Y:S02]  /*5b220*/  STL [R1+0x17a8], R11 ;  /* 0x0017a80b01007387 */ /* 0x0007e40000100800 */
[----:B------:R0:W-:Y:S02]  /*5b230*/  STL [R1+0x17b0], R12 ;  /* 0x0017b00c01007387 */ /* 0x0001e40000100800 */
[----:B------:R0:W-:Y:S01]  /*5b240*/  STL [R1+0x17b8], R13 ;  /* 0x0017b80d01007387 */ /* 0x0001e20000100800 */
[----:B------:R0:W-:Y:S01]  /*5b250*/  STL [R1+0x17c0], R14 ;  /* 0x0017c00e01007387 */ /* 0x0001e20000100800 */
[----:B---3--:R-:W-:-:S02]  /*5b260*/  IMAD.MOV.U32 R11, RZ, RZ, R5 ;  /* 0x000000ffff0b7224 */ /* 0x008fc400078e0005 */
[----:B--2---:R-:W-:-:S05]  /*5b270*/  IMAD.MOV.U32 R5, RZ, RZ, R8 ;  /* 0x000000ffff057224 */ /* 0x004fca00078e0008 */
[----:B----4-:R0:W-:Y:S01]  /*5b280*/  STL.64 [R1+0x5d0], R4 ;  /* 0x0005d00401007387 */ /* 0x0101e20000100a00 */
[----:B------:R0:W-:Y:S02]  /*5b290*/  STL [R1+0x17c8], R15 ;  /* 0x0017c80f01007387 */ /* 0x0001e40000100800 */
[----:B------:R-:W-:-:S05]  /*5b2a0*/  IMAD.MOV.U32 R10, RZ, RZ, R3 ;  /* 0x000000ffff0a7224 */ /* 0x000fca00078e0003 */
[----:B------:R0:W-:Y:S01]  /*5b2b0*/  STL.64 [R1+0x5d8], R10 ;  /* 0x0005d80a01007387 */ /* 0x0001e20000100a00 */
[----:B------:R-:W-:Y:S01]  /*5b2c0*/  @!P0 CALL.REL.NOINC `(.L_x_1) ;  /* 0x0000001000008944 */ /* 0x000fe20003c00000 */
[----:B------:R-:W-:Y:S05]  /*5b2d0*/  BRA `(.L_x_2) ;  /* 0xfffbe2e000007947 */ /* 0x000fea000383ffff */
.L_x_1:
[----:B-----5:R-:W2:Y:S04]  /*5b2e0*/  LDL.LU R0, [R1+0x224] ;  /* 0x0002240001007983 */ /* 0x020ea80000300800 */
[----:B--2---:R1:W-:Y:S04]  /*5b2f0*/  STL [R1+0x1be4], R0 ;  /* 0x001be40001007387 */ /* 0x0043e80000100800 */
[----:B-1----:R-:W2:Y:S04]  /*5b300*/  LDL.LU R0, [R1+0x45c] ;  /* 0x00045c0001007983 */ /* 0x002ea80000300800 */
[----:B--2---:R1:W-:Y:S04]  /*5b310*/  STL [R1+0x1be8], R0 ;  /* 0x001be80001007387 */ /* 0x0043e80000100800 */
[----:B------:R-:W2:Y:S01]  /*5b320*/  LDL.LU R2, [R1+0x220] ;  /* 0x0002200001027983 */ /* 0x000ea20000300800 */
[----:B-1----:R-:W-:-:S03]  /*5b330*/  IMAD.MOV.U32 R0, RZ, RZ, R7 ;  /* 0x000000ffff007224 */ /* 0x002fc600078e0007 */
[----:B--2---:R1:W-:Y:S04]  /*5b340*/  STL [R1+0x1bec], R2 ;  /* 0x001bec0201007387 */ /* 0x0043e80000100800 */
[----:B0-----:R-:W2:Y:S04]  /*5b350*/  LDL.LU R4, [R1+0x47c] ;  /* 0x00047c0001047983 */ /* 0x001ea80000300800 */
[----:B------:R-:W2:Y:S04]  /*5b360*/  LDL.LU R8, [R1+0x478] ;  /* 0x0004780001087983 */ /* 0x000ea80000300800 */
[----:B------:R-:W3:Y:S04]  /*5b370*/  LDL.LU R3, [R1+0x48c] ;  /* 0x00048c0001037983 */ /* 0x000ee80000300800 */
[----:B------:R-:W3:Y:S01]  /*5b380*/  LDL.LU R5, [R1+0x488] ;  /* 0x0004880001057983 */ /* 0x000ee20000300800 */
[----:B-1----:R-:W-:-:S03]  /*5b390*/  IMAD.MOV.U32 R2, RZ, RZ, R6 ;  /* 0x000000ffff027224 */ /* 0x002fc600078e0006 */
[----:B------:R-:W4:Y:S04]  /*5b3a0*/  LDL.LU R24, [R1+0x24c] ;  /* 0x00024c0001187983 */ /* 0x000f280000300800 */
[----:B------:R-:W4:Y:S04]  /*5b3b0*/  LDL.LU R25, [R1+0x248] ;  /* 0x0002480001197983 */ /* 0x000f280000300800 */
[----:B------:R-:W2:Y:S04]  /*5b3c0*/  LDL.LU R26, [R1+0x25c] ;  /* 0x00025c00011a7983 */ /* 0x000ea80000300800 */
        /* <DEDUP_REMOVED lines=17> */
[----:B------:R0:W-:Y:S01]  /*5b4e0*/  STL [R1+0x1b10], R9 ;  /* 0x001b100901007387 */ /* 0x0001e20000100800 */
[----:B------:R-:W-:-:S03]  /*5b4f0*/  F2FP.BF16.PACK_AB R0, R2, R0 ;  /* 0x000000000200723e */ /* 0x000fc600000010ff */
        /* <DEDUP_REMOVED lines=13> */
[----:B------:R-:W2:Y:S04]  /*5b5d0*/  LDL.LU R2, [R1+0x1bec] ;  /* 0x001bec0001027983 */ /* 0x000ea80000300800 */
[----:B------:R0:W-:Y:S04]  /*5b5e0*/  STL [R1+0x17c], R0 ;  /* 0x00017c0001007387 */ /* 0x0001e80000100800 */
[----:B0-----:R-:W2:Y:S02]  /*5b5f0*/  LDL.LU R0, [R1+0x1be8] ;  /* 0x001be80001007983 */ /* 0x001ea40000300800 */
[----:B--2---:R-:W-:-:S02]  /*5b600*/  F2FP.BF16.PACK_AB R29, R0, R29 ;  /* 0x0000001d001d723e */ /* 0x004fc400000010ff */
[----:B------:R-:W2:Y:S01]  /*5b610*/  LDL.LU R0, [R1+0x1be4] ;  /* 0x001be40001007983 */ /* 0x000ea20000300800 */
[----:B------:R-:W-:Y:S02]  /*5b620*/  F2FP.BF16.PACK_AB R28, R28, R16 ;  /* 0x000000101c1c723e */ /* 0x000fe400000010ff */
[----:B------:R-:W-:Y:S02]  /*5b630*/  F2FP.BF16.PACK_AB R16, R17, R18 ;  /* 0x000000121110723e */ /* 0x000fe400000010ff */
[----:B------:R-:W-:Y:S01]  /*5b640*/  F2FP.BF16.PACK_AB R9, R19, R9 ;  /* 0x000000091309723e */ /* 0x000fe200000010ff */
[----:B------:R-:W-:Y:S01]  /*5b650*/  STL [R1+0x178], R29 ;  /* 0x0001781d01007387 */ /* 0x000fe20000100800 */
[----:B------:R-:W-:-:S03]  /*5b660*/  F2FP.BF16.PACK_AB R17, R20, R21 ;  /* 0x000000151411723e */ /* 0x000fc600000010ff */
[----:B------:R-:W-:Y:S04]  /*5b670*/  STL [R1+0x174], R28 ;  /* 0x0001741c01007387 */ /* 0x000fe80000100800 */
[----:B------:R0:W-:Y:S04]  /*5b680*/  STL [R1+0x170], R16 ;  /* 0x0001701001007387 */ /* 0x0001e80000100800 */
[----:B------:R2:W-:Y:S01]  /*5b690*/  STL [R1+0x18c], R9 ;  /* 0x00018c0901007387 */ /* 0x0005e20000100800 */
[----:B0-----:R-:W-:-:S03]  /*5b6a0*/  F2FP.BF16.PACK_AB R16, R22, R23 ;  /* 0x000000171610723e */ /* 0x001fc600000010ff */
[----:B------:R-:W-:Y:S04]  /*5b6b0*/  STL [R1+0x188], R17 ;  /* 0x0001881101007387 */ /* 0x000fe80000100800 */
[----:B------:R-:W-:Y:S01]  /*5b6c0*/  STL [R1+0x184], R16 ;  /* 0x0001841001007387 */ /* 0x000fe20000100800 */
[----:B--2---:R-:W-:Y:S02]  /*5b6d0*/  F2FP.BF16.PACK_AB R9, R0, R2 ;  /* 0x000000020009723e */ /* 0x004fe400000010ff */
[----:B------:R-:W-:Y:S02]  /*5b6e0*/  F2FP.BF16.PACK_AB R2, R4, R8 ;  /* 0x000000080402723e */ /* 0x000fe400000010ff */
[----:B---3--:R-:W-:Y:S02]  /*5b6f0*/  F2FP.BF16.PACK_AB R0, R3, R5 ;  /* 0x000000050300723e */ /* 0x008fe400000010ff */
[----:B----4-:R-:W-:Y:S01]  /*5b700*/  F2FP.BF16.PACK_AB R3, R24, R25 ;  /* 0x000000191803723e */ /* 0x010fe200000010ff */
[----:B------:R-:W-:Y:S04]  /*5b710*/  STL [R1+0x180], R9 ;  /* 0x0001800901007387 */ /* 0x000fe80000100800 */
[----:B------:R0:W-:Y:S04]  /*5b720*/  STL [R1+0x19c], R2 ;  /* 0x00019c0201007387 */ /* 0x0001e80000100800 */
[----:B------:R1:W-:Y:S04]  /*5b730*/  STL [R1+0x198], R0 ;  /* 0x0001980001007387 */ /* 0x0003e80000100800 */
[----:B------:R2:W-:Y:S01]  /*5b740*/  STL [R1+0x194], R3 ;  /* 0x0001940301007387 */ /* 0x0005e20000100800 */
[----:B0-----:R-:W-:-:S02]  /*5b750*/  F2FP.BF16.PACK_AB R2, R26, R27 ;  /* 0x0000001b1a02723e */ /* 0x001fc400000010ff */
[----:B-1----:R-:W-:-:S03]  /*5b760*/  F2FP.BF16.PACK_AB R0, R6, R7 ;  /* 0x000000070600723e */ /* 0x002fc600000010ff */
[----:B------:R0:W-:Y:S01]  /*5b770*/  STL [R1+0x190], R2 ;  /* 0x0001900201007387 */ /* 0x0001e20000100800 */
[----:B--2---:R-:W-:-:S03]  /*5b780*/  F2FP.BF16.PACK_AB R3, R10, R11 ;  /* 0x0000000b0a03723e */ /* 0x004fc600000010ff */
[----:B------:R1:W-:Y:S04]  /*5b790*/  STL [R1+0xac], R0 ;  /* 0x0000ac0001007387 */ /* 0x0003e80000100800 */
[----:B------:R-:W-:Y:S04]  /*5b7a0*/  STL [R1+0xa8], R3 ;  /* 0x0000a80301007387 */ /* 0x000fe80000100800 */
[----:B------:R-:W2:Y:S01]  /*5b7b0*/  LDL.LU R29, [R1+0x518] ;  /* 0x00051800011d7983 */ /* 0x000ea20000300800 */
[----:B0-----:R-:W-:Y:S02]  /*5b7c0*/  F2FP.BF16.PACK_AB R2, R12, R13 ;  /* 0x0000000d0c02723e */ /* 0x001fe400000010ff */
[----:B-1----:R-:W-:-:S03]  /*5b7d0*/  F2FP.BF16.PACK_AB R0, R14, R15 ;  /* 0x0000000f0e00723e */ /* 0x002fc600000010ff */
        /* <DEDUP_REMOVED lines=36> */
[----:B------:R-:W3:Y:S04]  /*5ba20*/  LDL.LU R28, [R1+0x52c] ;  /* 0x00052c00011c7983 */ /* 0x000ee80000300800 */
[----:B---3--:R0:W-:Y:S04]  /*5ba30*/  STL [R1+0x1b58], R28 ;  /* 0x001b581c01007387 */ /* 0x0081e80000100800 */
[----:B0-----:R-:W3:Y:S04]  /*5ba40*/  LDL.LU R28, [R1+0x51c] ;  /* 0x00051c00011c7983 */ /* 0x001ee80000300800 */
        /* <DEDUP_REMOVED lines=33> */
[----:B0-----:R-:W2:Y:S04]  /*5bc60*/  LDL.LU R28, [R1+0x34c] ;  /* 0x00034c00011c7983 */ /* 0x001ea80000300800 */
[----:B------:R-:W3:Y:S04]  /*5bc70*/  LDL.LU R16, [R1+0x528] ;  /* 0x0005280001107983 */ /* 0x000ee80000300800 */
[----:B------:R-:W4:Y:S04]  /*5bc80*/  LDL.LU R17, [R1+0x54c] ;  /* 0x00054c0001117983 */ /* 0x000f280000300800 */
        /* <DEDUP_REMOVED lines=25> */
[----:B--2---:R-:W-:-:S03]  /*5be20*/  F2FP.BF16.PACK_AB R29, R28, R29 ;  /* 0x0000001d1c1d723e */ /* 0x004fc600000010ff */
[----:B------:R-:W2:Y:S04]  /*5be30*/  LDL.LU R28, [R1+0x1be0] ;  /* 0x001be000011c7983 */ /* 0x000ea80000300800 */
[----:B------:R0:W-:Y:S04]  /*5be40*/  STL [R1+0xbc], R29 ;  /* 0x0000bc1d01007387 */ /* 0x0001e80000100800 */
[----:B0-----:R-:W2:Y:S02]  /*5be50*/  LDL.LU R29, [R1+0x1bdc] ;  /* 0x001bdc00011d7983 */ /* 0x001ea40000300800 */
[----:B--2---:R-:W-:-:S02]  /*5be60*/  F2FP.BF16.PACK_AB R29, R28, R29 ;  /* 0x0000001d1c1d723e */ /* 0x004fc400000010ff */
        /* <DEDUP_REMOVED lines=64> */
[----:B------:R-:W2:Y:S01]  /*5c270*/  LDL.LU R28, [R1+0x1b58] ;  /* 0x001b5800011c7983 */ /* 0x000ea20000300800 */
[----:B---3--:R-:W-:-:S03]  /*5c280*/  F2FP.BF16.PACK_AB R9, R19, R9 ;  /* 0x000000091309723e */ /* 0x008fc600000010ff */
[----:B------:R-:W-:Y:S01]  /*5c290*/  STL [R1+0xf8], R29 ;  /* 0x0000f81d01007387 */ /* 0x000fe20000100800 */
[----:B--2---:R-:W-:Y:S02]  /*5c2a0*/  F2FP.BF16.PACK_AB R28, R28, R16 ;  /* 0x000000101c1c723e */ /* 0x004fe400000010ff */
[----:B----4-:R-:W-:Y:S02]  /*5c2b0*/  F2FP.BF16.PACK_AB R16, R17, R18 ;  /* 0x000000121110723e */ /* 0x010fe400000010ff */
[----:B------:R-:W-:Y:S01]  /*5c2c0*/  F2FP.BF16.PACK_AB R17, R20, R21 ;  /* 0x000000151411723e */ /* 0x000fe200000010ff */
[----:B------:R-:W-:Y:S04]  /*5c2d0*/  STL [R1+0xf4], R28 ;  /* 0x0000f41c01007387 */ /* 0x000fe80000100800 */
[----:B------:R0:W-:Y:S04]  /*5c2e0*/  STL [R1+0xf0], R16 ;  /* 0x0000f01001007387 */ /* 0x0001e80000100800 */
[----:B------:R1:W-:Y:S01]  /*5c2f0*/  STL [R1+0x10c], R9 ;  /* 0x00010c0901007387 */ /* 0x0003e20000100800 */
[----:B0-----:R-:W-:-:S03]  /*5c300*/  F2FP.BF16.PACK_AB R16, R22, R23 ;  /* 0x000000171610723e */ /* 0x001fc600000010ff */
[----:B------:R-:W-:Y:S01]  /*5c310*/  STL [R1+0x108], R17 ;  /* 0x0001081101007387 */ /* 0x000fe20000100800 */
[----:B-1----:R-:W-:Y:S02]  /*5c320*/  F2FP.BF16.PACK_AB R9, R0, R2 ;  /* 0x000000020009723e */ /* 0x002fe400000010ff */
[----:B------:R-:W-:Y:S02]  /*5c330*/  F2FP.BF16.PACK_AB R2, R4, R8 ;  /* 0x000000080402723e */ /* 0x000fe400000010ff */
[----:B------:R-:W-:Y:S01]  /*5c340*/  F2FP.BF16.PACK_AB R0, R3, R5 ;  /* 0x000000050300723e */ /* 0x000fe200000010ff */
[----:B------:R-:W-:Y:S01]  /*5c350*/  STL [R1+0x104], R16 ;  /* 0x0001041001007387 */ /* 0x000fe20000100800 */
[----:B------:R-:W-:-:S03]  /*5c360*/  F2FP.BF16.PACK_AB R3, R24, R25 ;  /* 0x000000191803723e */ /* 0x000fc600000010ff */
        /* <DEDUP_REMOVED lines=33> */
[----:B---3--:R0:W-:Y:S04]  /*5c580*/  STL [R1+0x1b38], R11 ;  /* 0x001b380b01007387 */ /* 0x0081e80000100800 */
[----:B0-----:R-:W3:Y:S04]  /*5c590*/  LDL.LU R11, [R1+0x404] ;  /* 0x00040400010b7983 */ /* 0x001ee80000300800 */
[----:B------:R-:W4:Y:S04]  /*5c5a0*/  LDL.LU R12, [R1+0x574] ;  /* 0x00057400010c7983 */ /* 0x000f280000300800 */
[----:B------:R-:W4:Y:S04]  /*5c5b0*/  LDL.LU R13, [R1+0x570] ;  /* 0x00057000010d7983 */ /* 0x000f280000300800 */
[----:B------:R-:W2:Y:S04]  /*5c5c0*/  LDL.LU R14, [R1+0x594] ;  /* 0x00059400010e7983 */ /* 0x000ea80000300800 */
[----:B------:R-:W2:Y:S04]  /*5c5d0*/  LDL.LU R15, [R1+0x590] ;  /* 0x00059000010f7983 */ /* 0x000ea80000300800 */
[----:B------:R-:W2:Y:S04]  /*5c5e0*/  LDL.LU R23, [R1+0x5ac] ;  /* 0x0005ac0001177983 */ /* 0x000ea80000300800 */
[----:B--2---:R0:W-:Y:S04]  /*5c5f0*/  STL [R1+0x1b24], R23 ;  /* 0x001b241701007387 */ /* 0x0041e80000100800 */
[----:B0-----:R-:W2:Y:S04]  /*5c600*/  LDL.LU R23, [R1+0x608] ;  /* 0x0006080001177983 */ /* 0x001ea80000300800 */
[----:B--2---:R0:W-:Y:S04]  /*5c610*/  STL [R1+0x1b2c], R23 ;  /* 0x001b2c1701007387 */ /* 0x0041e80000100800 */
[----:B0-----:R-:W2:Y:S04]  /*5c620*/  LDL.LU R23, [R1+0x5f8] ;  /* 0x0005f80001177983 */ /* 0x001ea80000300800 */
[----:B------:R-:W2:Y:S04]  /*5c630*/  LDL.LU R22, [R1+0x5a8] ;  /* 0x0005a80001167983 */ /* 0x000ea80000300800 */
[----:B--2---:R0:W-:Y:S04]  /*5c640*/  STL [R1+0x1b28], R22 ;  /* 0x001b281601007387 */ /* 0x0041e80000100800 */
[----:B0-----:R-:W2:Y:S01]  /*5c650*/  LDL.LU R22, [R1+0x60c] ;  /* 0x00060c0001167983 */ /* 0x001ea20000300800 */
[----:B------:R-:W-:-:S03]  /*5c660*/  F2FP.BF16.PACK_AB R7, R10, R7 ;  /* 0x000000070a07723e */ /* 0x000fc600000010ff */
[----:B--2---:R0:W-:Y:S04]  /*5c670*/  STL [R1+0x1b30], R22 ;  /* 0x001b301601007387 */ /* 0x0041e80000100800 */
[----:B0-----:R-:W2:Y:S04]  /*5c680*/  LDL.LU R22, [R1+0x5fc] ;  /* 0x0005fc0001167983 */ /* 0x001ea80000300800 */
        /* <DEDUP_REMOVED lines=32> */
[----:B------:R-:W3:Y:S04]  /*5c890*/  LDL.LU R10, [R1+0x1b3c] ;  /* 0x001b3c00010a7983 */ /* 0x000ee80000300800 */
[----:B------:R0:W-:Y:S04]  /*5c8a0*/  STL [R1+0x130], R7 ;  /* 0x0001300701007387 */ /* 0x0001e80000100800 */
[----:B0-----:R-:W2:Y:S01]  /*5c8b0*/  LDL.LU R7, [R1+0x5c4] ;  /* 0x0005c40001077983 */ /* 0x001ea20000300800 */
[----:B---3--:R-:W-:-:S03]  /*5c8c0*/  F2FP.BF16.PACK_AB R10, R11, R10 ;  /* 0x0000000a0b0a723e */ /* 0x008fc600000010ff */
[----:B------:R-:W3:Y:S04]  /*5c8d0*/  LDL.LU R11, [R1+0x1b38] ;  /* 0x001b3800010b7983 */ /* 0x000ee80000300800 */
[----:B------:R0:W-:Y:S04]  /*5c8e0*/  STL [R1+0x14c], R10 ;  /* 0x00014c0a01007387 */ /* 0x0001e80000100800 */
[----:B0-----:R-:W3:Y:S01]  /*5c8f0*/  LDL.LU R10, [R1+0x1b34] ;  /* 0x001b3400010a7983 */ /* 0x001ee20000300800 */
[----:B------:R-:W-:Y:S02]  /*5c900*/  F2FP.BF16.PACK_AB R23, R22, R23 ;  /* 0x000000171617723e */ /* 0x000fe400000010ff */
[----:B---3--:R-:W-:-:S02]  /*5c910*/  F2FP.BF16.PACK_AB R10, R10, R11 ;  /* 0x0000000b0a0a723e */ /* 0x008fc400000010ff */
[----:B----4-:R-:W-:Y:S02]  /*5c920*/  F2FP.BF16.PACK_AB R11, R12, R13 ;  /* 0x0000000d0c0b723e */ /* 0x010fe400000010ff */
[----:B------:R-:W-:Y:S01]  /*5c930*/  F2FP.BF16.PACK_AB R13, R14, R15 ;  /* 0x0000000f0e0d723e */ /* 0x000fe200000010ff */
[----:B------:R0:W-:Y:S04]  /*5c940*/  STL [R1+0x148], R10 ;  /* 0x0001480a01007387 */ /* 0x0001e80000100800 */
[----:B0-----:R-:W3:Y:S04]  /*5c950*/  LDL.LU R10, [R1+0x61c] ;  /* 0x00061c00010a7983 */ /* 0x001ee80000300800 */
[----:B------:R0:W-:Y:S04]  /*5c960*/  STL [R1+0x144], R11 ;  /* 0x0001440b01007387 */ /* 0x0001e80000100800 */
[----:B0-----:R-:W4:Y:S04]  /*5c970*/  LDL.LU R11, [R1+0x62c] ;  /* 0x00062c00010b7983 */ /* 0x001f280000300800 */
[----:B------:R-:W2:Y:S04]  /*5c980*/  LDL.LU R12, [R1+0x63c] ;  /* 0x00063c00010c7983 */ /* 0x000ea80000300800 */
[----:B------:R0:W-:Y:S04]  /*5c990*/  STL [R1+0x140], R13 ;  /* 0x0001400d01007387 */ /* 0x0001e80000100800 */
[----:B0-----:R-:W2:Y:S04]  /*5c9a0*/  LDL.LU R13, [R1+0x65c] ;  /* 0x00065c00010d7983 */ /* 0x001ea80000300800 */
        /* <DEDUP_REMOVED lines=8> */
[----:B0-----:R-:W2:Y:S01]  /*5ca30*/  LDL.LU R23, [R1+0x1b24] ;  /* 0x001b240001177983 */ /* 0x001ea20000300800 */
[----:B------:R-:W-:Y:S02]  /*5ca40*/  F2FP.BF16.PACK_AB R20, R21, R20 ;  /* 0x000000141514723e */ /* 0x000fe400000010ff */
[----:B------:R-:W-:-:S02]  /*5ca50*/  F2FP.BF16.PACK_AB R19, R9, R19 ;  /* 0x000000130913723e */ /* 0x000fc400000010ff */
[----:B------:R-:W-:Y:S02]  /*5ca60*/  F2FP.BF16.PACK_AB R17, R18, R17 ;  /* 0x000000111211723e */ /* 0x000fe400000010ff */
[----:B------:R-:W-:Y:S02]  /*5ca70*/  F2FP.BF16.PACK_AB R29, R16, R29 ;  /* 0x0000001d101d723e */ /* 0x000fe400000010ff */
[----:B--2---:R-:W-:Y:S02]  /*5ca80*/  F2FP.BF16.PACK_AB R22, R23, R22 ;  /* 0x000000161716723e */ /* 0x004fe400000010ff */
[----:B------:R-:W2:Y:S04]  /*5ca90*/  LDL.LU R23, [R1+0x1b20] ;  /* 0x001b200001177983 */ /* 0x000ea80000300800 */
[----:B------:R0:W-:Y:S04]  /*5caa0*/  STL [R1+0x154], R22 ;  /* 0x0001541601007387 */ /* 0x0001e80000100800 */
[----:B0-----:R-:W3:Y:S04]  /*5cab0*/  LDL.LU R22, [R1+0x1b1c] ;  /* 0x001b1c0001167983 */ /* 0x001ee80000300800 */
[----:B------:R-:W4:Y:S04]  /*5cac0*/  LDL.LU R21, [R1+0x1b18] ;  /* 0x001b180001157983 */ /* 0x000f280000300800 */
[----:B------:R0:W-:Y:S04]  /*5cad0*/  STL [R1+0x150], R20 ;  /* 0x0001501401007387 */ /* 0x0001e80000100800 */
[----:B0-----:R-:W4:Y:S04]  /*5cae0*/  LDL.LU R20, [R1+0x1b14] ;  /* 0x001b140001147983 */ /* 0x001f280000300800 */
[----:B------:R-:W4:Y:S04]  /*5caf0*/  LDL.LU R9, [R1+0x1b10] ;  /* 0x001b100001097983 */ /* 0x000f280000300800 */
[----:B------:R0:W-:Y:S04]  /*5cb00*/  STL [R1+0x16c], R19 ;  /* 0x00016c1301007387 */ /* 0x0001e80000100800 */
[----:B0-----:R-:W4:Y:S04]  /*5cb10*/  LDL.LU R19, [R1+0x1b0c] ;  /* 0x001b0c0001137983 */ /* 0x001f280000300800 */
[----:B------:R-:W4:Y:S04]  /*5cb20*/  LDL.LU R18, [R1+0x1b08] ;  /* 0x001b080001127983 */ /* 0x000f280000300800 */
[----:B------:R0:W-:Y:S04]  /*5cb30*/  STL [R1+0x168], R17 ;  /* 0x0001681101007387 */ /* 0x0001e80000100800 */
[----:B0-----:R-:W4:Y:S04]  /*5cb40*/  LDL.LU R17, [R1+0x1b04] ;  /* 0x001b040001117983 */ /* 0x001f280000300800 */
[----:B------:R-:W4:Y:S01]  /*5cb50*/  LDL.LU R16, [R1+0x1b00] ;  /* 0x001b000001107983 */ /* 0x000f220000300800 */
[----:B------:R-:W-:-:S02]  /*5cb60*/  F2FP.BF16.PACK_AB R27, R2, R27 ;  /* 0x0000001b021b723e */ /* 0x000fc400000010ff */
[----:B------:R-:W-:Y:S02]  /*5cb70*/  F2FP.BF16.PACK_AB R0, R28, R0 ;  /* 0x000000001c00723e */ /* 0x000fe400000010ff */
[----:B------:R-:W-:Y:S01]  /*5cb80*/  F2FP.BF16.PACK_AB R26, R4, R26 ;  /* 0x0000001a041a723e */ /* 0x000fe200000010ff */
[----:B------:R-:W-:Y:S01]  /*5cb90*/  STL [R1+0x164], R29 ;  /* 0x0001641d01007387 */ /* 0x000fe20000100800 */
[----:B------:R-:W-:Y:S02]  /*5cba0*/  F2FP.BF16.PACK_AB R25, R8, R25 ;  /* 0x000000190819723e */ /* 0x000fe400000010ff */
[----:B------:R-:W-:Y:S01]  /*5cbb0*/  F2FP.BF16.PACK_AB R24, R3, R24 ;  /* 0x000000180318723e */ /* 0x000fe200000010ff */
[----:B------:R-:W-:Y:S04]  /*5cbc0*/  STL [R1+0x1a08], R27 ;  /* 0x001a081b01007387 */ /* 0x000fe80000100800 */
[----:B------:R-:W-:Y:S04]  /*5cbd0*/  STL [R1+0x160], R0 ;  /* 0x0001600001007387 */ /* 0x000fe80000100800 */
[----:B------:R-:W-:Y:S04]  /*5cbe0*/  STL [R1+0x1a0c], R26 ;  /* 0x001a0c1a01007387 */ /* 0x000fe80000100800 */
[----:B------:R-:W-:Y:S04]  /*5cbf0*/  STL [R1+0x1a10], R25 ;  /* 0x001a101901007387 */ /* 0x000fe80000100800 */
[----:B------:R-:W-:Y:S01]  /*5cc00*/  STL [R1+0x1a14], R24 ;  /* 0x001a141801007387 */ /* 0x000fe20000100800 */
[----:B------:R-:W-:-:S02]  /*5cc10*/  F2FP.BF16.PACK_AB R15, R14, R15 ;  /* 0x0000000f0e0f723e */ /* 0x000fc400000010ff */
[----:B--2---:R-:W-:-:S05]  /*5cc20*/  F2FP.BF16.PACK_AB R23, R5, R23 ;  /* 0x000000170517723e */ /* 0x004fca00000010ff */
[----:B------:R-:W-:Y:S01]  /*5cc30*/  STL [R1+0x1a18], R23 ;  /* 0x001a181701007387 */ /* 0x000fe20000100800 */
[----:B---3--:R-:W-:Y:S02]  /*5cc40*/  F2FP.BF16.PACK_AB R22, R6, R22 ;  /* 0x000000160616723e */ /* 0x008fe400000010ff */
[----:B----4-:R-:W-:-:S03]  /*5cc50*/  F2FP.BF16.PACK_AB R21, R7, R21 ;  /* 0x000000150715723e */ /* 0x010fc600000010ff */
[----:B------:R-:W-:Y:S04]  /*5cc60*/  STL [R1+0x1a1c], R22 ;  /* 0x001a1c1601007387 */ /* 0x000fe80000100800 */
[----:B------:R-:W-:Y:S01]  /*5cc70*/  STL [R1+0x1a20], R21 ;  /* 0x001a201501007387 */ /* 0x000fe20000100800 */
[----:B------:R-:W-:-:S05]  /*5cc80*/  F2FP.BF16.PACK_AB R20, R20, R9 ;  /* 0x000000091414723e */ /* 0x000fca00000010ff */
[----:B------:R-:W-:Y:S01]  /*5cc90*/  STL [R1+0x1a24], R20 ;  /* 0x001a241401007387 */ /* 0x000fe20000100800 */
[----:B------:R-:W-:Y:S02]  /*5cca0*/  F2FP.BF16.PACK_AB R19, R10, R19 ;  /* 0x000000130a13723e */ /* 0x000fe400000010ff */
[----:B------:R-:W-:-:S03]  /*5ccb0*/  F2FP.BF16.PACK_AB R18, R11, R18 ;  /* 0x000000120b12723e */ /* 0x000fc600000010ff */
[----:B------:R-:W-:Y:S04]  /*5ccc0*/  STL [R1+0x1a28], R19 ;  /* 0x001a281301007387 */ /* 0x000fe80000100800 */
[----:B------:R-:W-:Y:S01]  /*5ccd0*/  STL [R1+0x1a2c], R18 ;  /* 0x001a2c1201007387 */ /* 0x000fe20000100800 */
[----:B------:R-:W-:Y:S02]  /*5cce0*/  F2FP.BF16.PACK_AB R17, R12, R17 ;  /* 0x000000110c11723e */ /* 0x000fe400000010ff */
[----:B------:R-:W-:-:S03]  /*5ccf0*/  F2FP.BF16.PACK_AB R16, R13, R16 ;  /* 0x000000100d10723e */ /* 0x000fc600000010ff */
[----:B------:R-:W-:Y:S04]  /*5cd00*/  STL [R1+0x1a30], R17 ;  /* 0x001a301101007387 */ /* 0x000fe80000100800 */
[----:B------:R-:W-:Y:S04]  /*5cd10*/  STL [R1+0x1a34], R16 ;  /* 0x001a341001007387 */ /* 0x000fe80000100800 */
[----:B------:R-:W2:Y:S04]  /*5cd20*/  LDL.LU R14, [R1+0x620] ;  /* 0x00062000010e7983 */ /* 0x000ea80000300800 */
[----:B------:R-:W3:Y:S04]  /*5cd30*/  LDL.LU R13, [R1+0x630] ;  /* 0x00063000010d7983 */ /* 0x000ee80000300800 */
[----:B---3--:R0:W-:Y:S04]  /*5cd40*/  STL [R1+0x1afc], R13 ;  /* 0x001afc0d01007387 */ /* 0x0081e80000100800 */
[----:B0-----:R-:W2:Y:S04]  /*5cd50*/  LDL.LU R13, [R1+0x624] ;  /* 0x00062400010d7983 */ /* 0x001ea80000300800 */
[----:B------:R-:W3:Y:S04]  /*5cd60*/  LDL.LU R12, [R1+0x650] ;  /* 0x00065000010c7983 */ /* 0x000ee80000300800 */
[----:B---3--:R0:W-:Y:S04]  /*5cd70*/  STL [R1+0x1af8], R12 ;  /* 0x001af80c01007387 */ /* 0x0081e80000100800 */
[----:B0-----:R-:W3:Y:S04]  /*5cd80*/  LDL.LU R12, [R1+0x634] ;  /* 0x00063400010c7983 */ /* 0x001ee80000300800 */
[----:B------:R-:W4:Y:S04]  /*5cd90*/  LDL.LU R11, [R1+0x668] ;  /* 0x00066800010b7983 */ /* 0x000f280000300800 */
[----:B----4-:R0:W-:Y:S04]  /*5cda0*/  STL [R1+0x1af4], R11 ;  /* 0x001af40b01007387 */ /* 0x0101e80000100800 */
[----:B0-----:R-:W4:Y:S04]  /*5cdb0*/  LDL.LU R11, [R1+0x654] ;  /* 0x00065400010b7983 */ /* 0x001f280000300800 */
[----:B------:R-:W2:Y:S04]  /*5cdc0*/  LDL.LU R10, [R1+0x678] ;  /* 0x00067800010a7983 */ /* 0x000ea80000300800 */
[----:B--2---:R0:W-:Y:S04]  /*5cdd0*/  STL [R1+0x1af0], R10 ;  /* 0x001af00a01007387 */ /* 0x0041e80000100800 */
[----:B0-----:R-:W2:Y:S04]  /*5cde0*/  LDL.LU R10, [R1+0x66c] ;  /* 0x00066c00010a7983 */ /* 0x001ea80000300800 */
[----:B------:R-:W2:Y:S01]  /*5cdf0*/  LDL.LU R9, [R1+0x688] ;  /* 0x0006880001097983 */ /* 0x000ea20000300800 */
        /* <DEDUP_REMOVED lines=27> */
[----:B------:R-:W3:Y:S04]  /*5cfb0*/  LDL.LU R13, [R1+0x1afc] ;  /* 0x001afc00010d7983 */ /* 0x000ee80000300800 */
[----:B------:R0:W-:Y:S04]  /*5cfc0*/  STL [R1+0x1a3c], R14 ;  /* 0x001a3c0e01007387 */ /* 0x0001e80000100800 */
[----:B0-----:R-:W2:Y:S01]  /*5cfd0*/  LDL.LU R14, [R1+0x674] ;  /* 0x00067400010e7983 */ /* 0x001ea20000300800 */
[----:B---3--:R-:W-:-:S03]  /*5cfe0*/  F2FP.BF16.PACK_AB R13, R12, R13 ;  /* 0x0000000d0c0d723e */ /* 0x008fc600000010ff */
[----:B------:R-:W4:Y:S04]  /*5cff0*/  LDL.LU R12, [R1+0x1af8] ;  /* 0x001af800010c7983 */ /* 0x000f280000300800 */
[----:B------:R0:W-:Y:S04]  /*5d000*/  STL [R1+0x1a40], R13 ;  /* 0x001a400d01007387 */ /* 0x0001e80000100800 */
[----:B0-----:R-:W3:Y:S01]  /*5d010*/  LDL.LU R13, [R1+0x664] ;  /* 0x00066400010d7983 */ /* 0x001ee20000300800 */
[----:B----4-:R-:W-:-:S03]  /*5d020*/  F2FP.BF16.PACK_AB R12, R11, R12 ;  /* 0x0000000c0b0c723e */ /* 0x010fc600000010ff */
[----:B------:R-:W4:Y:S04]  /*5d030*/  LDL.LU R11, [R1+0x1af4] ;  /* 0x001af400010b7983 */ /* 0x000f280000300800 */
[----:B------:R0:W-:Y:S04]  /*5d040*/  STL [R1+0x1a44], R12 ;  /* 0x001a440c01007387 */ /* 0x0001e80000100800 */
[----:B0-----:R-:W2:Y:S01]  /*5d050*/  LDL.LU R12, [R1+0x69c] ;  /* 0x00069c00010c7983 */ /* 0x001ea20000300800 */
[----:B----4-:R-:W-:-:S03]  /*5d060*/  F2FP.BF16.PACK_AB R11, R10, R11 ;  /* 0x0000000b0a0b723e */ /* 0x010fc600000010ff */
[----:B------:R-:W2:Y:S04]  /*5d070*/  LDL.LU R10, [R1+0x1af0] ;  /* 0x001af000010a7983 */ /* 0x000ea80000300800 */
[----:B------:R0:W-:Y:S04]  /*5d080*/  STL [R1+0x1a48], R11 ;  /* 0x001a480b01007387 */ /* 0x0001e80000100800 */
[----:B0-----:R-:W4:Y:S01]  /*5d090*/  LDL.LU R11, [R1+0x68c] ;  /* 0x00068c00010b7983 */ /* 0x001f220000300800 */
[----:B--2---:R-:W-:-:S03]  /*5d0a0*/  F2FP.BF16.PACK_AB R10, R9, R10 ;  /* 0x0000000a090a723e */ /* 0x004fc600000010ff */
[----:B------:R-:W4:Y:S01]  /*5d0b0*/  LDL.LU R9, [R1+0x1aec] ;  /* 0x001aec0001097983 */ /* 0x000f220000300800 */
[----:B------:R-:W-:Y:S02]  /*5d0c0*/  F2FP.BF16.PACK_AB R8, R12, R8 ;  /* 0x000000080c08723e */ /* 0x000fe400000010ff */
[----:B---3--:R-:W-:Y:S01]  /*5d0d0*/  F2FP.BF16.PACK_AB R7, R13, R7 ;  /* 0x000000070d07723e */ /* 0x008fe200000010ff */
[----:B------:R-:W-:Y:S01]  /*5d0e0*/  STL [R1+0x1a4c], R10 ;  /* 0x001a4c0a01007387 */ /* 0x000fe20000100800 */
[----:B------:R-:W-:Y:S02]  /*5d0f0*/  F2FP.BF16.PACK_AB R6, R14, R6 ;  /* 0x000000060e06723e */ /* 0x000fe400000010ff */
[----:B------:R-:W-:Y:S02]  /*5d100*/  F2FP.BF16.PACK_AB R5, R15, R5 ;  /* 0x000000050f05723e */ /* 0x000fe400000010ff */
[----:B------:R-:W-:Y:S02]  /*5d110*/  F2FP.BF16.PACK_AB R4, R16, R4 ;  /* 0x000000041004723e */ /* 0x000fe400000010ff */
[----:B----4-:R-:W-:-:S05]  /*5d120*/  F2FP.BF16.PACK_AB R9, R11, R9 ;  /* 0x000000090b09723e */ /* 0x010fca00000010ff */
[----:B------:R-:W-:Y:S04]  /*5d130*/  STL [R1+0x1a50], R9 ;  /* 0x001a500901007387 */ /* 0x000fe80000100800 */
[----:B------:R-:W-:Y:S04]  /*5d140*/  STL [R1+0x1a54], R8 ;  /* 0x001a540801007387 */ /* 0x000fe80000100800 */
[----:B------:R-:W-:Y:S04]  /*5d150*/  STL [R1+0x1a58], R7 ;  /* 0x001a580701007387 */ /* 0x000fe80000100800 */
[----:B------:R0:W-:Y:S04]  /*5d160*/  STL [R1+0x1a5c], R6 ;  /* 0x001a5c0601007387 */ /* 0x0001e80000100800 */
[----:B------:R1:W-:Y:S04]  /*5d170*/  STL [R1+0x1a60], R5 ;  /* 0x001a600501007387 */ /* 0x0003e80000100800 */
[----:B------:R2:W-:Y:S01]  /*5d180*/  STL [R1+0x1a64], R4 ;  /* 0x001a640401007387 */ /* 0x0005e20000100800 */
[----:B0-----:R-:W-:-:S02]  /*5d190*/  F2FP.BF16.PACK_AB R6, R19, R20 ;  /* 0x000000141306723e */ /* 0x001fc400000010ff */
[----:B-1----:R-:W-:Y:S02]  /*5d1a0*/  F2FP.BF16.PACK_AB R5, R17, R18 ;  /* 0x000000121105723e */ /* 0x002fe400000010ff */
[----:B--2---:R-:W-:-:S03]  /*5d1b0*/  F2FP.BF16.PACK_AB R4, R21, R22 ;  /* 0x000000161504723e */ /* 0x004fc600000010ff */
[----:B------:R0:W-:Y:S04]  /*5d1c0*/  STL [R1+0xc], R5 ;  /* 0x00000c0501007387 */ /* 0x0001e80000100800 */
[----:B------:R1:W-:Y:S04]  /*5d1d0*/  STL [R1+0x8], R6 ;  /* 0x0000080601007387 */ /* 0x0003e80000100800 */
[----:B------:R2:W-:Y:S01]  /*5d1e0*/  STL [R1+0x4], R4 ;  /* 0x0000040401007387 */ /* 0x0005e20000100800 */
[----:B0-----:R-:W-:Y:S02]  /*5d1f0*/  F2FP.BF16.PACK_AB R5, R23, R24 ;  /* 0x000000181705723e */ /* 0x001fe400000010ff */
[----:B-1----:R-:W-:-:S03]  /*5d200*/  F2FP.BF16.PACK_AB R6, R25, R26 ;  /* 0x0000001a1906723e */ /* 0x002fc600000010ff */
[----:B------:R-:W-:Y:S01]  /*5d210*/  STL [R1], R5 ;  /* 0x0000000501007387 */ /* 0x000fe20000100800 */
[----:B--2---:R-:W-:-:S03]  /*5d220*/  F2FP.BF16.PACK_AB R4, R27, R29 ;  /* 0x0000001d1b04723e */ /* 0x004fc600000010ff */
[----:B------:R-:W-:Y:S04]  /*5d230*/  STL [R1+0x1c], R6 ;  /* 0x00001c0601007387 */ /* 0x000fe80000100800 */
[----:B------:R0:W-:Y:S04]  /*5d240*/  STL [R1+0x18], R4 ;  /* 0x0000180401007387 */ /* 0x0001e80000100800 */
[----:B0-----:R-:W2:Y:S01]  /*5d250*/  LDL.LU R4, [R1+0x7a8] ;  /* 0x0007a80001047983 */ /* 0x001ea20000300800 */
[----:B------:R-:W-:Y:S02]  /*5d260*/  F2FP.BF16.PACK_AB R5, R28, R0 ;  /* 0x000000001c05723e */ /* 0x000fe400000010ff */
[----:B------:R-:W-:-:S03]  /*5d270*/  F2FP.BF16.PACK_AB R0, R2, R3 ;  /* 0x000000030200723e */ /* 0x000fc600000010ff */
        /* <DEDUP_REMOVED lines=162> */
[----:B----4-:R-:W-:-:S03]  /*5dca0*/  F2FP.BF16.PACK_AB R8, R7, R8 ;  /* 0x000000080708723e */ /* 0x010fc600000010ff */
[----:B------:R0:W-:Y:S01]  /*5dcb0*/  STL [R1+0x6c], R4 ;  /* 0x00006c0401007387 */ /* 0x0001e20000100800 */
[----:B---3--:R-:W-:Y:S02]  /*5dcc0*/  F2FP.BF16.PACK_AB R10, R9, R10 ;  /* 0x0000000a090a723e */ /* 0x008fe400000010ff */
[----:B------:R-:W-:Y:S01]  /*5dcd0*/  F2FP.BF16.PACK_AB R12, R11, R12 ;  /* 0x0000000c0b0c723e */ /* 0x000fe200000010ff */
[----:B0-----:R0:W5:Y:S01]  /*5dce0*/  LDL.LU R4, [R1+0x1a64] ;  /* 0x001a640001047983 */ /* 0x0011620000300800 */
[----:B------:R-:W-:Y:S02]  /*5dcf0*/  F2FP.BF16.PACK_AB R14, R13, R14 ;  /* 0x0000000e0d0e723e */ /* 0x000fe400000010ff */
[----:B------:R-:W-:Y:S02]  /*5dd00*/  F2FP.BF16.PACK_AB R16, R15, R16 ;  /* 0x000000100f10723e */ /* 0x000fe400000010ff */
[----:B------:R-:W-:Y:S02]  /*5dd10*/  F2FP.BF16.PACK_AB R18, R17, R18 ;  /* 0x000000121112723e */ /* 0x000fe400000010ff */
[----:B------:R-:W-:-:S02]  /*5dd20*/  F2FP.BF16.PACK_AB R20, R19, R20 ;  /* 0x000000141314723e */ /* 0x000fc400000010ff */
[----:B------:R-:W-:Y:S02]  /*5dd30*/  F2FP.BF16.PACK_AB R22, R21, R22 ;  /* 0x000000161516723e */ /* 0x000fe400000010ff */
[----:B------:R-:W-:Y:S02]  /*5dd40*/  F2FP.BF16.PACK_AB R24, R23, R24 ;  /* 0x000000181718723e */ /* 0x000fe400000010ff */
[----:B------:R-:W-:Y:S02]  /*5dd50*/  F2FP.BF16.PACK_AB R26, R25, R26 ;  /* 0x0000001a191a723e */ /* 0x000fe400000010ff */
[----:B------:R-:W-:Y:S02]  /*5dd60*/  F2FP.BF16.PACK_AB R28, R27, R28 ;  /* 0x0000001c1b1c723e */ /* 0x000fe400000010ff */
[----:B------:R-:W-:Y:S02]  /*5dd70*/  F2FP.BF16.PACK_AB R0, R29, R0 ;  /* 0x000000001d00723e */ /* 0x000fe400000010ff */
[----:B--2---:R-:W-:-:S02]  /*5dd80*/  F2FP.BF16.PACK_AB R6, R5, R6 ;  /* 0x000000060506723e */ /* 0x004fc400000010ff */
[----:B------:R0:W5:Y:S04]  /*5dd90*/  LDL.LU R5, [R1+0x1a60] ;  /* 0x001a600001057983 */ /* 0x0001680000300800 */
[----:B------:R1:W-:Y:S04]  /*5dda0*/  STL [R1+0x68], R6 ;  /* 0x0000680601007387 */ /* 0x0003e80000100800 */
[----:B-1----:R0:W5:Y:S04]  /*5ddb0*/  LDL.LU R6, [R1+0x1a5c] ;  /* 0x001a5c0001067983 */ /* 0x0021680000300800 */
        /* <DEDUP_REMOVED lines=32> */
[----:B-1----:R-:W2:Y:S04]  /*5dfc0*/  LDL.LU R28, [R1+0x1a04] ;  /* 0x001a0400011c7983 */ /* 0x002ea80000300800 */
[----:B------:R-:W2:Y:S01]  /*5dfd0*/  LDL.LU R29, [R1+0x1a00] ;  /* 0x001a0000011d7983 */ /* 0x000ea20000300800 */
[----:B------:R-:W-:-:S03]  /*5dfe0*/  F2FP.BF16.PACK_AB R2, R2, R3 ;  /* 0x000000030202723e */ /* 0x000fc600000010ff */
[----:B------:R2:W-:Y:S02]  /*5dff0*/  STL [R1+0x98], R0 ;  /* 0x0000980001007387 */ /* 0x0005e40000100800 */
[----:B--2---:R-:W-:-:S05]  /*5e000*/  F2FP.BF16.PACK_AB R0, R29, R28 ;  /* 0x0000001c1d00723e */ /* 0x004fca00000010ff */
[----:B------:R0:W-:Y:S04]  /*5e010*/  STL [R1+0x90], R0 ;  /* 0x0000900001007387 */ /* 0x0001e80000100800 */
[----:B------:R0:W-:Y:S02]  /*5e020*/  STL [R1+0x94], R2 ;  /* 0x0000940201007387 */ /* 0x0001e40000100800 */
.L_x_0:
[----:B0-----:R-:W2:Y:S04]  /*5e030*/  LDL.LU R3, [R1+0x54] ;  /* 0x0000540001037983 */ /* 0x001ea80000300800 */
[----:B------:R-:W3:Y:S04]  /*5e040*/  LDL.LU R2, [R1+0x58] ;  /* 0x0000580001027983 */ /* 0x000ee80000300800 */
[----:B------:R-:W4:Y:S04]  /*5e050*/  LDL.LU R0, [R1+0x5c] ;  /* 0x00005c0001007983 */ /* 0x000f280000300800 */
[----:B-----5:R0:W-:Y:S04]  /*5e060*/  STL.64 [R1+0x1ba8], R6 ;  /* 0x001ba80601007387 */ /* 0x0201e80000100a00 */
[----:B0-----:R-:W2:Y:S04]  /*5e070*/  LDL.LU R7, [R1+0x50] ;  /* 0x0000500001077983 */ /* 0x001ea80000300800 */
[----:B------:R-:W2:Y:S04]  /*5e080*/  LDL.LU R29, [R1+0x28] ;  /* 0x00002800011d7983 */ /* 0x000ea80000300800 */
[----:B------:R-:W2:Y:S04]  /*5e090*/  LDL.LU R28, [R1+0x2c] ;  /* 0x00002c00011c7983 */ /* 0x000ea80000300800 */
[----:B------:R-:W2:Y:S04]  /*5e0a0*/  LDL.LU R6, [R1+0x8c] ;  /* 0x00008c0001067983 */ /* 0x000ea80000300800 */
[----:B------:R0:W-:Y:S04]  /*5e0b0*/  STL.64 [R1+0x1ba0], R4 ;  /* 0x001ba00401007387 */ /* 0x0001e80000100a00 */
[----:B0-----:R-:W2:Y:S04]  /*5e0c0*/  LDL.LU R4, [R1+0x84] ;  /* 0x0000840001047983 */ /* 0x001ea80000300800 */
[----:B------:R-:W2:Y:S04]  /*5e0d0*/  LDL.LU R5, [R1+0x88] ;  /* 0x0000880001057983 */ /* 0x000ea80000300800 */
[----:B------:R0:W-:Y:S04]  /*5e0e0*/  STL.64 [R1+0x1b98], R10 ;  /* 0x001b980a01007387 */ /* 0x0001e80000100a00 */
[----:B0-----:R-:W2:Y:S04]  /*5e0f0*/  LDL.LU R10, [R1+0x90] ;  /* 0x00009000010a7983 */ /* 0x001ea80000300800 */
[----:B------:R-:W3:Y:S04]  /*5e100*/  LDL.LU R11, [R1+0x1818] ;  /* 0x00181800010b7983 */ /* 0x000ee80000300800 */
[----:B------:R-:W-:Y:S04]  /*5e110*/  STL.64 [R1+0x1b90], R8 ;  /* 0x001b900801007387 */ /* 0x000fe80000100a00 */
[----:B------:R-:W-:Y:S04]  /*5e120*/  STL.64 [R1+0x1b88], R14 ;  /* 0x001b880e01007387 */ /* 0x000fe80000100a00 */
[----:B------:R-:W-:Y:S04]  /*5e130*/  STL.64 [R1+0x1b80], R12 ;  /* 0x001b800c01007387 */ /* 0x000fe80000100a00 */
[----:B------:R0:W-:Y:S04]  /*5e140*/  STL.64 [R1+0x1b78], R18 ;  /* 0x001b781201007387 */ /* 0x0001e80000100a00 */
[----:B0-----:R-:W4:Y:S04]  /*5e150*/  LDL.LU R19, [R1+0x24] ;  /* 0x0000240001137983 */ /* 0x001f280000300800 */
[----:B------:R-:W4:Y:S04]  /*5e160*/  LDL.LU R18, [R1+0x20] ;  /* 0x0000200001127983 */ /* 0x000f280000300800 */
[----:B------:R0:W-:Y:S04]  /*5e170*/  STL.64 [R1+0x1b70], R16 ;  /* 0x001b701001007387 */ /* 0x0001e80000100a00 */
[----:B0-----:R-:W4:Y:S04]  /*5e180*/  LDL.LU R16, [R1+0x9c] ;  /* 0x00009c0001107983 */ /* 0x001f280000300800 */
[----:B------:R-:W4:Y:S04]  /*5e190*/  LDL.LU R17, [R1+0x80] ;  /* 0x0000800001117983 */ /* 0x000f280000300800 */
[----:B------:R0:W-:Y:S04]  /*5e1a0*/  STL.64 [R1+0x1b68], R22 ;  /* 0x001b681601007387 */ /* 0x0001e80000100a00 */
[----:B0-----:R-:W4:Y:S04]  /*5e1b0*/  LDL.LU R22, [R1+0x94] ;  /* 0x0000940001167983 */ /* 0x001f280000300800 */
[----:B------:R-:W4:Y:S04]  /*5e1c0*/  LDL.LU R23, [R1+0x98] ;  /* 0x0000980001177983 */ /* 0x000f280000300800 */
[----:B------:R2:W-:Y:S04]  /*5e1d0*/  STL.64 [R1+0x1b60], R20 ;  /* 0x001b601401007387 */ /* 0x0005e80000100a00 */
[----:B------:R-:W-:Y:S04]  /*5e1e0*/  STL.64 [R1+0x1b58], R26 ;  /* 0x001b581a01007387 */ /* 0x000fe80000100a00 */
[----:B------:R0:W-:Y:S04]  /*5e1f0*/  STL.64 [R1+0x1b50], R24 ;  /* 0x001b501801007387 */ /* 0x0001e80000100a00 */
[----:B------:R-:W4:Y:S04]  /*5e200*/  LDL.LU R12, [R1+0x30] ;  /* 0x00003000010c7983 */ /* 0x000f280000300800 */
[----:B------:R-:W4:Y:S04]  /*5e210*/  LDL.LU R13, [R1+0x34] ;  /* 0x00003400010d7983 */ /* 0x000f280000300800 */
[----:B------:R-:W4:Y:S04]  /*5e220*/  LDL.LU R14, [R1+0x38] ;  /* 0x00003800010e7983 */ /* 0x000f280000300800 */
[----:B------:R-:W4:Y:S01]  /*5e230*/  LDL.LU R15, [R1+0x3c] ;  /* 0x00003c00010f7983 */ /* 0x000f220000300800 */
[----:B--2---:R-:W-:-:S03]  /*5e240*/  IMAD.MOV.U32 R21, RZ, RZ, R10 ;  /* 0x000000ffff157224 */ /* 0x004fc600078e000a */
[----:B------:R-:W-:Y:S01]  /*5e250*/  BAR.SYNC.DEFER_BLOCKING 0x0 ;  /* 0x0000000000007b1d */ /* 0x000fe20000010000 */
[----:B---3--:R-:W-:-:S05]  /*5e260*/  ISETP.GE.AND P0, PT, R11, c[0x0][0x17c], PT ;  /* 0x00005f000b007a0c */ /* 0x008fca0003f06270 */
[----:B----4-:R-:W-:Y:S04]  /*5e270*/  STL.64 [R1+0x1bb8], R14 ;  /* 0x001bb80e01007387 */ /* 0x010fe80000100a00 */
[----:B------:R1:W-:Y:S04]  /*5e280*/  STL.64 [R1+0x1bb0], R12 ;  /* 0x001bb00c01007387 */ /* 0x0003e80000100a00 */
[----:B------:R-:W2:Y:S04]  /*5e290*/  LDL.LU R8, [R1+0x40] ;  /* 0x0000400001087983 */ /* 0x000ea80000300800 */
[----:B------:R-:W2:Y:S04]  /*5e2a0*/  LDL.LU R9, [R1+0x44] ;  /* 0x0000440001097983 */ /* 0x000ea80000300800 */
[----:B------:R-:W3:Y:S04]  /*5e2b0*/  LDL.LU R10, [R1+0x48] ;  /* 0x00004800010a7983 */ /* 0x000ee80000300800 */
[----:B------:R-:W3:Y:S01]  /*5e2c0*/  LDL.LU R11, [R1+0x4c] ;  /* 0x00004c00010b7983 */ /* 0x000ee20000300800 */
[----:B0-----:R-:W-:-:S02]  /*5e2d0*/  IMAD.MOV.U32 R24, RZ, RZ, R21 ;  /* 0x000000ffff187224 */ /* 0x001fc400078e0015 */
[----:B------:R-:W-:Y:S01]  /*5e2e0*/  IMAD.MOV.U32 R25, RZ, RZ, R22 ;  /* 0x000000ffff197224 */ /* 0x000fe200078e0016 */
[----:B------:R-:W4:Y:S01]  /*5e2f0*/  LDL.LU R21, [R1+0x1814] ;  /* 0x0018140001157983 */ /* 0x000f220000300800 */
[----:B------:R-:W-:Y:S02]  /*5e300*/  IMAD.MOV.U32 R27, RZ, RZ, R16 ;  /* 0x000000ffff1b7224 */ /* 0x000fe400078e0010 */
[----:B------:R-:W-:Y:S01]  /*5e310*/  IMAD.MOV.U32 R26, RZ, RZ, R23 ;  /* 0x000000ffff1a7224 */ /* 0x000fe200078e0017 */
[----:B------:R-:W4:Y:S01]  /*5e320*/  LDL.LU R20, [R1+0x1810] ;  /* 0x0018100001147983 */ /* 0x000f220000300800 */
[----:B------:R-:W-:Y:S02]  /*5e330*/  IMAD.MOV.U32 R22, RZ, RZ, R17 ;  /* 0x000000ffff167224 */ /* 0x000fe400078e0011 */
[----:B------:R-:W-:Y:S02]  /*5e340*/  IMAD.MOV.U32 R16, RZ, RZ, R5 ;  /* 0x000000ffff107224 */ /* 0x000fe400078e0005 */
[----:B------:R-:W-:-:S02]  /*5e350*/  IMAD.MOV.U32 R23, RZ, RZ, R4 ;  /* 0x000000ffff177224 */ /* 0x000fc400078e0004 */
[----:B------:R-:W-:Y:S02]  /*5e360*/  IMAD.MOV.U32 R17, RZ, RZ, R6 ;  /* 0x000000ffff117224 */ /* 0x000fe400078e0006 */
[----:B------:R-:W-:Y:S02]  /*5e370*/  IMAD.MOV.U32 R5, RZ, RZ, R3 ;  /* 0x000000ffff057224 */ /* 0x000fe400078e0003 */
[----:B------:R-:W-:Y:S01]  /*5e380*/  IMAD.MOV.U32 R4, RZ, RZ, R7 ;  /* 0x000000ffff047224 */ /* 0x000fe200078e0007 */
[----:B------:R-:W4:Y:S01]  /*5e390*/  LDL.LU R3, [R1+0x180c] ;  /* 0x00180c0001037983 */ /* 0x000f220000300800 */
[----:B------:R-:W-:Y:S02]  /*5e3a0*/  IMAD.MOV.U32 R6, RZ, RZ, R2 ;  /* 0x000000ffff067224 */ /* 0x000fe400078e0002 */
[----:B------:R-:W-:Y:S01]  /*5e3b0*/  IMAD.MOV.U32 R7, RZ, RZ, R0 ;  /* 0x000000ffff077224 */ /* 0x000fe200078e0000 */
[----:B------:R-:W4:Y:S04]  /*5e3c0*/  LDL.LU R2, [R1+0x1808] ;  /* 0x0018080001027983 */ /* 0x000f280000300800 */
[----:B------:R-:W4:Y:S04]  /*5e3d0*/  LDL.LU R0, [R1+0x1804] ;  /* 0x0018040001007983 */ /* 0x000f280000300800 */
[----:B---3--:R-:W-:Y:S04]  /*5e3e0*/  STL.64 [R1+0x1bc8], R10 ;  /* 0x001bc80a01007387 */ /* 0x008fe80000100a00 */
[----:B--2---:R0:W-:Y:S04]  /*5e3f0*/  STL.64 [R1+0x1bc0], R8 ;  /* 0x001bc00801007387 */ /* 0x0041e80000100a00 */
[----:B-1----:R-:W2:Y:S04]  /*5e400*/  LDL.LU R12, [R1+0x60] ;  /* 0x00006000010c7983 */ /* 0x002ea80000300800 */
[----:B------:R-:W2:Y:S04]  /*5e410*/  LDL.LU R13, [R1+0x64] ;  /* 0x00006400010d7983 */ /* 0x000ea80000300800 */
[----:B------:R-:W3:Y:S04]  /*5e420*/  LDL.LU R14, [R1+0x68] ;  /* 0x00006800010e7983 */ /* 0x000ee80000300800 */
[----:B------:R-:W3:Y:S04]  /*5e430*/  LDL.LU R15, [R1+0x6c] ;  /* 0x00006c00010f7983 */ /* 0x000ee80000300800 */
[----:B---3--:R1:W-:Y:S04]  /*5e440*/  STL.64 [R1+0x1bd8], R14 ;  /* 0x001bd80e01007387 */ /* 0x0083e80000100a00 */
[----:B--2---:R2:W-:Y:S04]  /*5e450*/  STL.64 [R1+0x1bd0], R12 ;  /* 0x001bd00c01007387 */ /* 0x0045e80000100a00 */
[----:B0-----:R-:W3:Y:S04]  /*5e460*/  LDL.LU R8, [R1+0x70] ;  /* 0x0000700001087983 */ /* 0x001ee80000300800 */
[----:B------:R-:W3:Y:S04]  /*5e470*/  LDL.LU R9, [R1+0x74] ;  /* 0x0000740001097983 */ /* 0x000ee80000300800 */
[----:B------:R-:W3:Y:S04]  /*5e480*/  LDL.LU R10, [R1+0x78] ;  /* 0x00007800010a7983 */ /* 0x000ee80000300800 */
[----:B------:R-:W3:Y:S01]  /*5e490*/  LDL.LU R11, [R1+0x7c] ;  /* 0x00007c00010b7983 */ /* 0x000ee20000300800 */
[----:B-1----:R-:W-:-:S02]  /*5e4a0*/  IMAD.MOV.U32 R15, RZ, RZ, R17 ;  /* 0x000000ffff0f7224 */ /* 0x002fc400078e0011 */
[----:B------:R-:W-:Y:S02]  /*5e4b0*/  IMAD.MOV.U32 R17, RZ, RZ, R19 ;  /* 0x000000ffff117224 */ /* 0x000fe400078e0013 */
[----:B------:R-:W-:Y:S02]  /*5e4c0*/  IMAD.MOV.U32 R19, RZ, RZ, R28 ;  /* 0x000000ffff137224 */ /* 0x000fe400078e001c */
[----:B------:R-:W0:Y:S01]  /*5e4d0*/  S2R R28, SR_TID.X ;  /* 0x00000000001c7919 */ /* 0x000e220000002100 */
[----:B----4-:R-:W-:Y:S02]  /*5e4e0*/  ISETP.GE.AND P1, PT, R0, c[0x0][0x17c], PT ;  /* 0x00005f0000007a0c */ /* 0x010fe40003f26270 */
[----:B------:R-:W-:Y:S01]  /*5e4f0*/  ISETP.GE.AND P5, PT, R2, c[0x0][0x17c], PT ;  /* 0x00005f0002007a0c */ /* 0x000fe20003fa6270 */
[----:B--2---:R-:W-:Y:S01]  /*5e500*/  IMAD.MOV.U32 R12, RZ, RZ, R22 ;  /* 0x000000ffff0c7224 */ /* 0x004fe200078e0016 */
[----:B------:R-:W-:Y:S01]  /*5e510*/  ISETP.GE.AND P2, PT, R20, c[0x0][0x17c], PT ;  /* 0x00005f0014007a0c */ /* 0x000fe20003f46270 */
[----:B------:R-:W-:Y:S01]  /*5e520*/  IMAD.MOV.U32 R13, RZ, RZ, R23 ;  /* 0x000000ffff0d7224 */ /* 0x000fe200078e0017 */
[----:B------:R-:W-:Y:S01]  /*5e530*/  ISETP.GE.AND P6, PT, R21, c[0x0][0x17c], PT ;  /* 0x00005f0015007a0c */ /* 0x000fe20003fc6270 */
[----:B0-----:R-:W-:-:S02]  /*5e540*/  IMAD.SHL.U32 R0, R28, 0x100, RZ ;  /* 0x000001001c007824 */ /* 0x001fc400078e00ff */
[----:B------:R-:W-:-:S03]  /*5e550*/  IMAD.SHL.U32 R2, R28, 0x20, RZ ;  /* 0x000000201c027824 */ /* 0x000fc600078e00ff */
[----:B------:R-:W-:-:S04]  /*5e560*/  LOP3.LUT R0, R0, 0x1800, RZ, 0xc0, !PT ;  /* 0x0000180000007812 */ /* 0x000fc800078ec0ff */
[----:B------:R-:W-:Y:S01]  /*5e570*/  LOP3.LUT R0, R0, 0x460, R2, 0xf8, !PT ;  /* 0x0000046000007812 */ /* 0x000fe200078ef802 */
[----:B------:R-:W-:Y:S02]  /*5e580*/  IMAD.SHL.U32 R2, R28, 0x4, RZ ;  /* 0x000000041c027824 */ /* 0x000fe400078e00ff */
[----:B------:R-:W-:-:S03]  /*5e590*/  IMAD.MOV.U32 R14, RZ, RZ, R16 ;  /* 0x000000ffff0e7224 */ /* 0x000fc600078e0010 */
[----:B------:R-:W-:-:S05]  /*5e5a0*/  LOP3.LUT R0, R0, 0x70, R2, 0x78, !PT ;  /* 0x0000007000007812 */ /* 0x000fca00078e7802 */
[----:B------:R-:W-:Y:S04]  /*5e5b0*/  STS.128 [R0+0x80], R12 ;  /* 0x0000800c00007388 */ /* 0x000fe80000000c00 */
[----:B---3--:R0:W-:Y:S04]  /*5e5c0*/  STL.64 [R1+0x1be8], R10 ;  /* 0x001be80a01007387 */ /* 0x0081e80000100a00 */
[----:B------:R1:W-:Y:S01]  /*5e5d0*/  STL.64 [R1+0x1be0], R8 ;  /* 0x001be00801007387 */ /* 0x0003e20000100a00 */
[----:B0-----:R-:W-:Y:S02]  /*5e5e0*/  IMAD.MOV.U32 R10, RZ, RZ, R26 ;  /* 0x000000ffff0a7224 */ /* 0x001fe400078e001a */
[----:B-1----:R-:W-:-:S02]  /*5e5f0*/  IMAD.MOV.U32 R8, RZ, RZ, R24 ;  /* 0x000000ffff087224 */ /* 0x002fc400078e0018 */
[----:B------:R-:W-:Y:S01]  /*5e600*/  IMAD.MOV.U32 R9, RZ, RZ, R25 ;  /* 0x000000ffff097224 */ /* 0x000fe200078e0019 */
[----:B------:R-:W2:Y:S01]  /*5e610*/  LDL.LU R24, [R1] ;  /* 0x0000000001187983 */ /* 0x000ea20000300800 */
[----:B------:R-:W-:-:S03]  /*5e620*/  IMAD.MOV.U32 R11, RZ, RZ, R27 ;  /* 0x000000ffff0b7224 */ /* 0x000fc600078e001b */
[----:B------:R-:W2:Y:S04]  /*5e630*/  LDL.LU R25, [R1+0x4] ;  /* 0x0000040001197983 */ /* 0x000ea80000300800 */
[----:B------:R-:W2:Y:S04]  /*5e640*/  LDL.LU R26, [R1+0x8] ;  /* 0x00000800011a7983 */ /* 0x000ea80000300800 */
[----:B------:R-:W2:Y:S04]  /*5e650*/  LDL.LU R27, [R1+0xc] ;  /* 0x00000c00011b7983 */ /* 0x000ea80000300800 */
[----:B------:R-:W3:Y:S04]  /*5e660*/  LDL.LU R20, [R1+0x10] ;  /* 0x0000100001147983 */ /* 0x000ee80000300800 */
[----:B------:R-:W3:Y:S04]  /*5e670*/  LDL.LU R21, [R1+0x14] ;  /* 0x0000140001157983 */ /* 0x000ee80000300800 */
[----:B------:R-:W3:Y:S04]  /*5e680*/  LDL.LU R22, [R1+0x18] ;  /* 0x0000180001167983 */ /* 0x000ee80000300800 */
[----:B------:R-:W3:Y:S04]  /*5e690*/  LDL.LU R23, [R1+0x1c] ;  /* 0x00001c0001177983 */ /* 0x000ee80000300800 */
[----:B------:R0:W-:Y:S04]  /*5e6a0*/  STS.128 [R0], R8 ;  /* 0x0000000800007388 */ /* 0x0001e80000000c00 */
[----:B0-----:R-:W4:Y:S04]  /*5e6b0*/  LDL.LU.64 R10, [R1+0x1be8] ;  /* 0x001be800010a7983 */ /* 0x001f280000300a00 */
[----:B------:R-:W4:Y:S04]  /*5e6c0*/  LDL.LU.64 R8, [R1+0x1be0] ;  /* 0x001be00001087983 */ /* 0x000f280000300a00 */
[----:B------:R-:W2:Y:S04]  /*5e6d0*/  LDL.LU.64 R14, [R1+0x1bd8] ;  /* 0x001bd800010e7983 */ /* 0x000ea80000300a00 */
[----:B------:R-:W2:Y:S04]  /*5e6e0*/  LDL.LU.64 R12, [R1+0x1bd0] ;  /* 0x001bd000010c7983 */ /* 0x000ea80000300a00 */
[----:B----4-:R0:W-:Y:S04]  /*5e6f0*/  STS.128 [R0+0x100], R8 ;  /* 0x0001000800007388 */ /* 0x0101e80000000c00 */
[----:B--2---:R1:W-:Y:S04]  /*5e700*/  STS.128 [R0+0x180], R12 ;  /* 0x0001800c00007388 */ /* 0x0043e80000000c00 */
[----:B0-----:R-:W2:Y:S04]  /*5e710*/  LDL.LU.64 R10, [R1+0x1bc8] ;  /* 0x001bc800010a7983 */ /* 0x001ea80000300a00 */
[----:B------:R-:W2:Y:S04]  /*5e720*/  LDL.LU.64 R8, [R1+0x1bc0] ;  /* 0x001bc00001087983 */ /* 0x000ea80000300a00 */
[----:B-1----:R-:W4:Y:S04]  /*5e730*/  LDL.LU.64 R14, [R1+0x1bb8] ;  /* 0x001bb800010e7983 */ /* 0x002f280000300a00 */
[----:B------:R-:W4:Y:S01]  /*5e740*/  LDL.LU.64 R12, [R1+0x1bb0] ;  /* 0x001bb000010c7983 */ /* 0x000f220000300a00 */
[----:B------:R-:W-:-:S02]  /*5e750*/  IMAD.MOV.U32 R16, RZ, RZ, R18 ;  /* 0x000000ffff107224 */ /* 0x000fc400078e0012 */
[----:B------:R-:W-:Y:S01]  /*5e760*/  IMAD.MOV.U32 R18, RZ, RZ, R29 ;  /* 0x000000ffff127224 */ /* 0x000fe200078e001d */
[----:B------:R0:W-:Y:S04]  /*5e770*/  STS.128 [R0+0x200], R4 ;  /* 0x0002000400007388 */ /* 0x0001e80000000c00 */
[----:B------:R-:W-:Y:S01]  /*5e780*/  STS.128 [R0+0x380], R16 ;  /* 0x0003801000007388 */ /* 0x000fe20000000c00 */
[C---:B------:R-:W-:Y:S01]  /*5e790*/  IMAD.SHL.U32 R2, R28.reuse, 0x400, RZ ;  /* 0x000004001c027824 */ /* 0x040fe200078e00ff */
[----:B------:R-:W-:Y:S02]  /*5e7a0*/  ISETP.GE.AND P3, PT, R3, c[0x0][0x17c], PT ;  /* 0x00005f0003007a0c */ /* 0x000fe40003f66270 */
[----:B------:R-:W-:Y:S02]  /*5e7b0*/  LOP3.LUT R3, R28, 0x3f, RZ, 0xc0, !PT ;  /* 0x0000003f1c037812 */ /* 0x000fe400078ec0ff */
[----:B------:R-:W-:-:S05]  /*5e7c0*/  LOP3.LUT R2, R2, 0x1800, RZ, 0xc0, !PT ;  /* 0x0000180002027812 */ /* 0x000fca00078ec0ff */
[----:B------:R-:W-:Y:S01]  /*5e7d0*/  IMAD R29, R3, 0x10, R2 ;  /* 0x00000010031d7824 */ /* 0x000fe200078e0202 */
[----:B0-----:R-:W3:Y:S04]  /*5e7e0*/  LDL.LU.64 R6, [R1+0x1ba8] ;  /* 0x001ba80001067983 */ /* 0x001ee80000300a00 */
[----:B------:R-:W3:Y:S01]  /*5e7f0*/  LDL.LU.64 R4, [R1+0x1ba0] ;  /* 0x001ba00001047983 */ /* 0x000ee20000300a00 */
[C---:B------:R-:W-:Y:S02]  /*5e800*/  LOP3.LUT R28, R29.reuse, 0x20, RZ, 0x3c, !PT ;  /* 0x000000201d1c7812 */ /* 0x040fe400078e3cff */
[C---:B------:R-:W-:Y:S01]  /*5e810*/  LOP3.LUT R3, R29.reuse, 0x40, RZ, 0x3c, !PT ;  /* 0x000000401d037812 */ /* 0x040fe200078e3cff */
[----:B--2---:R0:W-:Y:S04]  /*5e820*/  STS.128 [R0+0x280], R8 ;  /* 0x0002800800007388 */ /* 0x0041e80000000c00 */
[----:B----4-:R1:W-:Y:S04]  /*5e830*/  STS.128 [R0+0x300], R12 ;  /* 0x0003000c00007388 */ /* 0x0103e80000000c00 */
[----:B------:R-:W-:Y:S06]  /*5e840*/  BAR.SYNC.DEFER_BLOCKING 0x0 ;  /* 0x0000000000007b1d */ /* 0x000fec0000010000 */
[----:B0-----:R-:W2:Y:S04]  /*5e850*/  LDL.LU.64 R10, [R1+0x1b98] ;  /* 0x001b9800010a7983 */ /* 0x001ea80000300a00 */
[----:B------:R-:W2:Y:S04]  /*5e860*/  LDL.LU.64 R8, [R1+0x1b90] ;  /* 0x001b900001087983 */ /* 0x000ea80000300a00 */
[----:B-1----:R-:W4:Y:S04]  /*5e870*/  LDL.LU.64 R14, [R1+0x1b88] ;  /* 0x001b8800010e7983 */ /* 0x002f280000300a00 */
[----:B------:R-:W4:Y:S04]  /*5e880*/  LDL.LU.64 R12, [R1+0x1b80] ;  /* 0x001b8000010c7983 */ /* 0x000f280000300a00 */
[----:B------:R-:W0:Y:S04]  /*5e890*/  LDS.128 R16, [R29] ;  /* 0x000000001d107984 */ /* 0x000e280000000c00 */
[----:B0-----:R-:W-:Y:S04]  /*5e8a0*/  STL.64 [R1+0x50], R16 ;  /* 0x0000501001007387 */ /* 0x001fe80000100a00 */
[----:B------:R-:W-:Y:S04]  /*5e8b0*/  STL.64 [R1+0x58], R18 ;  /* 0x0000581201007387 */ /* 0x000fe80000100a00 */
[----:B------:R-:W0:Y:S04]  /*5e8c0*/  LDS.128 R16, [R29+0x400] ;  /* 0x000400001d107984 */ /* 0x000e280000000c00 */
[----:B0-----:R-:W-:Y:S04]  /*5e8d0*/  STL.64 [R1+0x1b0], R16 ;  /* 0x0001b01001007387 */ /* 0x001fe80000100a00 */
[----:B------:R-:W-:Y:S04]  /*5e8e0*/  STL.64 [R1+0x1b8], R18 ;  /* 0x0001b81201007387 */ /* 0x000fe80000100a00 */
[----:B------:R-:W0:Y:S04]  /*5e8f0*/  LDS.128 R16, [R28] ;  /* 0x000000001c107984 */ /* 0x000e280000000c00 */
[----:B0-----:R-:W-:Y:S04]  /*5e900*/  STL.64 [R1+0x80], R16 ;  /* 0x0000801001007387 */ /* 0x001fe80000100a00 */
[----:B------:R-:W-:Y:S04]  /*5e910*/  STL.64 [R1+0x88], R18 ;  /* 0x0000881201007387 */ /* 0x000fe80000100a00 */
[----:B------:R-:W0:Y:S04]  /*5e920*/  LDS.128 R16, [R28+0x400] ;  /* 0x000400001c107984 */ /* 0x000e280000000c00 */
[----:B0-----:R-:W-:Y:S04]  /*5e930*/  STL.64 [R1+0x1a0], R16 ;  /* 0x0001a01001007387 */ /* 0x001fe80000100a00 */
[----:B------:R-:W-:Y:S04]  /*5e940*/  STL.64 [R1+0x1a8], R18 ;  /* 0x0001a81201007387 */ /* 0x000fe80000100a00 */
[----:B------:R-:W0:Y:S01]  /*5e950*/  LDS.128 R16, [R3] ;  /* 0x0000000003107984 */ /* 0x000e220000000c00 */
[----:B------:R-:W-:-:S03]  /*5e960*/  LOP3.LUT R2, R29, 0x60, RZ, 0x3c, !PT ;  /* 0x000000601d027812 */ /* 0x000fc600078e3cff */
        /* <DEDUP_REMOVED lines=9> */
[----:B------:R-:W-:Y:S06]  /*5ea00*/  BAR.SYNC.DEFER_BLOCKING 0x0 ;  /* 0x0000000000007b1d */ /* 0x000fec0000010000 */
[----:B---3--:R-:W-:Y:S04]  /*5ea10*/  STS.128 [R0], R20 ;  /* 0x0000001400007388 */ /* 0x008fe80000000c00 */
[----:B0-----:R-:W-:Y:S04]  /*5ea20*/  STL.64 [R1+0x1c0], R16 ;  /* 0x0001c01001007387 */ /* 0x001fe80000100a00 */
[----:B------:R0:W-:Y:S04]  /*5ea30*/  STL.64 [R1+0x1c8], R18 ;  /* 0x0001c81201007387 */ /* 0x0001e80000100a00 */
[----:B0-----:R-:W3:Y:S04]  /*5ea40*/  LDL.LU.64 R18, [R1+0x1b78] ;  /* 0x001b780001127983 */ /* 0x001ee80000300a00 */
[----:B------:R-:W3:Y:S04]  /*5ea50*/  LDL.LU.64 R16, [R1+0x1b70] ;  /* 0x001b700001107983 */ /* 0x000ee80000300a00 */
[----:B------:R-:W3:Y:S04]  /*5ea60*/  LDL.LU.64 R22, [R1+0x1b68] ;  /* 0x001b680001167983 */ /* 0x000ee80000300a00 */
[----:B------:R-:W3:Y:S04]  /*5ea70*/  LDL.LU.64 R20, [R1+0x1b60] ;  /* 0x001b600001147983 */ /* 0x000ee80000300a00 */
[----:B------:R0:W-:Y:S04]  /*5ea80*/  STS.128 [R0+0x80], R24 ;  /* 0x0000801800007388 */ /* 0x0001e80000000c00 */
[----:B0-----:R-:W3:Y:S04]  /*5ea90*/  LDL.LU.64 R26, [R1+0x1b58] ;  /* 0x001b5800011a7983 */ /* 0x001ee80000300a00 */
[----:B------:R-:W3:Y:S04]  /*5eaa0*/  LDL.LU.64 R24, [R1+0x1b50] ;  /* 0x001b500001187983 */ /* 0x000ee80000300a00 */
[----:B------:R-:W-:Y:S04]  /*5eab0*/  STS.128 [R0+0x100], R4 ;  /* 0x0001000400007388 */ /* 0x000fe80000000c00 */
[----:B--2---:R-:W-:Y:S04]  /*5eac0*/  STS.128 [R0+0x180], R8 ;  /* 0x0001800800007388 */ /* 0x004fe80000000c00 */
[----:B----4-:R-:W-:Y:S04]  /*5ead0*/  STS.128 [R0+0x200], R12 ;  /* 0x0002000c00007388 */ /* 0x010fe80000000c00 */
[----:B---3--:R0:W-:Y:S04]  /*5eae0*/  STS.128 [R0+0x300], R20 ;  /* 0x0003001400007388 */ /* 0x0081e80000000c00 */
[----:B0-----:R-:W2:Y:S04]  /*5eaf0*/  LDL.LU R20, [R1+0xf0] ;  /* 0x0000f00001147983 */ /* 0x001ea80000300800 */
[----:B------:R-:W2:Y:S04]  /*5eb00*/  LDL.LU R21, [R1+0xf4] ;  /* 0x0000f40001157983 */ /* 0x000ea80000300800 */
[----:B------:R-:W3:Y:S04]  /*5eb10*/  LDL.LU R22, [R1+0xf8] ;  /* 0x0000f80001167983 */ /* 0x000ee80000300800 */
[----:B------:R-:W3:Y:S04]  /*5eb20*/  LDL.LU R23, [R1+0xfc] ;  /* 0x0000fc0001177983 */ /* 0x000ee80000300800 */
[----:B------:R-:W-:Y:S04]  /*5eb30*/  STS.128 [R0+0x280], R16 ;  /* 0x0002801000007388 */ /* 0x000fe80000000c00 */
[----:B------:R-:W-:Y:S04]  /*5eb40*/  STS.128 [R0+0x380], R24 ;  /* 0x0003801800007388 */ /* 0x000fe80000000c00 */
[----:B------:R-:W-:Y:S06]  /*5eb50*/  BAR.SYNC.DEFER_BLOCKING 0x0 ;  /* 0x0000000000007b1d */ /* 0x000fec0000010000 */
[----:B------:R-:W-:Y:S04]  /*5eb60*/  LDS.128 R12, [R29] ;  /* 0x000000001d0c7984 */ /* 0x000fe80000000c00 */
[----:B------:R-:W0:Y:S04]  /*5eb70*/  LDS.128 R4, [R28] ;  /* 0x000000001c047984 */ /* 0x000e280000000c00 */
[----:B------:R-:W1:Y:S04]  /*5eb80*/  LDS.128 R8, [R29+0x400] ;  /* 0x000400001d087984 */ /* 0x000e680000000c00 */
[----:B------:R-:W-:Y:S01]  /*5eb90*/  LDS.128 R16, [R2] ;  /* 0x0000000002107984 */ /* 0x000fe20000000c00 */
[----:B0-----:R-:W-:-:S03]  /*5eba0*/  IMAD.MOV.U32 R24, RZ, RZ, R4 ;  /* 0x000000ffff187224 */ /* 0x001fc600078e0004 */
[----:B---3--:R-:W-:Y:S04]  /*5ebb0*/  STL.64 [R1+0x1b10], R22 ;  /* 0x001b101601007387 */ /* 0x008fe80000100a00 */
[----:B--2---:R-:W-:Y:S04]  /*5ebc0*/  STL.64 [R1+0x1b08], R20 ;  /* 0x001b081401007387 */ /* 0x004fe80000100a00 */
[----:B------:R-:W-:Y:S04]  /*5ebd0*/  STL [R1+0x1a84], R26 ;  /* 0x001a841a01007387 */ /* 0x000fe80000100800 */
[----:B------:R-:W-:Y:S04]  /*5ebe0*/  STL [R1+0x1a80], R27 ;  /* 0x001a801b01007387 */ /* 0x000fe80000100800 */
[----:B------:R-:W-:Y:S04]  /*5ebf0*/  STL.64 [R1+0x20], R12 ;  /* 0x0000200c01007387 */ /* 0x000fe80000100a00 */
[----:B------:R-:W-:Y:S04]  /*5ec00*/  STL.64 [R1+0x28], R14 ;  /* 0x0000280e01007387 */ /* 0x000fe80000100a00 */
[----:B------:R-:W-:Y:S04]  /*5ec10*/  STL [R1+0x4], R5 ;  /* 0x0000040501007387 */ /* 0x000fe80000100800 */
[----:B-1----:R-:W-:Y:S04]  /*5ec20*/  STL.64 [R1+0x10], R8 ;  /* 0x0000100801007387 */ /* 0x002fe80000100a00 */
[----:B------:R-:W-:Y:S04]  /*5ec30*/  STL.64 [R1+0x18], R10 ;  /* 0x0000180a01007387 */ /* 0x000fe80000100a00 */
[----:B------:R-:W-:Y:S04]  /*5ec40*/  STL.64 [R1+0x8], R6 ;  /* 0x0000080601007387 */ /* 0x000fe80000100a00 */
[----:B------:R0:W-:Y:S04]  /*5ec50*/  STL [R1+0x1b18], R24 ;  /* 0x001b181801007387 */ /* 0x0001e80000100800 */
[----:B------:R-:W1:Y:S04]  /*5ec60*/  LDS.128 R4, [R28+0x400] ;  /* 0x000400001c047984 */ /* 0x000e680000000c00 */
[----:B------:R-:W2:Y:S04]  /*5ec70*/  LDS.128 R8, [R3] ;  /* 0x0000000003087984 */ /* 0x000ea80000000c00 */
[----:B0-----:R-:W3:Y:S04]  /*5ec80*/  LDL.LU R24, [R1+0x140] ;  /* 0x0001400001187983 */ /* 0x001ee80000300800 */
[----:B------:R-:W3:Y:S04]  /*5ec90*/  LDL.LU R25, [R1+0x144] ;  /* 0x0001440001197983 */ /* 0x000ee80000300800 */
[----:B------:R-:W4:Y:S04]  /*5eca0*/  LDL.LU R26, [R1+0x148] ;  /* 0x00014800011a7983 */ /* 0x000f280000300800 */
[----:B------:R-:W4:Y:S04]  /*5ecb0*/  LDL.LU R27, [R1+0x14c] ;  /* 0x00014c00011b7983 */ /* 0x000f280000300800 */
[----:B------:R-:W0:Y:S04]  /*5ecc0*/  LDS.128 R12, [R3+0x400] ;  /* 0x00040000030c7984 */ /* 0x000e280000000c00 */
[----:B----4-:R-:W-:Y:S04]  /*5ecd0*/  STL.64 [R1+0x1b28], R26 ;  /* 0x001b281a01007387 */ /* 0x010fe80000100a00 */
[----:B---3--:R3:W-:Y:S04]  /*5ece0*/  STL.64 [R1+0x1b20], R24 ;  /* 0x001b201801007387 */ /* 0x0087e80000100a00 */
[----:B---3--:R-:W3:Y:S04]  /*5ecf0*/  LDL.LU R24, [R1+0x150] ;  /* 0x0001500001187983 */ /* 0x008ee80000300800 */
[----:B------:R-:W3:Y:S04]  /*5ed00*/  LDL.LU R25, [R1+0x154] ;  /* 0x0001540001197983 */ /* 0x000ee80000300800 */
[----:B------:R-:W4:Y:S04]  /*5ed10*/  LDL.LU R26, [R1+0x158] ;  /* 0x00015800011a7983 */ /* 0x000f280000300800 */
[----:B------:R-:W4:Y:S04]  /*5ed20*/  LDL.LU R27, [R1+0x15c] ;  /* 0x00015c00011b7983 */ /* 0x000f280000300800 */
[----:B----4-:R-:W-:Y:S04]  /*5ed30*/  STL.64 [R1+0x1b38], R26 ;  /* 0x001b381a01007387 */ /* 0x010fe80000100a00 */
[----:B---3--:R3:W-:Y:S04]  /*5ed40*/  STL.64 [R1+0x1b30], R24 ;  /* 0x001b301801007387 */ /* 0x0087e80000100a00 */
[----:B---3--:R-:W3:Y:S04]  /*5ed50*/  LDL.LU R24, [R1+0x160] ;  /* 0x0001600001187983 */ /* 0x008ee80000300800 */
[----:B------:R-:W3:Y:S04]  /*5ed60*/  LDL.LU R25, [R1+0x164] ;  /* 0x0001640001197983 */ /* 0x000ee80000300800 */
[----:B------:R-:W4:Y:S04]  /*5ed70*/  LDL.LU R26, [R1+0x168] ;  /* 0x00016800011a7983 */ /* 0x000f280000300800 */
[----:B------:R-:W4:Y:S04]  /*5ed80*/  LDL.LU R27, [R1+0x16c] ;  /* 0x00016c00011b7983 */ /* 0x000f280000300800 */
[----:B----4-:R-:W-:Y:S04]  /*5ed90*/  STL.64 [R1+0x1b48], R26 ;  /* 0x001b481a01007387 */ /* 0x010fe80000100a00 */
[----:B---3--:R-:W-:Y:S04]  /*5eda0*/  STL.64 [R1+0x1b40], R24 ;  /* 0x001b401801007387 */ /* 0x008fe80000100a00 */
[----:B------:R-:W3:Y:S04]  /*5edb0*/  LDS.128 R24, [R2+0x400] ;  /* 0x0004000002187984 */ /* 0x000ee80000000c00 */
[----:B------:R-:W4:Y:S04]  /*5edc0*/  LDL.LU R20, [R1+0x130] ;  /* 0x0001300001147983 */ /* 0x000f280000300800 */
[----:B------:R-:W4:Y:S04]  /*5edd0*/  LDL.LU R21, [R1+0x134] ;  /* 0x0001340001157983 */ /* 0x000f280000300800 */
[----:B------:R-:W4:Y:S04]  /*5ede0*/  LDL.LU R22, [R1+0x138] ;  /* 0x0001380001167983 */ /* 0x000f280000300800 */
[----:B------:R-:W4:Y:S04]  /*5edf0*/  LDL.LU R23, [R1+0x13c] ;  /* 0x00013c0001177983 */ /* 0x000f280000300800 */
[----:B-1----:R-:W-:Y:S04]  /*5ee00*/  STL [R1+0x1a7c], R5 ;  /* 0x001a7c0501007387 */ /* 0x002fe80000100800 */
[----:B------:R-:W-:Y:S04]  /*5ee10*/  STL [R1+0x1a78], R6 ;  /* 0x001a780601007387 */ /* 0x000fe80000100800 */
[----:B------:R-:W-:Y:S04]  /*5ee20*/  STL [R1+0x1a74], R7 ;  /* 0x001a740701007387 */ /* 0x000fe80000100800 */
[----:B--2---:R-:W-:Y:S04]  /*5ee30*/  STL.64 [R1+0x1a90], R10 ;  /* 0x001a900a01007387 */ /* 0x004fe80000100a00 */
[----:B------:R1:W-:Y:S04]  /*5ee40*/  STL.64 [R1+0x1a88], R8 ;  /* 0x001a880801007387 */ /* 0x0003e80000100a00 */
[----:B------:R-:W-:Y:S06]  /*5ee50*/  BAR.SYNC.DEFER_BLOCKING 0x0 ;  /* 0x0000000000007b1d */ /* 0x000fec0000010000 */
[----:B-1----:R-:W2:Y:S04]  /*5ee60*/  LDL.LU R8, [R1+0x100] ;  /* 0x0001000001087983 */ /* 0x002ea80000300800 */
[----:B------:R-:W2:Y:S04]  /*5ee70*/  LDL.LU R9, [R1+0x104] ;  /* 0x0001040001097983 */ /* 0x000ea80000300800 */
[----:B------:R-:W2:Y:S04]  /*5ee80*/  LDL.LU R10, [R1+0x108] ;  /* 0x00010800010a7983 */ /* 0x000ea80000300800 */
[----:B------:R-:W2:Y:S04]  /*5ee90*/  LDL.LU R11, [R1+0x10c] ;  /* 0x00010c00010b7983 */ /* 0x000ea80000300800 */
[----:B0-----:R-:W-:Y:S04]  /*5eea0*/  STL.64 [R1+0x1aa0], R14 ;  /* 0x001aa00e01007387 */ /* 0x001fe80000100a00 */
[----:B------:R0:W-:Y:S04]  /*5eeb0*/  STL.64 [R1+0x1a98], R12 ;  /* 0x001a980c01007387 */ /* 0x0001e80000100a00 */
[----:B0-----:R-:W2:Y:S04]  /*5eec0*/  LDL.LU R12, [R1+0x110] ;  /* 0x00011000010c7983 */ /* 0x001ea80000300800 */
[----:B------:R-:W2:Y:S04]  /*5eed0*/  LDL.LU R13, [R1+0x114] ;  /* 0x00011400010d7983 */ /* 0x000ea80000300800 */
[----:B------:R-:W2:Y:S04]  /*5eee0*/  LDL.LU R14, [R1+0x118] ;  /* 0x00011800010e7983 */ /* 0x000ea80000300800 */
[----:B------:R-:W2:Y:S04]  /*5eef0*/  LDL.LU R15, [R1+0x11c] ;  /* 0x00011c00010f7983 */ /* 0x000ea80000300800 */
[----:B------:R-:W-:Y:S04]  /*5ef00*/  STL.64 [R1+0x1ab0], R18 ;  /* 0x001ab01201007387 */ /* 0x000fe80000100a00 */
[----:B------:R0:W-:Y:S04]  /*5ef10*/  STL.64 [R1+0x1aa8], R16 ;  /* 0x001aa81001007387 */ /* 0x0001e80000100a00 */
[----:B0-----:R-:W2:Y:S04]  /*5ef20*/  LDL.LU R16, [R1+0x120] ;  /* 0x0001200001107983 */ /* 0x001ea80000300800 */
[----:B------:R-:W2:Y:S04]  /*5ef30*/  LDL.LU R17, [R1+0x124] ;  /* 0x0001240001117983 */ /* 0x000ea80000300800 */
[----:B------:R-:W2:Y:S04]  /*5ef40*/  LDL.LU R18, [R1+0x128] ;  /* 0x0001280001127983 */ /* 0x000ea80000300800 */
[----:B------:R-:W2:Y:S04]  /*5ef50*/  LDL.LU R19, [R1+0x12c] ;  /* 0x00012c0001137983 */ /* 0x000ea80000300800 */
[----:B---3--:R-:W-:Y:S04]  /*5ef60*/  STL.64 [R1+0x40], R24 ;  /* 0x0000401801007387 */ /* 0x008fe80000100a00 */
[----:B------:R0:W-:Y:S04]  /*5ef70*/  STL.64 [R1+0x48], R26 ;  /* 0x0000481a01007387 */ /* 0x0001e80000100a00 */
[----:B0-----:R-:W3:Y:S04]  /*5ef80*/  LDL.LU.64 R26, [R1+0x1b48] ;  /* 0x001b4800011a7983 */ /* 0x001ee80000300a00 */
[----:B------:R-:W3:Y:S04]  /*5ef90*/  LDL.LU.64 R24, [R1+0x1b40] ;  /* 0x001b400001187983 */ /* 0x000ee80000300a00 */
[----:B---3--:R0:W-:Y:S04]  /*5efa0*/  STS.128 [R0], R24 ;  /* 0x0000001800007388 */ /* 0x0081e80000000c00 */
[----:B0-----:R-:W3:Y:S04]  /*5efb0*/  LDL.LU.64 R26, [R1+0x1b38] ;  /* 0x001b3800011a7983 */ /* 0x001ee80000300a00 */
[----:B------:R-:W3:Y:S04]  /*5efc0*/  LDL.LU.64 R24, [R1+0x1b30] ;  /* 0x001b300001187983 */ /* 0x000ee80000300a00 */
[----:B---3--:R0:W-:Y:S04]  /*5efd0*/  STS.128 [R0+0x80], R24 ;  /* 0x0000801800007388 */ /* 0x0081e80000000c00 */
[----:B0-----:R-:W3:Y:S04]  /*5efe0*/  LDL.LU.64 R26, [R1+0x1b28] ;  /* 0x001b2800011a7983 */ /* 0x001ee80000300a00 */
[----:B------:R-:W3:Y:S04]  /*5eff0*/  LDL.LU.64 R24, [R1+0x1b20] ;  /* 0x001b200001187983 */ /* 0x000ee80000300a00 */
[----:B----4-:R-:W-:Y:S04]  /*5f000*/  STS.128 [R0+0x180], R20 ;  /* 0x0001801400007388 */ /* 0x010fe80000000c00 */
[----:B---3--:R0:W-:Y:S04]  /*5f010*/  STS.128 [R0+0x100], R24 ;  /* 0x0001001800007388 */ /* 0x0081e80000000c00 */
[----:B0-----:R-:W3:Y:S04]  /*5f020*/  LDL.LU R24, [R1+0x1b18] ;  /* 0x001b180001187983 */ /* 0x001ee80000300800 */
[----:B------:R-:W4:Y:S04]  /*5f030*/  LDL.LU.64 R22, [R1+0x1b10] ;  /* 0x001b100001167983 */ /* 0x000f280000300a00 */
[----:B------:R-:W4:Y:S04]  /*5f040*/  LDL.LU.64 R20, [R1+0x1b08] ;  /* 0x001b080001147983 */ /* 0x000f280000300a00 */
[----:B----4-:R0:W-:Y:S04]  /*5f050*/  STS.128 [R0+0x380], R20 ;  /* 0x0003801400007388 */ /* 0x0101e80000000c00 */
[----:B0-----:R-:W4:Y:S04]  /*5f060*/  LDL.LU R20, [R1+0xa0] ;  /* 0x0000a00001147983 */ /* 0x001f280000300800 */
[----:B------:R-:W4:Y:S04]  /*5f070*/  LDL.LU R21, [R1+0xa4] ;  /* 0x0000a40001157983 */ /* 0x000f280000300800 */
[----:B------:R-:W2:Y:S04]  /*5f080*/  LDL.LU R22, [R1+0xa8] ;  /* 0x0000a80001167983 */ /* 0x000ea80000300800 */
[----:B------:R-:W2:Y:S04]  /*5f090*/  LDL.LU R23, [R1+0xac] ;  /* 0x0000ac0001177983 */ /* 0x000ea80000300800 */
[----:B--2---:R-:W-:Y:S04]  /*5f0a0*/  STL.64 [R1+0x1ac0], R22 ;  /* 0x001ac01601007387 */ /* 0x004fe80000100a00 */
[----:B----4-:R0:W-:Y:S04]  /*5f0b0*/  STL.64 [R1+0x1ab8], R20 ;  /* 0x001ab81401007387 */ /* 0x0101e80000100a00 */
[----:B0-----:R-:W2:Y:S04]  /*5f0c0*/  LDL.LU R20, [R1+0xb0] ;  /* 0x0000b00001147983 */ /* 0x001ea80000300800 */
[----:B------:R-:W2:Y:S04]  /*5f0d0*/  LDL.LU R21, [R1+0xb4] ;  /* 0x0000b40001157983 */ /* 0x000ea80000300800 */
[----:B------:R-:W4:Y:S04]  /*5f0e0*/  LDL.LU R22, [R1+0xb8] ;  /* 0x0000b80001167983 */ /* 0x000f280000300800 */
[----:B------:R-:W4:Y:S04]  /*5f0f0*/  LDL.LU R23, [R1+0xbc] ;  /* 0x0000bc0001177983 */ /* 0x000f280000300800 */
[----:B----4-:R-:W-:Y:S04]  /*5f100*/  STL.64 [R1+0x1ad0], R22 ;  /* 0x001ad01601007387 */ /* 0x010fe80000100a00 */
[----:B--2---:R0:W-:Y:S04]  /*5f110*/  STL.64 [R1+0x1ac8], R20 ;  /* 0x001ac81401007387 */ /* 0x0041e80000100a00 */
        /* <DEDUP_REMOVED lines=10> */
[----:B------:R-:W-:Y:S04]  /*5f1c0*/  STS.128 [R0+0x200], R16 ;  /* 0x0002001000007388 */ /* 0x000fe80000000c00 */
[----:B------:R-:W-:Y:S04]  /*5f1d0*/  STS.128 [R0+0x280], R12 ;  /* 0x0002800c00007388 */ /* 0x000fe80000000c00 */
[----:B------:R-:W-:Y:S04]  /*5f1e0*/  STS.128 [R0+0x300], R8 ;  /* 0x0003000800007388 */ /* 0x000fe80000000c00 */
[----:B------:R-:W-:Y:S06]  /*5f1f0*/  BAR.SYNC.DEFER_BLOCKING 0x0 ;  /* 0x0000000000007b1d */ /* 0x000fec0000010000 */
[----:B----4-:R-:W-:Y:S04]  /*5f200*/  STL.64 [R1+0x1af0], R22 ;  /* 0x001af01601007387 */ /* 0x010fe80000100a00 */
[----:B--2---:R0:W-:Y:S04]  /*5f210*/  STL.64 [R1+0x1ae8], R20 ;  /* 0x001ae81401007387 */ /* 0x0041e80000100a00 */
[----:B0-----:R-:W2:Y:S04]  /*5f220*/  LDL.LU R20, [R1+0xe0] ;  /* 0x0000e00001147983 */ /* 0x001ea80000300800 */
[----:B------:R-:W2:Y:S04]  /*5f230*/  LDL.LU R21, [R1+0xe4] ;  /* 0x0000e40001157983 */ /* 0x000ea80000300800 */
[----:B------:R-:W4:Y:S04]  /*5f240*/  LDL.LU R22, [R1+0xe8] ;  /* 0x0000e80001167983 */ /* 0x000f280000300800 */
[----:B------:R-:W4:Y:S04]  /*5f250*/  LDL.LU R23, [R1+0xec] ;  /* 0x0000ec0001177983 */ /* 0x000f280000300800 */
[----:B----4-:R-:W-:Y:S04]  /*5f260*/  STL.64 [R1+0x1b00], R22 ;  /* 0x001b001601007387 */ /* 0x010fe80000100a00 */
[----:B--2---:R-:W-:Y:S04]  /*5f270*/  STL.64 [R1+0x1af8], R20 ;  /* 0x001af81401007387 */ /* 0x004fe80000100a00 */
[----:B------:R-:W0:Y:S04]  /*5f280*/  LDS.128 R20, [R29] ;  /* 0x000000001d147984 */ /* 0x000e280000000c00 */
[----:B------:R-:W2:Y:S04]  /*5f290*/  LDL.LU R8, [R1+0x170] ;  /* 0x0001700001087983 */ /* 0x000ea80000300800 */
[----:B------:R-:W2:Y:S04]  /*5f2a0*/  LDL.LU R9, [R1+0x174] ;  /* 0x0001740001097983 */ /* 0x000ea80000300800 */
[----:B------:R-:W2:Y:S04]  /*5f2b0*/  LDL.LU R10, [R1+0x178] ;  /* 0x00017800010a7983 */ /* 0x000ea80000300800 */
[----:B------:R-:W2:Y:S04]  /*5f2c0*/  LDL.LU R11, [R1+0x17c] ;  /* 0x00017c00010b7983 */ /* 0x000ea80000300800 */
[----:B------:R-:W4:Y:S04]  /*5f2d0*/  LDL.LU R16, [R1+0x190] ;  /* 0x0001900001107983 */ /* 0x000f280000300800 */
[----:B------:R-:W4:Y:S04]  /*5f2e0*/  LDL.LU R17, [R1+0x194] ;  /* 0x0001940001117983 */ /* 0x000f280000300800 */
[----:B------:R-:W4:Y:S04]  /*5f2f0*/  LDL.LU R18, [R1+0x198] ;  /* 0x0001980001127983 */ /* 0x000f280000300800 */
[----:B------:R-:W4:Y:S04]  /*5f300*/  LDL.LU R19, [R1+0x19c] ;  /* 0x00019c0001137983 */ /* 0x000f280000300800 */
[----:B------:R-:W2:Y:S04]  /*5f310*/  LDL.LU R12, [R1+0x180] ;  /* 0x00018000010c7983 */ /* 0x000ea80000300800 */
[----:B------:R-:W2:Y:S04]  /*5f320*/  LDL.LU R13, [R1+0x184] ;  /* 0x00018400010d7983 */ /* 0x000ea80000300800 */
[----:B------:R-:W2:Y:S04]  /*5f330*/  LDL.LU R14, [R1+0x188] ;  /* 0x00018800010e7983 */ /* 0x000ea80000300800 */
[----:B------:R-:W2:Y:S04]  /*5f340*/  LDL.LU R15, [R1+0x18c] ;  /* 0x00018c00010f7983 */ /* 0x000ea80000300800 */
[----:B------:R-:W2:Y:S04]  /*5f350*/  LDL.LU R27, [R1+0x50] ;  /* 0x00005000011b7983 */ /* 0x000ea80000300800 */
[----:B------:R-:W2:Y:S04]  /*5f360*/  LDL R6, [R1+0x5e8] ;  /* 0x0005e80001067983 */ /* 0x000ea80000100800 */
        /* <DEDUP_REMOVED lines=9> */
[----:B------:R-:W2:Y:S04]  /*5f400*/  LDL.LU R5, [R1+0x20] ;  /* 0x0000200001057983 */ /* 0x000ea80000300800 */
[----:B0-----:R-:W-:Y:S04]  /*5f410*/  STL.64 [R1+0x160], R20 ;  /* 0x0001601401007387 */ /* 0x001fe80000100a00 */
[----:B------:R-:W-:Y:S04]  /*5f420*/  STL.64 [R1+0x168], R22 ;  /* 0x0001681601007387 */ /* 0x000fe80000100a00 */
[----:B------:R-:W0:Y:S04]  /*5f430*/  LDS.128 R20, [R3] ;  /* 0x0000000003147984 */ /* 0x000e280000000c00 */
[----:B------:R-:W2:Y:S04]  /*5f440*/  LDL.LU R26, [R1+0x5e4] ;  /* 0x0005e400011a7983 */ /* 0x000ea80000300800 */
[----:B0-----:R-:W-:Y:S04]  /*5f450*/  STL.64 [R1+0x110], R20 ;  /* 0x0001101401007387 */ /* 0x001fe80000100a00 */
[----:B------:R-:W-:Y:S04]  /*5f460*/  STL.64 [R1+0x118], R22 ;  /* 0x0001181601007387 */ /* 0x000fe80000100a00 */
[----:B------:R-:W0:Y:S04]  /*5f470*/  LDS.128 R20, [R3+0x400] ;  /* 0x0004000003147984 */ /* 0x000e280000000c00 */
[----:B0-----:R-:W-:Y:S04]  /*5f480*/  STL.64 [R1+0x140], R20 ;  /* 0x0001401401007387 */ /* 0x001fe80000100a00 */
[----:B------:R-:W-:Y:S04]  /*5f490*/  STL.64 [R1+0x148], R22 ;  /* 0x0001481601007387 */ /* 0x000fe80000100a00 */
[----:B------:R-:W0:Y:S04]  /*5f4a0*/  LDS.128 R20, [R2] ;  /* 0x0000000002147984 */ /* 0x000e280000000c00 */
[----:B------:R-:W2:Y:S04]  /*5f4b0*/  LDL R7, [R1+0x5ec] ;  /* 0x0005ec0001077983 */ /* 0x000ea80000100800 */
[----:B0-----:R-:W-:Y:S04]  /*5f4c0*/  STL.64 [R1+0x130], R20 ;  /* 0x0001301401007387 */ /* 0x001fe80000100a00 */
[----:B------:R-:W-:Y:S04]  /*5f4d0*/  STL.64 [R1+0x138], R22 ;  /* 0x0001381601007387 */ /* 0x000fe80000100a00 */
[----:B------:R-:W0:Y:S04]  /*5f4e0*/  LDS.128 R20, [R2+0x400] ;  /* 0x0004000002147984 */ /* 0x000e280000000c00 */
[----:B------:R-:W-:Y:S06]  /*5f4f0*/  BAR.SYNC.DEFER_BLOCKING 0x0 ;  /* 0x0000000000007b1d */ /* 0x000fec0000010000 */
[----:B0-----:R-:W-:Y:S04]  /*5f500*/  STL.64 [R1+0x120], R20 ;  /* 0x0001201401007387 */ /* 0x001fe80000100a00 */
[----:B------:R0:W-:Y:S04]  /*5f510*/  STL.64 [R1+0x128], R22 ;  /* 0x0001281601007387 */ /* 0x0001e80000100a00 */
[----:B0-----:R-:W2:Y:S04]  /*5f520*/  LDL.LU.64 R22, [R1+0x1b00] ;  /* 0x001b000001167983 */ /* 0x001ea80000300a00 */
[----:B------:R-:W2:Y:S04]  /*5f530*/  LDL.LU.64 R20, [R1+0x1af8] ;  /* 0x001af80001147983 */ /* 0x000ea80000300a00 */
[----:B--2---:R0:W-:Y:S04]  /*5f540*/  STS.128 [R0], R20 ;  /* 0x0000001400007388 */ /* 0x0041e80000000c00 */
[----:B0-----:R-:W2:Y:S04]  /*5f550*/  LDL.LU.64 R22, [R1+0x1af0] ;  /* 0x001af00001167983 */ /* 0x001ea80000300a00 */
[----:B------:R-:W2:Y:S04]  /*5f560*/  LDL.LU.64 R20, [R1+0x1ae8] ;  /* 0x001ae80001147983 */ /* 0x000ea80000300a00 */
[----:B--2---:R0:W-:Y:S04]  /*5f570*/  STS.128 [R0+0x80], R20 ;  /* 0x0000801400007388 */ /* 0x0041e80000000c00 */
[----:B0-----:R-:W2:Y:S04]  /*5f580*/  LDL.LU.64 R22, [R1+0x1ae0] ;  /* 0x001ae00001167983 */ /* 0x001ea80000300a00 */
[----:B------:R-:W2:Y:S04]  /*5f590*/  LDL.LU.64 R20, [R1+0x1ad8] ;  /* 0x001ad80001147983 */ /* 0x000ea80000300a00 */
[----:B--2---:R0:W-:Y:S04]  /*5f5a0*/  STS.128 [R0+0x100], R20 ;  /* 0x0001001400007388 */ /* 0x0041e80000000c00 */
[----:B0-----:R-:W2:Y:S04]  /*5f5b0*/  LDL.LU.64 R22, [R1+0x1ad0] ;  /* 0x001ad00001167983 */ /* 0x001ea80000300a00 */
[----:B------:R-:W2:Y:S04]  /*5f5c0*/  LDL.LU.64 R20, [R1+0x1ac8] ;  /* 0x001ac80001147983 */ /* 0x000ea80000300a00 */
[----:B--2---:R0:W-:Y:S04]  /*5f5d0*/  STS.128 [R0+0x180], R20 ;  /* 0x0001801400007388 */ /* 0x0041e80000000c00 */
[----:B0-----:R-:W2:Y:S04]  /*5f5e0*/  LDL.LU.64 R22, [R1+0x1ac0] ;  /* 0x001ac00001167983 */ /* 0x001ea80000300a00 */
[----:B------:R-:W2:Y:S01]  /*5f5f0*/  LDL.LU.64 R20, [R1+0x1ab8] ;  /* 0x001ab80001147983 */ /* 0x000ea20000300a00 */
[----:B------:R-:W-:-:S03]  /*5f600*/  IMAD R3, R6, c[0x0][0x194], RZ ;  /* 0x0000650006037a24 */ /* 0x000fc600078e02ff */
[----:B----4-:R0:W-:Y:S04]  /*5f610*/  STS.128 [R0+0x280], R16 ;  /* 0x0002801000007388 */ /* 0x0101e80000000c00 */
[----:B------:R1:W-:Y:S01]  /*5f620*/  STS.128 [R0+0x300], R12 ;  /* 0x0003000c00007388 */ /* 0x0003e20000000c00 */
[----:B------:R-:W-:-:S03]  /*5f630*/  LEA R2, P4, R3, c[0x0][0x170], 0x1 ;  /* 0x00005c0003027a11 */ /* 0x000fc600078808ff */
[----:B------:R4:W-:Y:S01]  /*5f640*/  STS.128 [R0+0x380], R8 ;  /* 0x0003800800007388 */ /* 0x0009e20000000c00 */
[----:B------:R-:W-:Y:S02]  /*5f650*/  LEA.HI.X.SX32 R3, R3, c[0x0][0x174], 0x1, P4 ;  /* 0x00005d0003037a11 */ /* 0x000fe400020f0eff */
[----:B------:R-:W-:Y:S01]  /*5f660*/  ISETP.GE.AND P4, PT, R6, c[0x0][0x178], PT ;  /* 0x00005e0006007a0c */ /* 0x000fe20003f86270 */
[----:B------:R-:W3:Y:S03]  /*5f670*/  LDL.LU R25, [R1+0x80] ;  /* 0x0000800001197983 */ /* 0x000ee60000300800 */
[C---:B------:R-:W-:Y:S01]  /*5f680*/  ISETP.LT.AND P4, PT, R26.reuse, c[0x0][0x17c], !P4 ;  /* 0x00005f001a007a0c */ /* 0x040fe20006781270 */
[----:B0-----:R-:W3:Y:S04]  /*5f690*/  LDL.LU.64 R18, [R1+0x1ab0] ;  /* 0x001ab00001127983 */ /* 0x001ee80000300a00 */
[----:B------:R-:W3:Y:S04]  /*5f6a0*/  LDL.LU.64 R16, [R1+0x1aa8] ;  /* 0x001aa80001107983 */ /* 0x000ee80000300a00 */
[----:B-1----:R-:W3:Y:S04]  /*5f6b0*/  LDL.LU.64 R14, [R1+0x1aa0] ;  /* 0x001aa000010e7983 */ /* 0x002ee80000300a00 */
[----:B------:R-:W3:Y:S04]  /*5f6c0*/  LDL.LU.64 R12, [R1+0x1a98] ;  /* 0x001a9800010c7983 */ /* 0x000ee80000300a00 */
[----:B----4-:R-:W4:Y:S04]  /*5f6d0*/  LDL.LU.64 R10, [R1+0x1a90] ;  /* 0x001a9000010a7983 */ /* 0x010f280000300a00 */
[----:B------:R-:W3:Y:S04]  /*5f6e0*/  LDL.LU.64 R8, [R1+0x1a88] ;  /* 0x001a880001087983 */ /* 0x000ee80000300a00 */
[----:B--2---:R0:W-:Y:S02]  /*5f6f0*/  STS.128 [R0+0x200], R20 ;  /* 0x0002001400007388 */ /* 0x0041e40000000c00 */
[----:B0-----:R-:W-:-:S02]  /*5f700*/  IMAD R23, R26, c[0x0][0x198], RZ ;  /* 0x000066001a177a24 */ /* 0x001fc400078e02ff */
[----:B------:R-:W-:Y:S02]  /*5f710*/  IMAD R22, R7, c[0x0][0x194], RZ ;  /* 0x0000650007167a24 */ /* 0x000fe400078e02ff */
[C---:B------:R-:W-:Y:S01]  /*5f720*/  IMAD.WIDE R20, R23.reuse, 0x2, R2 ;  /* 0x0000000217147825 */ /* 0x040fe200078e0202 */
[----:B------:R-:W-:Y:S01]  /*5f730*/  BAR.SYNC.DEFER_BLOCKING 0x0 ;  /* 0x0000000000007b1d */ /* 0x000fe20000010000 */
[----:B------:R-:W-:-:S05]  /*5f740*/  IADD3 R0, R23, c[0x0][0x198], RZ ;  /* 0x0000660017007a10 */ /* 0x000fca0007ffe0ff */
[----:B------:R0:W-:Y:S01]  /*5f750*/  @P4 STG.E.U16 [R20.64], R27 ;  /* 0x0000001b14004986 */ /* 0x0001e2000c101504 */
[----:B------:R-:W-:-:S04]  /*5f760*/  LEA R28, P4, R22, c[0x0][0x170], 0x1 ;  /* 0x00005c00161c7a11 */ /* 0x000fc800078808ff */
[----:B------:R-:W-:Y:S02]  /*5f770*/  LEA.HI.X.SX32 R29, R22, c[0x0][0x174], 0x1, P4 ;  /* 0x00005d00161d7a11 */ /* 0x000fe400020f0eff */
[----:B------:R-:W-:-:S04]  /*5f780*/  ISETP.GE.AND P4, PT, R7, c[0x0][0x178], PT ;  /* 0x00005e0007007a0c */ /* 0x000fc80003f86270 */
[----:B------:R-:W-:Y:S01]  /*5f790*/  ISETP.LT.AND P4, PT, R26, c[0x0][0x17c], !P4 ;  /* 0x00005f001a007a0c */ /* 0x000fe20006781270 */
[----:B0-----:R-:W-:Y:S01]  /*5f7a0*/  IMAD.WIDE R20, R23, 0x2, R28 ;  /* 0x0000000217147825 */ /* 0x001fe200078e021c */
[----:B------:R-:W2:Y:S04]  /*5f7b0*/  LDL.LU R26, [R1+0x1a84] ;  /* 0x001a8400011a7983 */ /* 0x000ea80000300800 */
[----:B------:R-:W2:Y:S07]  /*5f7c0*/  LDL.LU R23, [R1+0x181c] ;  /* 0x00181c0001177983 */ /* 0x000eae0000300800 */
[----:B------:R0:W-:Y:S01]  /*5f7d0*/  @P4 STG.E.U16 [R20.64], R5 ;  /* 0x0000000514004986 */ /* 0x0001e2000c101504 */
[----:B------:R-:W-:-:S02]  /*5f7e0*/  ISETP.LT.AND P4, PT, R6, c[0x0][0x178], !P0 ;  /* 0x00005e0006007a0c */ /* 0x000fc40004781270 */
[----:B------:R-:W-:Y:S02]  /*5f7f0*/  PRMT R22, R27, 0x7632, R22 ;  /* 0x000076321b167816 */ /* 0x000fe40000000016 */
[----:B------:R-:W4:Y:S01]  /*5f800*/  LDL.LU R27, [R1+0x1a80] ;  /* 0x001a8000011b7983 */ /* 0x000f220000300800 */
[----:B0-----:R-:W-:-:S08]  /*5f810*/  IMAD.WIDE R20, R0, 0x2, R2 ;  /* 0x0000000200147825 */ /* 0x001fd000078e0202 */
[----:B------:R0:W-:Y:S02]  /*5f820*/  @P4 STG.E.U16 [R20.64], R22 ;  /* 0x0000001614004986 */ /* 0x0001e4000c101504 */
[----:B0-----:R-:W-:Y:S02]  /*5f830*/  PRMT R22, R5, 0x7632, R22 ;  /* 0x0000763205167816 */ /* 0x001fe40000000016 */
[----:B------:R-:W4:Y:S01]  /*5f840*/  LDL.LU R5, [R1+0x1820] ;  /* 0x0018200001057983 */ /* 0x000f220000300800 */
[----:B------:R-:W-:Y:S01]  /*5f850*/  ISETP.LT.AND P0, PT, R7, c[0x0][0x178], !P0 ;  /* 0x00005e0007007a0c */ /* 0x000fe20004701270 */
[C---:B------:R-:W-:Y:S01]  /*5f860*/  IMAD.WIDE R20, R0.reuse, 0x2, R28 ;  /* 0x0000000200147825 */ /* 0x040fe200078e021c */
[----:B------:R-:W-:-:S11]  /*5f870*/  IADD3 R0, R0, c[0x0][0x198], RZ ;  /* 0x0000660000007a10 */ /* 0x000fd60007ffe0ff */
[----:B------:R0:W-:Y:S01]  /*5f880*/  @P0 STG.E.U16 [R20.64], R22 ;  /* 0x0000001614000986 */ /* 0x0001e2000c101504 */
[----:B------:R-:W-:Y:S02]  /*5f890*/  ISETP.LT.AND P0, PT, R6, c[0x0][0x178], !P6 ;  /* 0x00005e0006007a0c */ /* 0x000fe40007701270 */
[----:B------:R-:W-:Y:S01]  /*5f8a0*/  ISETP.LT.AND P6, PT, R7, c[0x0][0x178], !P6 ;  /* 0x00005e0007007a0c */ /* 0x000fe200077c1270 */
[----:B0-----:R-:W-:-:S10]  /*5f8b0*/  IMAD.WIDE R20, R0, 0x2, R2 ;  /* 0x0000000200147825 */ /* 0x001fd400078e0202 */
[----:B---3--:R-:W-:Y:S01]  /*5f8c0*/  @P0 STG.E.U16 [R20.64], R25 ;  /* 0x0000001914000986 */ /* 0x008fe2000c101504 */
[----:B------:R-:W-:Y:S02]  /*5f8d0*/  ISETP.LT.AND P0, PT, R6, c[0x0][0x178], !P2 ;  /* 0x00005e0006007a0c */ /* 0x000fe40005701270 */
[----:B------:R-:W-:Y:S02]  /*5f8e0*/  ISETP.LT.AND P2, PT, R7, c[0x0][0x178], !P2 ;  /* 0x00005e0007007a0c */ /* 0x000fe40005741270 */
[----:B--2---:R-:W-:Y:S01]  /*5f8f0*/  ISETP.GE.AND P4, PT, R23, c[0x0][0x17c], PT ;  /* 0x00005f0017007a0c */ /* 0x004fe20003f86270 */
[----:B------:R-:W-:-:S05]  /*5f900*/  IMAD.WIDE R22, R0, 0x2, R28 ;  /* 0x0000000200167825 */ /* 0x000fca00078e021c */
[----:B------:R0:W-:Y:S01]  /*5f910*/  @P6 STG.E.U16 [R22.64], R24 ;  /* 0x0000001816006986 */ /* 0x0001e2000c101504 */
[----:B------:R-:W-:Y:S02]  /*5f920*/  PRMT R26, R24, 0x7632, R26 ;  /* 0x00007632181a7816 */ /* 0x000fe4000000001a */
[----:B----4-:R-:W-:Y:S02]  /*5f930*/  PRMT R27, R25, 0x7632, R27 ;  /* 0x00007632191b7816 */ /* 0x010fe4000000001b */
[----:B0-----:R-:W-:-:S05]  /*5f940*/  IADD3 R22, R0, c[0x0][0x198], RZ ;  /* 0x0000660000167a10 */ /* 0x001fca0007ffe0ff */
[C---:B------:R-:W-:Y:S01]  /*5f950*/  IMAD.WIDE R20, R22.reuse, 0x2, R2 ;  /* 0x0000000216147825 */ /* 0x040fe200078e0202 */
[----:B------:R-:W-:-:S03]  /*5f960*/  IADD3 R0, R22, c[0x0][0x198], RZ ;  /* 0x0000660016007a10 */ /* 0x000fc60007ffe0ff */
[----:B------:R-:W-:Y:S01]  /*5f970*/  IMAD.WIDE R22, R22, 0x2, R28 ;  /* 0x0000000216167825 */ /* 0x000fe200078e021c */
[----:B------:R0:W-:Y:S04]  /*5f980*/  @P0 STG.E.U16 [R20.64], R27 ;  /* 0x0000001b14000986 */ /* 0x0001e8000c101504 */
[----:B------:R1:W-:Y:S01]  /*5f990*/  @P2 STG.E.U16 [R22.64], R26 ;  /* 0x0000001a16002986 */ /* 0x0003e2000c101504 */
[----:B------:R-:W-:-:S03]  /*5f9a0*/  ISETP.GE.AND P0, PT, R5, c[0x0][0x17c], PT ;  /* 0x00005f0005007a0c */ /* 0x000fc60003f06270 */
[----:B------:R-:W2:Y:S04]  /*5f9b0*/  LDL.LU R5, [R1+0x1828] ;  /* 0x0018280001057983 */ /* 0x000ea80000300800 */
[----:B0-----:R-:W3:Y:S04]  /*5f9c0*/  LDL.LU R27, [R1+0x1824] ;  /* 0x00182400011b7983 */ /* 0x001ee80000300800 */
[----:B-1----:R-:W4:Y:S01]  /*5f9d0*/  LDL.LU R23, [R1+0x90] ;  /* 0x0000900001177983 */ /* 0x002f220000300800 */
[----:B------:R-:W-:Y:S02]  /*5f9e0*/  ISETP.LT.AND P6, PT, R6, c[0x0][0x178], !P3 ;  /* 0x00005e0006007a0c */ /* 0x000fe40005fc1270 */
[----:B------:R-:W-:Y:S01]  /*5f9f0*/  ISETP.LT.AND P3, PT, R7, c[0x0][0x178], !P3 ;  /* 0x00005e0007007a0c */ /* 0x000fe20005f61270 */
[----:B------:R-:W-:Y:S01]  /*5fa00*/  IMAD.WIDE R24, R0, 0x2, R2 ;  /* 0x0000000200187825 */ /* 0x000fe200078e0202 */
[----:B------:R-:W-:-:S02]  /*5fa10*/  ISETP.LT.AND P2, PT, R6, c[0x0][0x178], !P5 ;  /* 0x00005e0006007a0c */ /* 0x000fc40006f41270 */
[----:B------:R-:W-:Y:S01]  /*5fa20*/  ISETP.LT.AND P5, PT, R7, c[0x0][0x178], !P5 ;  /* 0x00005e0007007a0c */ /* 0x000fe20006fa1270 */
[C---:B------:R-:W-:Y:S01]  /*5fa30*/  IMAD.WIDE R20, R0.reuse, 0x2, R28 ;  /* 0x0000000200147825 */ /* 0x040fe200078e021c */
[----:B------:R-:W-:-:S04]  /*5fa40*/  IADD3 R22, R0, c[0x0][0x198], RZ ;  /* 0x0000660000167a10 */ /* 0x000fc80007ffe0ff */
[----:B------:R-:W-:Y:S01]  /*5fa50*/  IADD3 R0, R22, c[0x0][0x198], RZ ;  /* 0x0000660016007a10 */ /* 0x000fe20007ffe0ff */
[----:B----4-:R-:W-:Y:S01]  /*5fa60*/  @P6 STG.E.U16 [R24.64], R23 ;  /* 0x0000001718006986 */ /* 0x010fe2000c101504 */
[----:B------:R-:W-:-:S03]  /*5fa70*/  PRMT R26, R23, 0x7632, R26 ;  /* 0x00007632171a7816 */ /* 0x000fc6000000001a */
[----:B------:R0:W-:Y:S01]  /*5fa80*/  @P3 STG.E.U16 [R20.64], R8 ;  /* 0x0000000814003986 */ /* 0x0001e2000c101504 */
[----:B--2---:R-:W-:-:S03]  /*5fa90*/  ISETP.GE.AND P3, PT, R5, c[0x0][0x17c], PT ;  /* 0x00005f0005007a0c */ /* 0x004fc60003f66270 */
[----:B------:R-:W2:Y:S01]  /*5faa0*/  LDL.LU R5, [R1+0x1a7c] ;  /* 0x001a7c0001057983 */ /* 0x000ea20000300800 */
[----:B0-----:R-:W-:Y:S01]  /*5fab0*/  IMAD.WIDE R20, R22, 0x2, R2 ;  /* 0x0000000216147825 */ /* 0x001fe200078e0202 */
[----:B------:R-:W-:-:S03]  /*5fac0*/  PRMT R8, R8, 0x7632, R8 ;  /* 0x0000763208087816 */ /* 0x000fc60000000008 */
[----:B------:R-:W-:Y:S01]  /*5fad0*/  IMAD.WIDE R22, R22, 0x2, R28 ;  /* 0x0000000216167825 */ /* 0x000fe200078e021c */
[----:B------:R-:W-:Y:S01]  /*5fae0*/  @P2 STG.E.U16 [R20.64], R26 ;  /* 0x0000001a14002986 */ /* 0x000fe2000c101504 */
[----:B---3--:R-:W-:-:S03]  /*5faf0*/  ISETP.GE.AND P2, PT, R27, c[0x0][0x17c], PT ;  /* 0x00005f001b007a0c */ /* 0x008fc60003f46270 */
[----:B------:R-:W3:Y:S04]  /*5fb00*/  LDL.LU R27, [R1+0x182c] ;  /* 0x00182c00011b7983 */ /* 0x000ee80000300800 */
[----:B------:R0:W-:Y:S04]  /*5fb10*/  @P5 STG.E.U16 [R22.64], R8 ;  /* 0x0000000816005986 */ /* 0x0001e8000c101504 */
[----:B0-----:R-:W4:Y:S01]  /*5fb20*/  LDL.LU R23, [R1+0x30] ;  /* 0x0000300001177983 */ /* 0x001f220000300800 */
        /* <DEDUP_REMOVED lines=8> */
[----:B----4-:R0:W-:Y:S01]  /*5fbb0*/  @P6 STG.E.U16 [R24.64], R23 ;  /* 0x0000001718006986 */ /* 0x0101e2000c101504 */
[----:B------:R-:W-:-:S03]  /*5fbc0*/  PRMT R26, R23, 0x7632, R26 ;  /* 0x00007632171a7816 */ /* 0x000fc6000000001a */
[----:B------:R1:W-:Y:S01]  /*5fbd0*/  @P1 STG.E.U16 [R20.64], R16 ;  /* 0x0000001014001986 */ /* 0x0003e2000c101504 */
[----:B0-----:R-:W-:-:S04]  /*5fbe0*/  IMAD.WIDE R22, R8, 0x2, R28 ;  /* 0x0000000208167825 */ /* 0x001fc800078e021c */
[----:B-1----:R-:W-:Y:S01]  /*5fbf0*/  IMAD.WIDE R20, R8, 0x2, R2 ;  /* 0x0000000208147825 */ /* 0x002fe200078e0202 */
[----:B------:R-:W-:Y:S01]  /*5fc00*/  PRMT R16, R16, 0x7632, R16 ;  /* 0x0000763210107816 */ /* 0x000fe20000000010 */
[----:B------:R-:W4:Y:S04]  /*5fc10*/  LDL.LU R8, [R1+0x1830] ;  /* 0x0018300001087983 */ /* 0x000f280000300800 */
[----:B------:R-:W-:Y:S01]  /*5fc20*/  @P5 STG.E.U16 [R20.64], R26 ;  /* 0x0000001a14005986 */ /* 0x000fe2000c101504 */
[----:B---3--:R-:W-:-:S03]  /*5fc30*/  ISETP.GE.AND P5, PT, R27, c[0x0][0x17c], PT ;  /* 0x00005f001b007a0c */ /* 0x008fc60003fa6270 */
[----:B------:R-:W3:Y:S04]  /*5fc40*/  LDL.LU R27, [R1+0x1834] ;  /* 0x00183400011b7983 */ /* 0x000ee80000300800 */
[----:B------:R0:W-:Y:S04]  /*5fc50*/  @P4 STG.E.U16 [R22.64], R16 ;  /* 0x0000001016004986 */ /* 0x0001e8000c101504 */
[----:B0-----:R-:W2:Y:S04]  /*5fc60*/  LDL.LU R22, [R1+0x1b0] ;  /* 0x0001b00001167983 */ /* 0x001ea80000300800 */
[----:B------:R-:W3:Y:S01]  /*5fc70*/  LDL.LU R23, [R1+0x10] ;  /* 0x0000100001177983 */ /* 0x000ee20000300800 */
[----:B------:R-:W-:-:S02]  /*5fc80*/  ISETP.LT.AND P6, PT, R6, c[0x0][0x178], !P0 ;  /* 0x00005e0006007a0c */ /* 0x000fc400047c1270 */
[C---:B------:R-:W-:Y:S01]  /*5fc90*/  ISETP.LT.AND P0, PT, R7.reuse, c[0x0][0x178], !P0 ;  /* 0x00005e0007007a0c */ /* 0x040fe20004701270 */
[----:B------:R-:W-:Y:S01]  /*5fca0*/  IMAD.WIDE R24, R0, 0x2, R2 ;  /* 0x0000000200187825 */ /* 0x000fe200078e0202 */
[----:B------:R-:W-:Y:S02]  /*5fcb0*/  ISETP.LT.AND P4, PT, R6, c[0x0][0x178], !P3 ;  /* 0x00005e0006007a0c */ /* 0x000fe40005f81270 */
[----:B------:R-:W-:Y:S01]  /*5fcc0*/  ISETP.LT.AND P3, PT, R7, c[0x0][0x178], !P3 ;  /* 0x00005e0007007a0c */ /* 0x000fe20005f61270 */
[----:B------:R-:W-:Y:S01]  /*5fcd0*/  IMAD.WIDE R20, R0, 0x2, R28 ;  /* 0x0000000200147825 */ /* 0x000fe200078e021c */
[----:B----4-:R-:W-:Y:S02]  /*5fce0*/  ISETP.GE.AND P1, PT, R8, c[0x0][0x17c], PT ;  /* 0x00005f0008007a0c */ /* 0x010fe40003f26270 */
[----:B------:R-:W-:-:S04]  /*5fcf0*/  IADD3 R8, R0, c[0x0][0x198], RZ ;  /* 0x0000660000087a10 */ /* 0x000fc80007ffe0ff */
[----:B------:R-:W-:Y:S01]  /*5fd00*/  IADD3 R0, R8, c[0x0][0x198], RZ ;  /* 0x0000660008007a10 */ /* 0x000fe20007ffe0ff */
[----:B--2---:R-:W-:Y:S01]  /*5fd10*/  @P6 STG.E.U16 [R24.64], R22 ;  /* 0x0000001618006986 */ /* 0x004fe2000c101504 */
[----:B------:R-:W-:-:S03]  /*5fd20*/  PRMT R26, R22, 0x7632, R26 ;  /* 0x00007632161a7816 */ /* 0x000fc6000000001a */
[----:B---3--:R0:W-:Y:S01]  /*5fd30*/  @P0 STG.E.U16 [R20.64], R23 ;  /* 0x0000001714000986 */ /* 0x0081e2000c101504 */
[----:B------:R-:W-:Y:S01]  /*5fd40*/  PRMT R16, R23, 0x7632, R16 ;  /* 0x0000763217107816 */ /* 0x000fe20000000010 */
[----:B0-----:R-:W-:-:S04]  /*5fd50*/  IMAD.WIDE R20, R8, 0x2, R2 ;  /* 0x0000000208147825 */ /* 0x001fc800078e0202 */
[----:B------:R-:W-:Y:S01]  /*5fd60*/  IMAD.WIDE R22, R8, 0x2, R28 ;  /* 0x0000000208167825 */ /* 0x000fe200078e021c */
[----:B------:R0:W-:Y:S01]  /*5fd70*/  @P4 STG.E.U16 [R20.64], R26 ;  /* 0x0000001a14004986 */ /* 0x0001e2000c101504 */
[----:B------:R-:W-:-:S03]  /*5fd80*/  ISETP.GE.AND P4, PT, R27, c[0x0][0x17c], PT ;  /* 0x00005f001b007a0c */ /* 0x000fc60003f86270 */
[----:B------:R-:W2:Y:S04]  /*5fd90*/  LDL.LU R8, [R1+0x1838] ;  /* 0x0018380001087983 */ /* 0x000ea80000300800 */
[----:B------:R-:W3:Y:S04]  /*5fda0*/  LDL.LU R27, [R1+0x1840] ;  /* 0x00184000011b7983 */ /* 0x000ee80000300800 */
[----:B0-----:R-:W4:Y:S04]  /*5fdb0*/  LDL.LU R26, [R1+0x183c] ;  /* 0x00183c00011a7983 */ /* 0x001f280000300800 */
[----:B------:R0:W-:Y:S04]  /*5fdc0*/  @P3 STG.E.U16 [R22.64], R16 ;  /* 0x0000001016003986 */ /* 0x0001e8000c101504 */
[----:B0-----:R-:W3:Y:S01]  /*5fdd0*/  LDL.LU R23, [R1+0x1a0] ;  /* 0x0001a00001177983 */ /* 0x001ee20000300800 */
[----:B------:R-:W-:-:S02]  /*5fde0*/  ISETP.LT.AND P6, PT, R6, c[0x0][0x178], !P2 ;  /* 0x00005e0006007a0c */ /* 0x000fc400057c1270 */
[C---:B------:R-:W-:Y:S01]  /*5fdf0*/  ISETP.LT.AND P2, PT, R7.reuse, c[0x0][0x178], !P2 ;  /* 0x00005e0007007a0c */ /* 0x040fe20005741270 */
[----:B------:R-:W-:Y:S01]  /*5fe00*/  IMAD.WIDE R24, R0, 0x2, R2 ;  /* 0x0000000200187825 */ /* 0x000fe200078e0202 */
[----:B------:R-:W-:Y:S02]  /*5fe10*/  ISETP.LT.AND P3, PT, R6, c[0x0][0x178], !P1 ;  /* 0x00005e0006007a0c */ /* 0x000fe40004f61270 */
[----:B------:R-:W-:Y:S01]  /*5fe20*/  ISETP.LT.AND P1, PT, R7, c[0x0][0x178], !P1 ;  /* 0x00005e0007007a0c */ /* 0x000fe20004f21270 */
[----:B------:R-:W-:Y:S01]  /*5fe30*/  IMAD.WIDE R20, R0, 0x2, R28 ;  /* 0x0000000200147825 */ /* 0x000fe200078e021c */
[----:B--2---:R-:W-:Y:S02]  /*5fe40*/  ISETP.GE.AND P0, PT, R8, c[0x0][0x17c], PT ;  /* 0x00005f0008007a0c */ /* 0x004fe40003f06270 */
[----:B------:R-:W-:-:S03]  /*5fe50*/  IADD3 R8, R0, c[0x0][0x198], RZ ;  /* 0x0000660000087a10 */ /* 0x000fc60007ffe0ff */
[----:B---3--:R0:W-:Y:S01]  /*5fe60*/  @P6 STG.E.U16 [R24.64], R23 ;  /* 0x0000001718006986 */ /* 0x0081e2000c101504 */
[----:B------:R-:W-:-:S03]  /*5fe70*/  PRMT R16, R23, 0x7632, R16 ;  /* 0x0000763217107816 */ /* 0x000fc60000000010 */
[----:B------:R1:W-:Y:S01]  /*5fe80*/  @P2 STG.E.U16 [R20.64], R4 ;  /* 0x0000000414002986 */ /* 0x0003e2000c101504 */
[----:B------:R-:W-:-:S03]  /*5fe90*/  ISETP.GE.AND P2, PT, R27, c[0x0][0x17c], PT ;  /* 0x00005f001b007a0c */ /* 0x000fc60003f46270 */
[----:B------:R-:W2:Y:S01]  /*5fea0*/  LDL.LU R27, [R1+0x1848] ;  /* 0x00184800011b7983 */ /* 0x000ea20000300800 */
[----:B0-----:R-:W-:-:S04]  /*5feb0*/  IMAD.WIDE R22, R8, 0x2, R28 ;  /* 0x0000000208167825 */ /* 0x001fc800078e021c */
[----:B-1----:R-:W-:Y:S01]  /*5fec0*/  IMAD.WIDE R20, R8, 0x2, R2 ;  /* 0x0000000208147825 */ /* 0x002fe200078e0202 */
[----:B------:R-:W-:-:S04]  /*5fed0*/  PRMT R4, R4, 0x7632, R4 ;  /* 0x0000763204047816 */ /* 0x000fc80000000004 */
[----:B------:R-:W-:Y:S01]  /*5fee0*/  @P3 STG.E.U16 [R20.64], R16 ;  /* 0x0000001014003986 */ /* 0x000fe2000c101504 */
[----:B----4-:R-:W-:-:S03]  /*5fef0*/  ISETP.GE.AND P3, PT, R26, c[0x0][0x17c], PT ;  /* 0x00005f001a007a0c */ /* 0x010fc60003f66270 */
[----:B------:R-:W3:Y:S04]  /*5ff00*/  LDL.LU R26, [R1+0x1844] ;  /* 0x00184400011a7983 */ /* 0x000ee80000300800 */
[----:B------:R0:W-:Y:S04]  /*5ff10*/  @P1 STG.E.U16 [R22.64], R4 ;  /* 0x0000000416001986 */ /* 0x0001e8000c101504 */
[----:B0-----:R-:W4:Y:S01]  /*5ff20*/  LDL.LU R23, [R1+0x70] ;  /* 0x0000700001177983 */ /* 0x001f220000300800 */
[----:B------:R-:W-:Y:S02]  /*5ff30*/  ISETP.LT.AND P6, PT, R6, c[0x0][0x178], !P5 ;  /* 0x00005e0006007a0c */ /* 0x000fe40006fc1270 */
[----:B------:R-:W-:-:S02]  /*5ff40*/  ISETP.LT.AND P5, PT, R7, c[0x0][0x178], !P5 ;  /* 0x00005e0007007a0c */ /* 0x000fc40006fa1270 */
[----:B------:R-:W-:Y:S02]  /*5ff50*/  IADD3 R0, R8, c[0x0][0x198], RZ ;  /* 0x0000660008007a10 */ /* 0x000fe40007ffe0ff */
[----:B------:R-:W-:-:S03]  /*5ff60*/  ISETP.LT.AND P1, PT, R6, c[0x0][0x178], !P0 ;  /* 0x00005e0006007a0c */ /* 0x000fc60004721270 */
[----:B------:R-:W-:Y:S01]  /*5ff70*/  IMAD.WIDE R24, R0, 0x2, R2 ;  /* 0x0000000200187825 */ /* 0x000fe200078e0202 */
[----:B------:R-:W-:-:S03]  /*5ff80*/  ISETP.LT.AND P0, PT, R7, c[0x0][0x178], !P0 ;  /* 0x00005e0007007a0c */ /* 0x000fc60004701270 */
[C---:B------:R-:W-:Y:S01]  /*5ff90*/  IMAD.WIDE R20, R0.reuse, 0x2, R28 ;  /* 0x0000000200147825 */ /* 0x040fe200078e021c */
[----:B------:R-:W-:Y:S01]  /*5ffa0*/  IADD3 R4, R0, c[0x0][0x198], RZ ;  /* 0x0000660000047a10 */ /* 0x000fe20007ffe0ff */
[----:B----4-:R-:W-:Y:S04]  /*5ffb0*/  @P6 STG.E.U16 [R24.64], R23 ;  /* 0x0000001718006986 */ /* 0x010fe8000c101504 */
[----:B------:R0:W-:Y:S01]  /*5ffc0*/  @P5 STG.E.U16 [R20.64], R12 ;  /* 0x0000000c14005986 */ /* 0x0001e2000c101504 */
[----:B--2---:R-:W-:-:S03]  /*5ffd0*/  ISETP.GE.AND P5, PT, R27, c[0x0][0x17c], PT ;  /* 0x00005f001b007a0c */ /* 0x004fc60003fa6270 */
[----:B------:R-:W2:Y:S01]  /*5ffe0*/  LDL.LU R27, [R1+0x1850] ;  /* 0x00185000011b7983 */ /* 0x000ea20000300800 */
[----:B0-----:R-:W-:Y:S01]  /*5fff0*/  PRMT R12, R23, 0x7632, R12 ;  /* 0x00007632170c7816 */ /* 0x001fe2000000000c */
[----:B------:R-:W-:-:S03]  /*60000*/  IMAD.WIDE R20, R4, 0x2, R2 ;  /* 0x0000000204147825 */ /* 0x000fc600078e0202 */
[----:B------:R-:W-:Y:S01]  /*60010*/  PRMT R8, R12, 0x7632, R8 ;  /* 0x000076320c087816 */ /* 0x000fe20000000008 */
[----:B------:R-:W-:Y:S01]  /*60020*/  IMAD.WIDE R22, R4, 0x2, R28 ;  /* 0x0000000204167825 */ /* 0x000fe200078e021c */
[----:B------:R-:W-:Y:S01]  /*60030*/  @P1 STG.E.U16 [R20.64], R12 ;  /* 0x0000000c14001986 */ /* 0x000fe2000c101504 */
[----:B---3--:R-:W-:-:S03]  /*60040*/  ISETP.GE.AND P1, PT, R26, c[0x0][0x17c], PT ;  /* 0x00005f001a007a0c */ /* 0x008fc60003f26270 */
[----:B------:R-:W3:Y:S04]  /*60050*/  LDL.LU R26, [R1+0x184c] ;  /* 0x00184c00011a7983 */ /* 0x000ee80000300800 */
[----:B------:R0:W-:Y:S04]  /*60060*/  @P0 STG.E.U16 [R22.64], R8 ;  /* 0x0000000816000986 */ /* 0x0001e8000c101504 */
[----:B0-----:R-:W4:Y:S04]  /*60070*/  LDL.LU R22, [R1+0x1c0] ;  /* 0x0001c00001167983 */ /* 0x001f280000300800 */
[----:B------:R-:W2:Y:S01]  /*60080*/  LDL.LU R23, [R1+0x40] ;  /* 0x0000400001177983 */ /* 0x000ea20000300800 */
[----:B------:R-:W-:-:S02]  /*60090*/  ISETP.LT.AND P6, PT, R6, c[0x0][0x178], !P4 ;  /* 0x00005e0006007a0c */ /* 0x000fc400067c1270 */
[C---:B------:R-:W-:Y:S02]  /*600a0*/  ISETP.LT.AND P4, PT, R7.reuse, c[0x0][0x178], !P4 ;  /* 0x00005e0007007a0c */ /* 0x040fe40006781270 */
[----:B------:R-:W-:Y:S02]  /*600b0*/  IADD3 R0, R4, c[0x0][0x198], RZ ;  /* 0x0000660004007a10 */ /* 0x000fe40007ffe0ff */
[----:B------:R-:W-:Y:S02]  /*600c0*/  ISETP.LT.AND P0, PT, R6, c[0x0][0x178], !P2 ;  /* 0x00005e0006007a0c */ /* 0x000fe40005701270 */
[----:B------:R-:W-:Y:S01]  /*600d0*/  ISETP.LT.AND P2, PT, R7, c[0x0][0x178], !P2 ;  /* 0x00005e0007007a0c */ /* 0x000fe20005741270 */
[C---:B------:R-:W-:Y:S01]  /*600e0*/  IMAD.WIDE R24, R0.reuse, 0x2, R2 ;  /* 0x0000000200187825 */ /* 0x040fe200078e0202 */
[----:B------:R-:W-:-:S03]  /*600f0*/  IADD3 R4, R0, c[0x0][0x198], RZ ;  /* 0x0000660000047a10 */ /* 0x000fc60007ffe0ff */
[----:B------:R-:W-:Y:S01]  /*60100*/  IMAD.WIDE R20, R0, 0x2, R28 ;  /* 0x0000000200147825 */ /* 0x000fe200078e021c */
[----:B----4-:R-:W-:Y:S01]  /*60110*/  @P6 STG.E.U16 [R24.64], R22 ;  /* 0x0000001618006986 */ /* 0x010fe2000c101504 */
[----:B------:R-:W-:-:S03]  /*60120*/  PRMT R12, R22, 0x7632, R12 ;  /* 0x00007632160c7816 */ /* 0x000fc6000000000c */
[----:B--2---:R0:W-:Y:S01]  /*60130*/  @P4 STG.E.U16 [R20.64], R23 ;  /* 0x0000001714004986 */ /* 0x0041e2000c101504 */
[----:B------:R-:W-:Y:S02]  /*60140*/  PRMT R8, R23, 0x7632, R8 ;  /* 0x0000763217087816 */ /* 0x000fe40000000008 */
[----:B------:R-:W-:Y:S02]  /*60150*/  ISETP.GE.AND P4, PT, R27, c[0x0][0x17c], PT ;  /* 0x00005f001b007a0c */ /* 0x000fe40003f86270 */
[----:B------:R-:W2:Y:S01]  /*60160*/  LDL.LU R27, [R1+0x1858] ;  /* 0x00185800011b7983 */ /* 0x000ea20000300800 */
[----:B0-----:R-:W-:-:S04]  /*60170*/  IMAD.WIDE R20, R4, 0x2, R2 ;  /* 0x0000000204147825 */ /* 0x001fc800078e0202 */
        /* <DEDUP_REMOVED lines=30> */
[----:B------:R-:W-:Y:S02]  /*60360*/  ISETP.LT.AND P1, PT, R7, c[0x0][0x178], !P1 ;  /* 0x00005e0007007a0c */ /* 0x000fe40004f21270 */
[----:B------:R-:W-:Y:S02]  /*60370*/  IADD3 R0, R4, c[0x0][0x198], RZ ;  /* 0x0000660004007a10 */ /* 0x000fe40007ffe0ff */
[----:B------:R-:W-:-:S03]  /*60380*/  ISETP.LT.AND P5, PT, R6, c[0x0][0x178], !P4 ;  /* 0x00005e0006007a0c */ /* 0x000fc600067a1270 */
[C---:B------:R-:W-:Y:S01]  /*60390*/  IMAD.WIDE R24, R0.reuse, 0x2, R2 ;  /* 0x0000000200187825 */ /* 0x040fe200078e0202 */
[----:B------:R-:W-:Y:S02]  /*603a0*/  ISETP.LT.AND P4, PT, R7, c[0x0][0x178], !P4 ;  /* 0x00005e0007007a0c */ /* 0x000fe40006781270 */
[C---:B------:R-:W-:Y:S01]  /*603b0*/  IADD3 R4, R0.reuse, c[0x0][0x198], RZ ;  /* 0x0000660000047a10 */ /* 0x040fe20007ffe0ff */
[----:B------:R-:W-:Y:S01]  /*603c0*/  IMAD.WIDE R20, R0, 0x2, R28 ;  /* 0x0000000200147825 */ /* 0x000fe200078e021c */
[----:B----4-:R-:W-:Y:S01]  /*603d0*/  @P6 STG.E.U16 [R24.64], R22 ;  /* 0x0000001618006986 */ /* 0x010fe2000c101504 */
[----:B------:R-:W-:-:S03]  /*603e0*/  PRMT R12, R22, 0x7632, R12 ;  /* 0x00007632160c7816 */ /* 0x000fc6000000000c */
[----:B--2---:R0:W-:Y:S01]  /*603f0*/  @P1 STG.E.U16 [R20.64], R23 ;  /* 0x0000001714001986 */ /* 0x0041e2000c101504 */
[----:B------:R-:W-:Y:S02]  /*60400*/  PRMT R8, R23, 0x7632, R8 ;  /* 0x0000763217087816 */ /* 0x000fe40000000008 */
[----:B------:R-:W-:Y:S02]  /*60410*/  ISETP.LT.AND P6, PT, R6, c[0x0][0x178], !P0 ;  /* 0x00005e0006007a0c */ /* 0x000fe400047c1270 */
[----:B------:R-:W2:Y:S01]  /*60420*/  LDL.LU R6, [R1+0x1a78] ;  /* 0x001a780001067983 */ /* 0x000ea20000300800 */
[----:B0-----:R-:W-:-:S04]  /*60430*/  IMAD.WIDE R20, R4, 0x2, R2 ;  /* 0x0000000204147825 */ /* 0x001fc800078e0202 */
[----:B------:R-:W-:Y:S01]  /*60440*/  IMAD.WIDE R22, R4, 0x2, R28 ;  /* 0x0000000204167825 */ /* 0x000fe200078e021c */
[----:B------:R-:W-:Y:S01]  /*60450*/  @P5 STG.E.U16 [R20.64], R12 ;  /* 0x0000000c14005986 */ /* 0x000fe2000c101504 */
[----:B---3--:R-:W-:Y:S02]  /*60460*/  ISETP.GE.AND P5, PT, R26, c[0x0][0x17c], PT ;  /* 0x00005f001a007a0c */ /* 0x008fe40003fa6270 */
[----:B------:R-:W-:Y:S01]  /*60470*/  ISETP.GE.AND P1, PT, R27, c[0x0][0x17c], PT ;  /* 0x00005f001b007a0c */ /* 0x000fe20003f26270 */
[----:B------:R-:W3:Y:S04]  /*60480*/  LDL.LU R26, [R1+0x1868] ;  /* 0x00186800011a7983 */ /* 0x000ee80000300800 */
[----:B------:R-:W4:Y:S04]  /*60490*/  LDL.LU R27, [R1+0x1864] ;  /* 0x00186400011b7983 */ /* 0x000f280000300800 */
[----:B------:R0:W-:Y:S04]  /*604a0*/  @P4 STG.E.U16 [R22.64], R8 ;  /* 0x0000000816004986 */ /* 0x0001e8000c101504 */
[----:B0-----:R-:W2:Y:S01]  /*604b0*/  LDL.LU R23, [R1+0x94] ;  /* 0x0000940001177983 */ /* 0x001ea20000300800 */
[----:B------:R-:W-:-:S05]  /*604c0*/  IADD3 R0, R4, c[0x0][0x198], RZ ;  /* 0x0000660004007a10 */ /* 0x000fca0007ffe0ff */
[----:B------:R-:W-:-:S05]  /*604d0*/  IMAD.WIDE R24, R0, 0x2, R2 ;  /* 0x0000000200187825 */ /* 0x000fca00078e0202 */
[----:B--2---:R0:W-:Y:S04]  /*604e0*/  @P6 STG.E.U16 [R24.64], R23 ;  /* 0x0000001718006986 */ /* 0x0041e8000c101504 */
[----:B0-----:R-:W2:Y:S04]  /*604f0*/  LDL.LU R25, [R1+0x34] ;  /* 0x0000340001197983 */ /* 0x001ea80000300800 */
[----:B------:R0:W-:Y:S04]  /*60500*/  STL [R1+0x1a6c], R24 ;  /* 0x001a6c1801007387 */ /* 0x0001e80000100800 */
[----:B0-----:R-:W2:Y:S01]  /*60510*/  LDL R24, [R1+0x5e8] ;  /* 0x0005e80001187983 */ /* 0x001ea20000100800 */
[----:B------:R-:W-:Y:S01]  /*60520*/  ISETP.LT.AND P0, PT, R7, c[0x0][0x178], !P0 ;  /* 0x00005e0007007a0c */ /* 0x000fe20004701270 */
[C---:B------:R-:W-:Y:S01]  /*60530*/  IMAD.WIDE R20, R0.reuse, 0x2, R28 ;  /* 0x0000000200147825 */ /* 0x040fe200078e021c */
[----:B------:R-:W-:-:S02]  /*60540*/  IADD3 R4, R0, c[0x0][0x198], RZ ;  /* 0x0000660000047a10 */ /* 0x000fc40007ffe0ff */
[----:B------:R-:W-:Y:S02]  /*60550*/  PRMT R12, R9, 0x7632, R12 ;  /* 0x00007632090c7816 */ /* 0x000fe4000000000c */
[----:B------:R-:W-:Y:S02]  /*60560*/  IADD3 R0, R4, c[0x0][0x198], RZ ;  /* 0x0000660004007a10 */ /* 0x000fe40007ffe0ff */
[----:B------:R-:W-:-:S05]  /*60570*/  PRMT R16, R23, 0x7632, R16 ;  /* 0x0000763217107816 */ /* 0x000fca0000000010 */
[----:B------:R0:W-:Y:S01]  /*60580*/  @P0 STG.E.U16 [R20.64], R9 ;  /* 0x0000000914000986 */ /* 0x0001e2000c101504 */
[--C-:B------:R-:W-:Y:S01]  /*60590*/  IMAD.WIDE R22, R0, 0x2, R2.reuse ;  /* 0x0000000200167825 */ /* 0x100fe200078e0202 */
[----:B---3--:R-:W-:Y:S02]  /*605a0*/  ISETP.GE.AND P0, PT, R26, c[0x0][0x17c], PT ;  /* 0x00005f001a007a0c */ /* 0x008fe40003f06270 */
[----:B------:R-:W3:Y:S01]  /*605b0*/  LDL.LU R26, [R1+0x14] ;  /* 0x00001400011a7983 */ /* 0x000ee20000300800 */
[----:B0-----:R-:W-:-:S04]  /*605c0*/  IMAD.WIDE R8, R4, 0x2, R2 ;  /* 0x0000000204087825 */ /* 0x001fc800078e0202 */
[----:B------:R-:W-:Y:S01]  /*605d0*/  IMAD.WIDE R20, R4, 0x2, R28 ;  /* 0x0000000204147825 */ /* 0x000fe200078e021c */
[C---:B--2---:R-:W-:Y:S02]  /*605e0*/  ISETP.LT.AND P4, PT, R24.reuse, c[0x0][0x178], !P3 ;  /* 0x00005e0018007a0c */ /* 0x044fe40005f81270 */
[----:B------:R-:W-:Y:S02]  /*605f0*/  ISETP.LT.AND P3, PT, R7, c[0x0][0x178], !P3 ;  /* 0x00005e0007007a0c */ /* 0x000fe40005f61270 */
[----:B------:R-:W-:-:S09]  /*60600*/  ISETP.LT.AND P6, PT, R24, c[0x0][0x178], !P2 ;  /* 0x00005e0018007a0c */ /* 0x000fd200057c1270 */
[----:B------:R-:W-:Y:S01]  /*60610*/  @P4 STG.E.U16 [R8.64], R16 ;  /* 0x0000001008004986 */ /* 0x000fe2000c101504 */
[----:B----4-:R-:W-:-:S03]  /*60620*/  ISETP.GE.AND P4, PT, R27, c[0x0][0x17c], PT ;  /* 0x00005f001b007a0c */ /* 0x010fc60003f86270 */
[----:B------:R-:W-:Y:S04]  /*60630*/  @P3 STG.E.U16 [R20.64], R12 ;  /* 0x0000000c14003986 */ /* 0x000fe8000c101504 */
[----:B------:R-:W2:Y:S04]  /*60640*/  LDL.LU R27, [R1+0x186c] ;  /* 0x00186c00011b7983 */ /* 0x000ea80000300800 */
[----:B------:R0:W-:Y:S04]  /*60650*/  @P6 STG.E.U16 [R22.64], R25 ;  /* 0x0000001916006986 */ /* 0x0001e8000c101504 */
[----:B0-----:R-:W4:Y:S01]  /*60660*/  LDL.LU R23, [R1+0x1870] ;  /* 0x0018700001177983 */ /* 0x001f220000300800 */
[----:B------:R-:W-:-:S02]  /*60670*/  ISETP.LT.AND P2, PT, R7, c[0x0][0x178], !P2 ;  /* 0x00005e0007007a0c */ /* 0x000fc40005741270 */
[----:B------:R-:W-:Y:S01]  /*60680*/  ISETP.LT.AND P3, PT, R24, c[0x0][0x178], !P1 ;  /* 0x00005e0018007a0c */ /* 0x000fe20004f61270 */
[C---:B------:R-:W-:Y:S01]  /*60690*/  IMAD.WIDE R8, R0.reuse, 0x2, R28 ;  /* 0x0000000200087825 */ /* 0x040fe200078e021c */
[----:B------:R-:W-:Y:S02]  /*606a0*/  ISETP.LT.AND P1, PT, R7, c[0x0][0x178], !P1 ;  /* 0x00005e0007007a0c */ /* 0x000fe40004f21270 */
[----:B------:R-:W-:Y:S02]  /*606b0*/  IADD3 R4, R0, c[0x0][0x198], RZ ;  /* 0x0000660000047a10 */ /* 0x000fe40007ffe0ff */
[----:B------:R-:W-:Y:S02]  /*606c0*/  PRMT R22, R25, 0x7632, R22 ;  /* 0x0000763219167816 */ /* 0x000fe40000000016 */
[----:B------:R-:W-:Y:S01]  /*606d0*/  PRMT R12, R17, 0x7632, R12 ;  /* 0x00007632110c7816 */ /* 0x000fe2000000000c */
[----:B------:R-:W3:Y:S04]  /*606e0*/  LDL.LU R25, [R1+0x1a4] ;  /* 0x0001a40001197983 */ /* 0x000ee80000300800 */
[----:B------:R0:W-:Y:S02]  /*606f0*/  @P2 STG.E.U16 [R8.64], R17 ;  /* 0x0000001108002986 */ /* 0x0001e4000c101504 */
[----:B0-----:R-:W-:-:S04]  /*60700*/  IMAD.WIDE R8, R4, 0x2, R2 ;  /* 0x0000000204087825 */ /* 0x001fc800078e0202 */
[----:B------:R-:W-:Y:S01]  /*60710*/  IMAD.WIDE R16, R4, 0x2, R28 ;  /* 0x0000000204107825 */ /* 0x000fe200078e021c */
[----:B------:R-:W-:Y:S04]  /*60720*/  @P3 STG.E.U16 [R8.64], R22 ;  /* 0x0000001608003986 */ /* 0x000fe8000c101504 */
[----:B------:R0:W-:Y:S01]  /*60730*/  @P1 STG.E.U16 [R16.64], R12 ;  /* 0x0000000c10001986 */ /* 0x0001e2000c101504 */
[----:B--2---:R-:W-:-:S03]  /*60740*/  ISETP.GE.AND P3, PT, R27, c[0x0][0x17c], PT ;  /* 0x00005f001b007a0c */ /* 0x004fc60003f66270 */
[----:B------:R-:W2:Y:S01]  /*60750*/  LDL.LU R27, [R1+0x1878] ;  /* 0x00187800011b7983 */ /* 0x000ea20000300800 */
[----:B----4-:R-:W-:-:S03]  /*60760*/  ISETP.GE.AND P2, PT, R23, c[0x0][0x17c], PT ;  /* 0x00005f0017007a0c */ /* 0x010fc60003f46270 */
[----:B------:R-:W4:Y:S04]  /*60770*/  LDL.LU R23, [R1+0x1874] ;  /* 0x0018740001177983 */ /* 0x000f280000300800 */
[----:B0-----:R-:W2:Y:S01]  /*60780*/  LDL.LU R17, [R1+0x1b4] ;  /* 0x0001b40001117983 */ /* 0x001ea20000300800 */
[----:B------:R-:W-:Y:S02]  /*60790*/  ISETP.LT.AND P6, PT, R24, c[0x0][0x178], !P5 ;  /* 0x00005e0018007a0c */ /* 0x000fe40006fc1270 */
[----:B------:R-:W-:Y:S02]  /*607a0*/  ISETP.LT.AND P5, PT, R7, c[0x0][0x178], !P5 ;  /* 0x00005e0007007a0c */ /* 0x000fe40006fa1270 */
[----:B------:R-:W-:Y:S02]  /*607b0*/  IADD3 R0, R4, c[0x0][0x198], RZ ;  /* 0x0000660004007a10 */ /* 0x000fe40007ffe0ff */
[----:B------:R-:W-:-:S03]  /*607c0*/  ISETP.LT.AND P1, PT, R24, c[0x0][0x178], !P0 ;  /* 0x00005e0018007a0c */ /* 0x000fc60004721270 */
[C---:B------:R-:W-:Y:S01]  /*607d0*/  IMAD.WIDE R20, R0.reuse, 0x2, R2 ;  /* 0x0000000200147825 */ /* 0x040fe200078e0202 */
[----:B------:R-:W-:-:S03]  /*607e0*/  IADD3 R12, R0, c[0x0][0x198], RZ ;  /* 0x00006600000c7a10 */ /* 0x000fc60007ffe0ff */
[----:B------:R-:W-:Y:S01]  /*607f0*/  IMAD.WIDE R8, R0, 0x2, R28 ;  /* 0x0000000200087825 */ /* 0x000fe200078e021c */
[----:B------:R-:W-:Y:S02]  /*60800*/  ISETP.LT.AND P0, PT, R7, c[0x0][0x178], !P0 ;  /* 0x00005e0007007a0c */ /* 0x000fe40004701270 */
[----:B---3--:R-:W-:Y:S01]  /*60810*/  PRMT R4, R26, 0x7632, R4 ;  /* 0x000076321a047816 */ /* 0x008fe20000000004 */
[----:B--2---:R-:W-:Y:S01]  /*60820*/  @P6 STG.E.U16 [R20.64], R17 ;  /* 0x0000001114006986 */ /* 0x004fe2000c101504 */
[----:B------:R-:W-:-:S03]  /*60830*/  PRMT R22, R17, 0x7632, R22 ;  /* 0x0000763211167816 */ /* 0x000fc60000000016 */
[----:B------:R0:W-:Y:S01]  /*60840*/  @P5 STG.E.U16 [R8.64], R26 ;  /* 0x0000001a08005986 */ /* 0x0001e2000c101504 */
[----:B------:R-:W-:Y:S02]  /*60850*/  ISETP.LT.AND P6, PT, R24, c[0x0][0x178], !P4 ;  /* 0x00005e0018007a0c */ /* 0x000fe400067c1270 */
[----:B------:R-:W-:Y:S02]  /*60860*/  ISETP.LT.AND P4, PT, R7, c[0x0][0x178], !P4 ;  /* 0x00005e0007007a0c */ /* 0x000fe40006781270 */
[----:B------:R-:W2:Y:S01]  /*60870*/  LDL.LU R7, [R1+0x1a74] ;  /* 0x001a740001077983 */ /* 0x000ea20000300800 */
[----:B------:R-:W-:Y:S01]  /*60880*/  ISETP.GE.AND P5, PT, R27, c[0x0][0x17c], PT ;  /* 0x00005f001b007a0c */ /* 0x000fe20003fa6270 */
[----:B0-----:R-:W-:Y:S02]  /*60890*/  IMAD.WIDE R8, R12, 0x2, R2 ;  /* 0x000000020c087825 */ /* 0x001fe400078e0202 */
[----:B------:R-:W3:Y:S04]  /*608a0*/  LDL.LU R26, [R1+0x74] ;  /* 0x00007400011a7983 */ /* 0x000ee80000300800 */
[----:B------:R-:W-:Y:S01]  /*608b0*/  @P1 STG.E.U16 [R8.64], R22 ;  /* 0x0000001608001986 */ /* 0x000fe2000c101504 */
[----:B----4-:R-:W-:-:S03]  /*608c0*/  ISETP.GE.AND P1, PT, R23, c[0x0][0x17c], PT ;  /* 0x00005f0017007a0c */ /* 0x010fc60003f26270 */
[----:B------:R0:W-:Y:S04]  /*608d0*/  STL [R1+0x1a70], R22 ;  /* 0x001a701601007387 */ /* 0x0001e80000100800 */
[----:B0-----:R-:W4:Y:S04]  /*608e0*/  LDL R22, [R1+0x5ec] ;  /* 0x0005ec0001167983 */ /* 0x001f280000100800 */
[----:B------:R-:W2:Y:S04]  /*608f0*/  LDL.LU R27, [R1+0x1880] ;  /* 0x00188000011b7983 */ /* 0x000ea80000300800 */
[----:B------:R-:W3:Y:S01]  /*60900*/  LDL.LU R23, [R1+0x187c] ;  /* 0x00187c0001177983 */ /* 0x000ee20000300800 */
[C---:B------:R-:W-:Y:S01]  /*60910*/  IMAD.WIDE R16, R12.reuse, 0x2, R28 ;  /* 0x000000020c107825 */ /* 0x040fe200078e021c */
[----:B------:R-:W-:-:S04]  /*60920*/  IADD3 R0, R12, c[0x0][0x198], RZ ;  /* 0x000066000c007a10 */ /* 0x000fc80007ffe0ff */
[----:B------:R0:W-:Y:S01]  /*60930*/  @P0 STG.E.U16 [R16.64], R4 ;  /* 0x0000000410000986 */ /* 0x0001e2000c101504 */
[----:B------:R-:W-:Y:S01]  /*60940*/  ISETP.LT.AND P0, PT, R24, c[0x0][0x178], !P2 ;  /* 0x00005e0018007a0c */ /* 0x000fe20005701270 */
[----:B------:R-:W-:-:S04]  /*60950*/  IMAD.WIDE R20, R0, 0x2, R2 ;  /* 0x0000000200147825 */ /* 0x000fc800078e0202 */
[C---:B------:R-:W-:Y:S01]  /*60960*/  IMAD.WIDE R8, R0.reuse, 0x2, R28 ;  /* 0x0000000200087825 */ /* 0x040fe200078e021c */
[----:B------:R1:W-:Y:S01]  /*60970*/  @P6 STG.E.U16 [R20.64], R25 ;  /* 0x0000001914006986 */ /* 0x0003e2000c101504 */
[----:B0-----:R-:W-:-:S03]  /*60980*/  IADD3 R16, R0, c[0x0][0x198], RZ ;  /* 0x0000660000107a10 */ /* 0x001fc60007ffe0ff */
[----:B------:R0:W-:Y:S01]  /*60990*/  @P4 STG.E.U16 [R8.64], R5 ;  /* 0x0000000508004986 */ /* 0x0001e2000c101504 */
[----:B------:R-:W-:Y:S02]  /*609a0*/  PRMT R12, R25, 0x7632, R12 ;  /* 0x00007632190c7816 */ /* 0x000fe4000000000c */
[----:B-1----:R-:W-:Y:S01]  /*609b0*/  PRMT R20, R5, 0x7632, R20 ;  /* 0x0000763205147816 */ /* 0x002fe20000000014 */
[----:B------:R-:W4:Y:S01]  /*609c0*/  LDL.LU R25, [R1+0x1c4] ;  /* 0x0001c40001197983 */ /* 0x000f220000300800 */
[----:B0-----:R-:W-:-:S05]  /*609d0*/  IMAD.WIDE R4, R16, 0x2, R2 ;  /* 0x0000000210047825 */ /* 0x001fca00078e0202 */
[----:B------:R0:W-:Y:S01]  /*609e0*/  @P0 STG.E.U16 [R4.64], R12 ;  /* 0x0000000c04000986 */ /* 0x0001e2000c101504 */
[----:B--2---:R-:W-:-:S03]  /*609f0*/  ISETP.GE.AND P4, PT, R27, c[0x0][0x17c], PT ;  /* 0x00005f001b007a0c */ /* 0x004fc60003f86270 */
[----:B------:R-:W2:Y:S01]  /*60a00*/  LDL.LU R27, [R1+0x44] ;  /* 0x00004400011b7983 */ /* 0x000ea20000300800 */
[----:B---3--:R-:W-:-:S03]  /*60a10*/  ISETP.GE.AND P0, PT, R23, c[0x0][0x17c], PT ;  /* 0x00005f0017007a0c */ /* 0x008fc60003f06270 */
[----:B------:R-:W3:Y:S04]  /*60a20*/  LDL.LU R23, [R1+0x1888] ;  /* 0x0018880001177983 */ /* 0x000ee80000300800 */
[----:B------:R-:W2:Y:S01]  /*60a30*/  LDL.LU R21, [R1+0x1884] ;  /* 0x0018840001157983 */ /* 0x000ea20000300800 */
[----:B----4-:R-:W-:Y:S01]  /*60a40*/  ISETP.LT.AND P2, PT, R22, c[0x0][0x178], !P2 ;  /* 0x00005e0016007a0c */ /* 0x010fe20005741270 */
[----:B------:R-:W-:Y:S01]  /*60a50*/  IMAD.WIDE R8, R16, 0x2, R28 ;  /* 0x0000000210087825 */ /* 0x000fe200078e021c */
[----:B------:R-:W-:Y:S02]  /*60a60*/  ISETP.LT.AND P6, PT, R24, c[0x0][0x178], !P3 ;  /* 0x00005e0018007a0c */ /* 0x000fe40005fc1270 */
[----:B------:R-:W-:Y:S02]  /*60a70*/  ISETP.LT.AND P3, PT, R22, c[0x0][0x178], !P3 ;  /* 0x00005e0016007a0c */ /* 0x000fe40005f61270 */
[----:B------:R-:W-:-:S05]  /*60a80*/  IADD3 R0, R16, c[0x0][0x198], RZ ;  /* 0x0000660010007a10 */ /* 0x000fca0007ffe0ff */
[----:B------:R-:W-:Y:S02]  /*60a90*/  IMAD.WIDE R16, R0, 0x2, R2 ;  /* 0x0000000200107825 */ /* 0x000fe400078e0202 */
[----:B------:R1:W-:Y:S01]  /*60aa0*/  @P2 STG.E.U16 [R8.64], R20 ;  /* 0x0000001408002986 */ /* 0x0003e2000c101504 */
[----:B------:R-:W-:Y:S01]  /*60ab0*/  ISETP.LT.AND P2, PT, R24, c[0x0][0x178], !P5 ;  /* 0x00005e0018007a0c */ /* 0x000fe20006f41270 */
[C---:B0-----:R-:W-:Y:S02]  /*60ac0*/  IMAD.WIDE R4, R0.reuse, 0x2, R28 ;  /* 0x0000000200047825 */ /* 0x041fe400078e021c */
[----:B------:R0:W-:Y:S04]  /*60ad0*/  @P6 STG.E.U16 [R16.64], R26 ;  /* 0x0000001a10006986 */ /* 0x0001e8000c101504 */
[----:B------:R4:W-:Y:S01]  /*60ae0*/  @P3 STG.E.U16 [R4.64], R13 ;  /* 0x0000000d04003986 */ /* 0x0009e2000c101504 */
[----:B-1----:R-:W-:-:S02]  /*60af0*/  IADD3 R8, R0, c[0x0][0x198], RZ ;  /* 0x0000660000087a10 */ /* 0x002fc40007ffe0ff */
[----:B0-----:R-:W-:Y:S02]  /*60b00*/  PRMT R16, R26, 0x7632, R16 ;  /* 0x000076321a107816 */ /* 0x001fe40000000010 */
[----:B------:R-:W2:Y:S01]  /*60b10*/  LDL.LU R26, [R1+0x58] ;  /* 0x00005800011a7983 */ /* 0x000ea20000300800 */
[----:B----4-:R-:W-:-:S05]  /*60b20*/  IMAD.WIDE R4, R8, 0x2, R2 ;  /* 0x0000000208047825 */ /* 0x010fca00078e0202 */
[----:B------:R0:W-:Y:S01]  /*60b30*/  @P2 STG.E.U16 [R4.64], R16 ;  /* 0x0000001004002986 */ /* 0x0001e2000c101504 */
[----:B---3--:R-:W-:-:S03]  /*60b40*/  ISETP.GE.AND P3, PT, R23, c[0x0][0x17c], PT ;  /* 0x00005f0017007a0c */ /* 0x008fc60003f66270 */
[----:B------:R-:W3:Y:S01]  /*60b50*/  LDL.LU R23, [R1+0x28] ;  /* 0x0000280001177983 */ /* 0x000ee20000300800 */
[----:B--2---:R-:W-:-:S03]  /*60b60*/  ISETP.GE.AND P2, PT, R21, c[0x0][0x17c], PT ;  /* 0x00005f0015007a0c */ /* 0x004fc60003f46270 */
[----:B------:R-:W2:Y:S04]  /*60b70*/  LDL.LU R21, [R1+0x1890] ;  /* 0x0018900001157983 */ /* 0x000ea80000300800 */
[----:B------:R-:W4:Y:S01]  /*60b80*/  LDL.LU R20, [R1+0x188c] ;  /* 0x00188c0001147983 */ /* 0x000f220000300800 */
[----:B------:R-:W-:Y:S02]  /*60b90*/  ISETP.LT.AND P5, PT, R22, c[0x0][0x178], !P5 ;  /* 0x00005e0016007a0c */ /* 0x000fe40006fa1270 */
[----:B------:R-:W-:Y:S02]  /*60ba0*/  ISETP.LT.AND P6, PT, R24, c[0x0][0x178], !P1 ;  /* 0x00005e0018007a0c */ /* 0x000fe40004fc1270 */
[C---:B------:R-:W-:Y:S01]  /*60bb0*/  IADD3 R0, R8.reuse, c[0x0][0x198], RZ ;  /* 0x0000660008007a10 */ /* 0x040fe20007ffe0ff */
[----:B------:R-:W-:Y:S01]  /*60bc0*/  IMAD.WIDE R8, R8, 0x2, R28 ;  /* 0x0000000208087825 */ /* 0x000fe200078e021c */
[----:B------:R-:W-:-:S02]  /*60bd0*/  PRMT R17, R13, 0x7632, R17 ;  /* 0x000076320d117816 */ /* 0x000fc40000000011 */
[----:B------:R-:W-:Y:S01]  /*60be0*/  ISETP.LT.AND P1, PT, R22, c[0x0][0x178], !P1 ;  /* 0x00005e0016007a0c */ /* 0x000fe20004f21270 */
[----:B------:R-:W-:-:S04]  /*60bf0*/  IMAD.WIDE R12, R0, 0x2, R2 ;  /* 0x00000002000c7825 */ /* 0x000fc800078e0202 */
[----:B------:R1:W-:Y:S01]  /*60c00*/  @P5 STG.E.U16 [R8.64], R17 ;  /* 0x0000001108005986 */ /* 0x0003e2000c101504 */
[----:B------:R-:W-:Y:S01]  /*60c10*/  ISETP.LT.AND P5, PT, R24, c[0x0][0x178], !P4 ;  /* 0x00005e0018007a0c */ /* 0x000fe200067a1270 */
[C---:B0-----:R-:W-:Y:S02]  /*60c20*/  IMAD.WIDE R4, R0.reuse, 0x2, R28 ;  /* 0x0000000200047825 */ /* 0x041fe400078e021c */
[----:B------:R0:W-:Y:S04]  /*60c30*/  @P6 STG.E.U16 [R12.64], R25 ;  /* 0x000000190c006986 */ /* 0x0001e8000c101504 */
[----:B------:R0:W-:Y:S01]  /*60c40*/  @P1 STG.E.U16 [R4.64], R27 ;  /* 0x0000001b04001986 */ /* 0x0001e2000c101504 */
[----:B-1----:R-:W-:Y:S02]  /*60c50*/  IADD3 R8, R0, c[0x0][0x198], RZ ;  /* 0x0000660000087a10 */ /* 0x002fe40007ffe0ff */
[----:B------:R-:W-:-:S02]  /*60c60*/  PRMT R0, R25, 0x7632, R0 ;  /* 0x0000763219007816 */ /* 0x000fc40000000000 */
[----:B------:R-:W-:Y:S01]  /*60c70*/  PRMT R17, R27, 0x7632, R17 ;  /* 0x000076321b117816 */ /* 0x000fe20000000011 */
[----:B0-----:R-:W3:Y:S01]  /*60c80*/  LDL.LU R25, [R1+0x88] ;  /* 0x0000880001197983 */ /* 0x001ee20000300800 */
[----:B------:R-:W-:-:S03]  /*60c90*/  IMAD.WIDE R4, R8, 0x2, R2 ;  /* 0x0000000208047825 */ /* 0x000fc600078e0202 */
[----:B------:R-:W3:Y:S04]  /*60ca0*/  LDL.LU R27, [R1+0x8] ;  /* 0x00000800011b7983 */ /* 0x000ee80000300800 */
[----:B------:R0:W-:Y:S01]  /*60cb0*/  @P5 STG.E.U16 [R4.64], R0 ;  /* 0x0000000004005986 */ /* 0x0001e2000c101504 */
[----:B--2---:R-:W-:-:S03]  /*60cc0*/  ISETP.GE.AND P1, PT, R21, c[0x0][0x17c], PT ;  /* 0x00005f0015007a0c */ /* 0x004fc60003f26270 */
[----:B------:R-:W2:Y:S01]  /*60cd0*/  LDL.LU R21, [R1+0x1898] ;  /* 0x0018980001157983 */ /* 0x000ea20000300800 */
[----:B----4-:R-:W-:-:S03]  /*60ce0*/  ISETP.GE.AND P5, PT, R20, c[0x0][0x17c], PT ;  /* 0x00005f0014007a0c */ /* 0x010fc60003fa6270 */
[----:B------:R-:W4:Y:S01]  /*60cf0*/  LDL.LU R20, [R1+0x1894] ;  /* 0x0018940001147983 */ /* 0x000f220000300800 */
[----:B------:R-:W-:Y:S02]  /*60d00*/  ISETP.LT.AND P4, PT, R22, c[0x0][0x178], !P4 ;  /* 0x00005e0016007a0c */ /* 0x000fe40006781270 */
[----:B------:R-:W-:Y:S02]  /*60d10*/  ISETP.LT.AND P6, PT, R24, c[0x0][0x178], !P0 ;  /* 0x00005e0018007a0c */ /* 0x000fe400047c1270 */
[C---:B------:R-:W-:Y:S01]  /*60d20*/  IADD3 R16, R8.reuse, c[0x0][0x198], RZ ;  /* 0x0000660008107a10 */ /* 0x040fe20007ffe0ff */
[----:B------:R-:W-:Y:S01]  /*60d30*/  IMAD.WIDE R8, R8, 0x2, R28 ;  /* 0x0000000208087825 */ /* 0x000fe200078e021c */
[----:B------:R-:W-:-:S03]  /*60d40*/  ISETP.LT.AND P0, PT, R22, c[0x0][0x178], !P0 ;  /* 0x00005e0016007a0c */ /* 0x000fc60004701270 */
[----:B------:R-:W-:-:S04]  /*60d50*/  IMAD.WIDE R12, R16, 0x2, R2 ;  /* 0x00000002100c7825 */ /* 0x000fc800078e0202 */
[----:B------:R1:W-:Y:S01]  /*60d60*/  @P4 STG.E.U16 [R8.64], R17 ;  /* 0x0000001108004986 */ /* 0x0003e2000c101504 */
[----:B------:R-:W-:Y:S01]  /*60d70*/  ISETP.LT.AND P4, PT, R24, c[0x0][0x178], !P3 ;  /* 0x00005e0018007a0c */ /* 0x000fe20005f81270 */
[C---:B0-----:R-:W-:Y:S02]  /*60d80*/  IMAD.WIDE R4, R16.reuse, 0x2, R28 ;  /* 0x0000000210047825 */ /* 0x041fe400078e021c */
[----:B------:R0:W-:Y:S04]  /*60d90*/  @P6 STG.E.U16 [R12.64], R26 ;  /* 0x0000001a0c006986 */ /* 0x0001e8000c101504 */
[----:B---3--:R3:W-:Y:S01]  /*60da0*/  @P0 STG.E.U16 [R4.64], R23 ;  /* 0x0000001704000986 */ /* 0x0087e2000c101504 */
[----:B-1----:R-:W-:Y:S02]  /*60db0*/  IADD3 R8, R16, c[0x0][0x198], RZ ;  /* 0x0000660010087a10 */ /* 0x002fe40007ffe0ff */
[----:B------:R-:W-:-:S02]  /*60dc0*/  PRMT R16, R26, 0x7632, R16 ;  /* 0x000076321a107816 */ /* 0x000fc40000000010 */
[----:B0-----:R-:W2:Y:S01]  /*60dd0*/  LDL.LU R26, [R1+0x98] ;  /* 0x00009800011a7983 */ /* 0x001ea20000300800 */
[----:B---3--:R-:W-:-:S05]  /*60de0*/  IMAD.WIDE R4, R8, 0x2, R2 ;  /* 0x0000000208047825 */ /* 0x008fca00078e0202 */
[----:B------:R0:W-:Y:S01]  /*60df0*/  @P4 STG.E.U16 [R4.64], R16 ;  /* 0x0000001004004986 */ /* 0x0001e2000c101504 */
[----:B----4-:R-:W-:-:S03]  /*60e00*/  ISETP.GE.AND P4, PT, R20, c[0x0][0x17c], PT ;  /* 0x00005f0014007a0c */ /* 0x010fc60003f86270 */
[----:B------:R-:W3:Y:S01]  /*60e10*/  LDL.LU R20, [R1+0x18a0] ;  /* 0x0018a00001147983 */ /* 0x000ee20000300800 */
[----:B------:R-:W-:Y:S02]  /*60e20*/  ISETP.LT.AND P3, PT, R22, c[0x0][0x178], !P3 ;  /* 0x00005e0016007a0c */ /* 0x000fe40005f61270 */
[----:B------:R-:W-:Y:S02]  /*60e30*/  ISETP.LT.AND P6, PT, R24, c[0x0][0x178], !P2 ;  /* 0x00005e0018007a0c */ /* 0x000fe400057c1270 */
[----:B------:R-:W-:Y:S02]  /*60e40*/  ISETP.LT.AND P2, PT, R22, c[0x0][0x178], !P2 ;  /* 0x00005e0016007a0c */ /* 0x000fe40005741270 */
[C---:B------:R-:W-:Y:S01]  /*60e50*/  IADD3 R0, R8.reuse, c[0x0][0x198], RZ ;  /* 0x0000660008007a10 */ /* 0x040fe20007ffe0ff */
[----:B------:R-:W-:Y:S01]  /*60e60*/  IMAD.WIDE R8, R8, 0x2, R28 ;  /* 0x0000000208087825 */ /* 0x000fe200078e021c */
[----:B------:R-:W-:-:S03]  /*60e70*/  PRMT R17, R23, 0x7632, R17 ;  /* 0x0000763217117816 */ /* 0x000fc60000000011 */
[----:B------:R-:W-:-:S04]  /*60e80*/  IMAD.WIDE R12, R0, 0x2, R2 ;  /* 0x00000002000c7825 */ /* 0x000fc800078e0202 */
[----:B0-----:R-:W-:Y:S01]  /*60e90*/  IMAD.WIDE R4, R0, 0x2, R28 ;  /* 0x0000000200047825 */ /* 0x001fe200078e021c */
[----:B------:R0:W-:Y:S01]  /*60ea0*/  @P3 STG.E.U16 [R8.64], R17 ;  /* 0x0000001108003986 */ /* 0x0001e2000c101504 */
[----:B--2---:R-:W-:-:S03]  /*60eb0*/  ISETP.GE.AND P0, PT, R21, c[0x0][0x17c], PT ;  /* 0x00005f0015007a0c */ /* 0x004fc60003f06270 */
[----:B------:R-:W-:Y:S04]  /*60ec0*/  @P6 STG.E.U16 [R12.64], R25 ;  /* 0x000000190c006986 */ /* 0x000fe8000c101504 */
[----:B------:R-:W2:Y:S04]  /*60ed0*/  LDL.LU R21, [R1+0x189c] ;  /* 0x00189c0001157983 */ /* 0x000ea80000300800 */
[----:B------:R1:W-:Y:S01]  /*60ee0*/  @P2 STG.E.U16 [R4.64], R27 ;  /* 0x0000001b04002986 */ /* 0x0003e2000c101504 */
[----:B0-----:R-:W-:-:S03]  /*60ef0*/  PRMT R17, R27, 0x7632, R17 ;  /* 0x000076321b117816 */ /* 0x001fc60000000011 */
[----:B-1----:R-:W4:Y:S01]  /*60f00*/  LDL.LU R27, [R1+0x38] ;  /* 0x00003800011b7983 */ /* 0x002f220000300800 */
[----:B---3--:R-:W-:-:S03]  /*60f10*/  ISETP.GE.AND P2, PT, R20, c[0x0][0x17c], PT ;  /* 0x00005f0014007a0c */ /* 0x008fc60003f46270 */
[----:B------:R-:W3:Y:S01]  /*60f20*/  LDL.LU R20, [R1+0x18a8] ;  /* 0x0018a80001147983 */ /* 0x000ee20000300800 */
[----:B------:R-:W-:Y:S02]  /*60f30*/  ISETP.LT.AND P3, PT, R24, c[0x0][0x178], !P1 ;  /* 0x00005e0018007a0c */ /* 0x000fe40004f61270 */
[----:B------:R-:W-:Y:S02]  /*60f40*/  IADD3 R8, R0, c[0x0][0x198], RZ ;  /* 0x0000660000087a10 */ /* 0x000fe40007ffe0ff */
[----:B------:R-:W-:Y:S02]  /*60f50*/  ISETP.LT.AND P1, PT, R22, c[0x0][0x178], !P1 ;  /* 0x00005e0016007a0c */ /* 0x000fe40004f21270 */
[----:B------:R-:W-:Y:S02]  /*60f60*/  ISETP.LT.AND P6, PT, R24, c[0x0][0x178], !P5 ;  /* 0x00005e0018007a0c */ /* 0x000fe40006fc1270 */
[----:B------:R-:W-:Y:S01]  /*60f70*/  ISETP.LT.AND P5, PT, R22, c[0x0][0x178], !P5 ;  /* 0x00005e0016007a0c */ /* 0x000fe20006fa1270 */
[----:B------:R-:W-:Y:S01]  /*60f80*/  IMAD.WIDE R4, R8, 0x2, R2 ;  /* 0x0000000208047825 */ /* 0x000fe200078e0202 */
[----:B------:R-:W-:-:S02]  /*60f90*/  PRMT R16, R25, 0x7632, R16 ;  /* 0x0000763219107816 */ /* 0x000fc40000000010 */
[C---:B------:R-:W-:Y:S01]  /*60fa0*/  IADD3 R0, R8.reuse, c[0x0][0x198], RZ ;  /* 0x0000660008007a10 */ /* 0x040fe20007ffe0ff */
[----:B------:R-:W-:Y:S02]  /*60fb0*/  IMAD.WIDE R8, R8, 0x2, R28 ;  /* 0x0000000208087825 */ /* 0x000fe400078e021c */
[----:B------:R0:W-:Y:S02]  /*60fc0*/  @P3 STG.E.U16 [R4.64], R16 ;  /* 0x0000001004003986 */ /* 0x0001e4000c101504 */
[----:B------:R-:W-:Y:S02]  /*60fd0*/  IMAD.WIDE R12, R0, 0x2, R2 ;  /* 0x00000002000c7825 */ /* 0x000fe400078e0202 */
[----:B------:R1:W-:Y:S01]  /*60fe0*/  @P1 STG.E.U16 [R8.64], R17 ;  /* 0x0000001108001986 */ /* 0x0003e2000c101504 */
[----:B--2---:R-:W-:-:S03]  /*60ff0*/  ISETP.GE.AND P3, PT, R21, c[0x0][0x17c], PT ;  /* 0x00005f0015007a0c */ /* 0x004fc60003f66270 */
[----:B------:R-:W-:Y:S01]  /*61000*/  @P6 STG.E.U16 [R12.64], R26 ;  /* 0x0000001a0c006986 */ /* 0x000fe2000c101504 */
[----:B0-----:R-:W-:-:S03]  /*61010*/  IMAD.WIDE R4, R0, 0x2, R28 ;  /* 0x0000000200047825 */ /* 0x001fc600078e021c */
[----:B------:R-:W2:Y:S04]  /*61020*/  LDL.LU R21, [R1+0x18a4] ;  /* 0x0018a40001157983 */ /* 0x000ea80000300800 */
[----:B------:R0:W-:Y:S04]  /*61030*/  @P5 STG.E.U16 [R4.64], R10 ;  /* 0x0000000a04005986 */ /* 0x0001e8000c101504 */
[----:B------:R-:W2:Y:S01]  /*61040*/  LDL.LU R25, [R1+0x1b8] ;  /* 0x0001b80001197983 */ /* 0x000ea20000300800 */
[----:B---3--:R-:W-:-:S03]  /*61050*/  ISETP.GE.AND P5, PT, R20, c[0x0][0x17c], PT ;  /* 0x00005f0014007a0c */ /* 0x008fc60003fa6270 */
[----:B------:R-:W3:Y:S04]  /*61060*/  LDL.LU R20, [R1+0x18b0] ;  /* 0x0018b00001147983 */ /* 0x000ee80000300800 */
[----:B-1----:R-:W3:Y:S01]  /*61070*/  LDL.LU R17, [R1+0x18ac] ;  /* 0x0018ac0001117983 */ /* 0x002ee20000300800 */
[----:B------:R-:W-:Y:S02]  /*61080*/  ISETP.LT.AND P1, PT, R24, c[0x0][0x178], !P0 ;  /* 0x00005e0018007a0c */ /* 0x000fe40004721270 */
[----:B------:R-:W-:Y:S02]  /*61090*/  ISETP.LT.AND P0, PT, R22, c[0x0][0x178], !P0 ;  /* 0x00005e0016007a0c */ /* 0x000fe40004701270 */
[----:B------:R-:W-:Y:S02]  /*610a0*/  IADD3 R8, R0, c[0x0][0x198], RZ ;  /* 0x0000660000087a10 */ /* 0x000fe40007ffe0ff */
[----:B0-----:R-:W-:-:S02]  /*610b0*/  PRMT R10, R26, 0x7632, R10 ;  /* 0x000076321a0a7816 */ /* 0x001fc4000000000a */
[----:B------:R-:W-:Y:S01]  /*610c0*/  ISETP.LT.AND P6, PT, R24, c[0x0][0x178], !P4 ;  /* 0x00005e0018007a0c */ /* 0x000fe200067c1270 */
[C---:B------:R-:W-:Y:S01]  /*610d0*/  IMAD.WIDE R4, R8.reuse, 0x2, R2 ;  /* 0x0000000208047825 */ /* 0x040fe200078e0202 */
[----:B------:R-:W-:Y:S01]  /*610e0*/  IADD3 R0, R8, c[0x0][0x198], RZ ;  /* 0x0000660008007a10 */ /* 0x000fe20007ffe0ff */
[----:B------:R-:W3:Y:S01]  /*610f0*/  LDL.LU R26, [R1+0x18] ;  /* 0x00001800011a7983 */ /* 0x000ee20000300800 */
[----:B------:R-:W-:Y:S01]  /*61100*/  PRMT R16, R10, 0x7632, R16 ;  /* 0x000076320a107816 */ /* 0x000fe20000000010 */
[----:B------:R-:W-:Y:S01]  /*61110*/  IMAD.WIDE R8, R8, 0x2, R28 ;  /* 0x0000000208087825 */ /* 0x000fe200078e021c */
[----:B------:R-:W-:Y:S01]  /*61120*/  ISETP.LT.AND P4, PT, R22, c[0x0][0x178], !P4 ;  /* 0x00005e0016007a0c */ /* 0x000fe20006781270 */
[----:B------:R0:W-:Y:S02]  /*61130*/  @P1 STG.E.U16 [R4.64], R10 ;  /* 0x0000000a04001986 */ /* 0x0001e4000c101504 */
[----:B------:R-:W-:Y:S02]  /*61140*/  IMAD.WIDE R12, R0, 0x2, R2 ;  /* 0x00000002000c7825 */ /* 0x000fe400078e0202 */
[----:B------:R1:W-:Y:S01]  /*61150*/  @P0 STG.E.U16 [R8.64], R16 ;  /* 0x0000001008000986 */ /* 0x0003e2000c101504 */
[----:B------:R-:W-:-:S03]  /*61160*/  ISETP.LT.AND P0, PT, R24, c[0x0][0x178], !P2 ;  /* 0x00005e0018007a0c */ /* 0x000fc60005701270 */
[----:B----4-:R4:W-:Y:S01]  /*61170*/  @P6 STG.E.U16 [R12.64], R27 ;  /* 0x0000001b0c006986 */ /* 0x0109e2000c101504 */
[C---:B0-----:R-:W-:Y:S01]  /*61180*/  IMAD.WIDE R4, R0.reuse, 0x2, R28 ;  /* 0x0000000200047825 */ /* 0x041fe200078e021c */
[----:B-1----:R-:W-:-:S04]  /*61190*/  IADD3 R8, R0, c[0x0][0x198], RZ ;  /* 0x0000660000087a10 */ /* 0x002fc80007ffe0ff */
[----:B------:R0:W-:Y:S01]  /*611a0*/  @P4 STG.E.U16 [R4.64], R18 ;  /* 0x0000001204004986 */ /* 0x0001e2000c101504 */
[----:B------:R-:W-:Y:S02]  /*611b0*/  PRMT R10, R27, 0x7632, R10 ;  /* 0x000076321b0a7816 */ /* 0x000fe4000000000a */
[----:B--2---:R-:W-:Y:S01]  /*611c0*/  ISETP.GE.AND P1, PT, R21, c[0x0][0x17c], PT ;  /* 0x00005f0015007a0c */ /* 0x004fe20003f26270 */
[----:B----4-:R-:W2:Y:S04]  /*611d0*/  LDL.LU R27, [R1+0x1a8] ;  /* 0x0001a800011b7983 */ /* 0x010ea80000300800 */
[----:B------:R-:W4:Y:S01]  /*611e0*/  LDL.LU R21, [R1+0x18b8] ;  /* 0x0018b80001157983 */ /* 0x000f220000300800 */
[----:B0-----:R-:W-:-:S05]  /*611f0*/  IMAD.WIDE R4, R8, 0x2, R2 ;  /* 0x0000000208047825 */ /* 0x001fca00078e0202 */
[----:B------:R0:W-:Y:S01]  /*61200*/  @P0 STG.E.U16 [R4.64], R10 ;  /* 0x0000000a04000986 */ /* 0x0001e2000c101504 */
[----:B---3--:R-:W-:-:S03]  /*61210*/  ISETP.GE.AND P0, PT, R17, c[0x0][0x17c], PT ;  /* 0x00005f0011007a0c */ /* 0x008fc60003f06270 */
[----:B------:R-:W3:Y:S01]  /*61220*/  LDL.LU R17, [R1+0x18b4] ;  /* 0x0018b40001117983 */ /* 0x000ee20000300800 */
[----:B------:R-:W-:Y:S02]  /*61230*/  ISETP.LT.AND P2, PT, R22, c[0x0][0x178], !P2 ;  /* 0x00005e0016007a0c */ /* 0x000fe40005741270 */
[----:B------:R-:W-:Y:S02]  /*61240*/  ISETP.LT.AND P6, PT, R24, c[0x0][0x178], !P3 ;  /* 0x00005e0018007a0c */ /* 0x000fe40005fc1270 */
[C---:B------:R-:W-:Y:S01]  /*61250*/  IADD3 R0, R8.reuse, c[0x0][0x198], RZ ;  /* 0x0000660008007a10 */ /* 0x040fe20007ffe0ff */
[----:B------:R-:W-:Y:S01]  /*61260*/  IMAD.WIDE R8, R8, 0x2, R28 ;  /* 0x0000000208087825 */ /* 0x000fe200078e021c */
[----:B------:R-:W-:Y:S02]  /*61270*/  PRMT R18, R18, 0x7632, R18 ;  /* 0x0000763212127816 */ /* 0x000fe40000000012 */
[----:B------:R-:W-:Y:S01]  /*61280*/  ISETP.LT.AND P3, PT, R22, c[0x0][0x178], !P3 ;  /* 0x00005e0016007a0c */ /* 0x000fe20005f61270 */
[----:B------:R-:W-:-:S04]  /*61290*/  IMAD.WIDE R12, R0, 0x2, R2 ;  /* 0x00000002000c7825 */ /* 0x000fc800078e0202 */
[----:B------:R1:W-:Y:S01]  /*612a0*/  @P2 STG.E.U16 [R8.64], R18 ;  /* 0x0000001208002986 */ /* 0x0003e2000c101504 */
[----:B------:R-:W-:Y:S01]  /*612b0*/  ISETP.LT.AND P2, PT, R24, c[0x0][0x178], !P5 ;  /* 0x00005e0018007a0c */ /* 0x000fe20006f41270 */
[----:B0-----:R-:W-:Y:S01]  /*612c0*/  IMAD.WIDE R4, R0, 0x2, R28 ;  /* 0x0000000200047825 */ /* 0x001fe200078e021c */
[----:B------:R-:W-:Y:S01]  /*612d0*/  ISETP.LT.AND P5, PT, R22, c[0x0][0x178], !P5 ;  /* 0x00005e0016007a0c */ /* 0x000fe20006fa1270 */
[----:B------:R-:W-:Y:S01]  /*612e0*/  @P6 STG.E.U16 [R12.64], R25 ;  /* 0x000000190c006986 */ /* 0x000fe2000c101504 */
[----:B------:R-:W-:Y:S02]  /*612f0*/  ISETP.LT.AND P6, PT, R24, c[0x0][0x178], !P1 ;  /* 0x00005e0018007a0c */ /* 0x000fe40004fc1270 */
[----:B------:R-:W-:Y:S01]  /*61300*/  ISETP.LT.AND P1, PT, R22, c[0x0][0x178], !P1 ;  /* 0x00005e0016007a0c */ /* 0x000fe20004f21270 */
[----:B------:R0:W-:Y:S01]  /*61310*/  @P3 STG.E.U16 [R4.64], R26 ;  /* 0x0000001a04003986 */ /* 0x0001e2000c101504 */
[----:B-1----:R-:W-:Y:S02]  /*61320*/  IADD3 R8, R0, c[0x0][0x198], RZ ;  /* 0x0000660000087a10 */ /* 0x002fe40007ffe0ff */
[----:B------:R-:W-:-:S02]  /*61330*/  PRMT R10, R25, 0x7632, R10 ;  /* 0x00007632190a7816 */ /* 0x000fc4000000000a */
[C---:B------:R-:W-:Y:S01]  /*61340*/  IADD3 R0, R8.reuse, c[0x0][0x198], RZ ;  /* 0x0000660008007a10 */ /* 0x040fe20007ffe0ff */
[----:B0-----:R-:W-:Y:S01]  /*61350*/  IMAD.WIDE R4, R8, 0x2, R2 ;  /* 0x0000000208047825 */ /* 0x001fe200078e0202 */
[----:B------:R-:W-:Y:S02]  /*61360*/  ISETP.GE.AND P4, PT, R20, c[0x0][0x17c], PT ;  /* 0x00005f0014007a0c */ /* 0x000fe40003f86270 */
[----:B------:R-:W-:Y:S01]  /*61370*/  PRMT R16, R26, 0x7632, R16 ;  /* 0x000076321a107816 */ /* 0x000fe20000000010 */
[----:B------:R-:W-:Y:S01]  /*61380*/  IMAD.WIDE R8, R8, 0x2, R28 ;  /* 0x0000000208087825 */ /* 0x000fe200078e021c */
[----:B------:R-:W4:Y:S03]  /*61390*/  LDL.LU R20, [R1+0x18c0] ;  /* 0x0018c00001147983 */ /* 0x000f260000300800 */
[C---:B------:R-:W-:Y:S01]  /*613a0*/  IMAD.WIDE R12, R0.reuse, 0x2, R2 ;  /* 0x00000002000c7825 */ /* 0x040fe200078e0202 */
[----:B------:R0:W-:Y:S04]  /*613b0*/  @P2 STG.E.U16 [R4.64], R10 ;  /* 0x0000000a04002986 */ /* 0x0001e8000c101504 */
[----:B------:R-:W4:Y:S04]  /*613c0*/  LDL.LU R25, [R1+0x78] ;  /* 0x0000780001197983 */ /* 0x000f280000300800 */
[----:B------:R-:W-:Y:S01]  /*613d0*/  @P5 STG.E.U16 [R8.64], R16 ;  /* 0x0000001008005986 */ /* 0x000fe2000c101504 */
[----:B0-----:R-:W-:-:S03]  /*613e0*/  IMAD.WIDE R4, R0, 0x2, R28 ;  /* 0x0000000200047825 */ /* 0x001fc600078e021c */
[----:B------:R-:W4:Y:S04]  /*613f0*/  LDL.LU R18, [R1+0x18bc] ;  /* 0x0018bc0001127983 */ /* 0x000f280000300800 */
[----:B--2---:R-:W-:Y:S04]  /*61400*/  @P6 STG.E.U16 [R12.64], R27 ;  /* 0x0000001b0c006986 */ /* 0x004fe8000c101504 */
[----:B------:R0:W-:Y:S02]  /*61410*/  @P1 STG.E.U16 [R4.64], R6 ;  /* 0x0000000604001986 */ /* 0x0001e4000c101504 */
[----:B0-----:R-:W-:-:S02]  /*61420*/  PRMT R6, R27, 0x7632, R6 ;  /* 0x000076321b067816 */ /* 0x001fc40000000006 */
[----:B---3--:R-:W-:Y:S02]  /*61430*/  ISETP.GE.AND P2, PT, R17, c[0x0][0x17c], PT ;  /* 0x00005f0011007a0c */ /* 0x008fe40003f46270 */
[----:B------:R-:W2:Y:S04]  /*61440*/  LDL.LU R17, [R1+0x18c8] ;  /* 0x0018c80001117983 */ /* 0x000ea80000300800 */
[----:B------:R-:W3:Y:S04]  /*61450*/  LDL.LU R26, [R1+0x1c8] ;  /* 0x0001c800011a7983 */ /* 0x000ee80000300800 */
[----:B------:R-:W3:Y:S04]  /*61460*/  LDL.LU R27, [R1+0x48] ;  /* 0x00004800011b7983 */ /* 0x000ee80000300800 */
[----:B------:R-:W3:Y:S01]  /*61470*/  LDL.LU R16, [R1+0x18c4] ;  /* 0x0018c40001107983 */ /* 0x000ee20000300800 */
[----:B------:R-:W-:-:S02]  /*61480*/  ISETP.LT.AND P5, PT, R24, c[0x0][0x178], !P4 ;  /* 0x00005e0018007a0c */ /* 0x000fc400067a1270 */
[----:B------:R-:W-:Y:S02]  /*61490*/  ISETP.LT.AND P4, PT, R22, c[0x0][0x178], !P4 ;  /* 0x00005e0016007a0c */ /* 0x000fe40006781270 */
[----:B------:R-:W-:Y:S02]  /*614a0*/  IADD3 R8, R0, c[0x0][0x198], RZ ;  /* 0x0000660000087a10 */ /* 0x000fe40007ffe0ff */
[----:B------:R-:W-:Y:S02]  /*614b0*/  ISETP.LT.AND P6, PT, R24, c[0x0][0x178], !P0 ;  /* 0x00005e0018007a0c */ /* 0x000fe400047c1270 */
[C---:B------:R-:W-:Y:S01]  /*614c0*/  IADD3 R0, R8.reuse, c[0x0][0x198], RZ ;  /* 0x0000660008007a10 */ /* 0x040fe20007ffe0ff */
[----:B------:R-:W-:Y:S01]  /*614d0*/  IMAD.WIDE R4, R8, 0x2, R2 ;  /* 0x0000000208047825 */ /* 0x000fe200078e0202 */
[----:B------:R-:W-:Y:S02]  /*614e0*/  PRMT R10, R6, 0x7632, R10 ;  /* 0x00007632060a7816 */ /* 0x000fe4000000000a */
[----:B------:R-:W-:Y:S01]  /*614f0*/  ISETP.LT.AND P0, PT, R22, c[0x0][0x178], !P0 ;  /* 0x00005e0016007a0c */ /* 0x000fe20004701270 */
[----:B------:R-:W-:Y:S01]  /*61500*/  IMAD.WIDE R8, R8, 0x2, R28 ;  /* 0x0000000208087825 */ /* 0x000fe200078e021c */
[----:B----4-:R-:W-:Y:S01]  /*61510*/  ISETP.GE.AND P3, PT, R21, c[0x0][0x17c], PT ;  /* 0x00005f0015007a0c */ /* 0x010fe20003f66270 */
[----:B------:R0:W-:Y:S02]  /*61520*/  @P5 STG.E.U16 [R4.64], R6 ;  /* 0x0000000604005986 */ /* 0x0001e4000c101504 */
[----:B------:R-:W-:-:S02]  /*61530*/  IMAD.WIDE R12, R0, 0x2, R2 ;  /* 0x00000002000c7825 */ /* 0x000fc400078e0202 */
[----:B------:R1:W-:Y:S01]  /*61540*/  @P4 STG.E.U16 [R8.64], R10 ;  /* 0x0000000a08004986 */ /* 0x0003e2000c101504 */
[----:B------:R-:W-:-:S03]  /*61550*/  ISETP.LT.AND P4, PT, R24, c[0x0][0x178], !P3 ;  /* 0x00005e0018007a0c */ /* 0x000fc60005f81270 */
[----:B------:R-:W4:Y:S01]  /*61560*/  LDL.LU R21, [R1+0x5c] ;  /* 0x00005c0001157983 */ /* 0x000f220000300800 */
[C---:B0-----:R-:W-:Y:S01]  /*61570*/  IMAD.WIDE R4, R0.reuse, 0x2, R28 ;  /* 0x0000000200047825 */ /* 0x041fe200078e021c */
[----:B------:R-:W-:Y:S02]  /*61580*/  IADD3 R6, R0, c[0x0][0x198], RZ ;  /* 0x0000660000067a10 */ /* 0x000fe40007ffe0ff */
[----:B------:R-:W-:Y:S01]  /*61590*/  @P6 STG.E.U16 [R12.64], R25 ;  /* 0x000000190c006986 */ /* 0x000fe2000c101504 */
[----:B-1----:R-:W-:-:S03]  /*615a0*/  PRMT R10, R25, 0x7632, R10 ;  /* 0x00007632190a7816 */ /* 0x002fc6000000000a */
[----:B------:R0:W-:Y:S01]  /*615b0*/  @P0 STG.E.U16 [R4.64], R14 ;  /* 0x0000000e04000986 */ /* 0x0001e2000c101504 */
[----:B------:R-:W-:-:S03]  /*615c0*/  ISETP.GE.AND P5, PT, R18, c[0x0][0x17c], PT ;  /* 0x00005f0012007a0c */ /* 0x000fc60003fa6270 */
[----:B------:R-:W4:Y:S01]  /*615d0*/  LDL.LU R18, [R1+0x18d0] ;  /* 0x0018d00001127983 */ /* 0x000f220000300800 */
[----:B0-----:R-:W-:-:S05]  /*615e0*/  IMAD.WIDE R4, R6, 0x2, R2 ;  /* 0x0000000206047825 */ /* 0x001fca00078e0202 */
[----:B------:R-:W-:Y:S01]  /*615f0*/  @P4 STG.E.U16 [R4.64], R10 ;  /* 0x0000000a04004986 */ /* 0x000fe2000c101504 */
[----:B--2---:R-:W-:-:S03]  /*61600*/  ISETP.GE.AND P0, PT, R17, c[0x0][0x17c], PT ;  /* 0x00005f0011007a0c */ /* 0x004fc60003f06270 */
[----:B------:R-:W2:Y:S04]  /*61610*/  LDL.LU R17, [R1+0x18cc] ;  /* 0x0018cc0001117983 */ /* 0x000ea80000300800 */
[----:B------:R-:W2:Y:S01]  /*61620*/  LDL.LU R23, [R1+0x2c] ;  /* 0x00002c0001177983 */ /* 0x000ea20000300800 */
[----:B---3--:R-:W-:-:S03]  /*61630*/  ISETP.GE.AND P4, PT, R16, c[0x0][0x17c], PT ;  /* 0x00005f0010007a0c */ /* 0x008fc60003f86270 */
[----:B------:R-:W3:Y:S01]  /*61640*/  LDL.LU R16, [R1+0x18d4] ;  /* 0x0018d40001107983 */ /* 0x000ee20000300800 */
[----:B------:R-:W-:Y:S02]  /*61650*/  ISETP.LT.AND P3, PT, R22, c[0x0][0x178], !P3 ;  /* 0x00005e0016007a0c */ /* 0x000fe40005f61270 */
[----:B------:R-:W-:Y:S01]  /*61660*/  ISETP.LT.AND P6, PT, R24, c[0x0][0x178], !P2 ;  /* 0x00005e0018007a0c */ /* 0x000fe200057c1270 */
[C---:B------:R-:W-:Y:S01]  /*61670*/  IMAD.WIDE R8, R6.reuse, 0x2, R28 ;  /* 0x0000000206087825 */ /* 0x040fe200078e021c */
[----:B------:R-:W-:Y:S01]  /*61680*/  IADD3 R0, R6, c[0x0][0x198], RZ ;  /* 0x0000660006007a10 */ /* 0x000fe20007ffe0ff */
[----:B------:R-:W3:Y:S01]  /*61690*/  LDL.LU R25, [R1+0x8c] ;  /* 0x00008c0001197983 */ /* 0x000ee20000300800 */
[----:B------:R-:W-:-:S03]  /*616a0*/  PRMT R14, R14, 0x7632, R14 ;  /* 0x000076320e0e7816 */ /* 0x000fc6000000000e */
[----:B------:R-:W-:Y:S01]  /*616b0*/  IMAD.WIDE R12, R0, 0x2, R2 ;  /* 0x00000002000c7825 */ /* 0x000fe200078e0202 */
[----:B------:R-:W-:Y:S02]  /*616c0*/  ISETP.GE.AND P1, PT, R20, c[0x0][0x17c], PT ;  /* 0x00005f0014007a0c */ /* 0x000fe40003f26270 */
[----:B------:R-:W-:Y:S01]  /*616d0*/  PRMT R6, R26, 0x7632, R6 ;  /* 0x000076321a067816 */ /* 0x000fe20000000006 */
[----:B------:R-:W-:Y:S04]  /*616e0*/  @P3 STG.E.U16 [R8.64], R14 ;  /* 0x0000000e08003986 */ /* 0x000fe8000c101504 */
[----:B------:R0:W-:Y:S04]  /*616f0*/  @P6 STG.E.U16 [R12.64], R26 ;  /* 0x0000001a0c006986 */ /* 0x0001e8000c101504 */
[----:B------:R-:W3:Y:S01]  /*61700*/  LDL.LU R20, [R1+0x18d8] ;  /* 0x0018d80001147983 */ /* 0x000ee20000300800 */
[----:B------:R-:W-:-:S03]  /*61710*/  ISETP.LT.AND P2, PT, R22, c[0x0][0x178], !P2 ;  /* 0x00005e0016007a0c */ /* 0x000fc60005741270 */
[----:B0-----:R-:W3:Y:S01]  /*61720*/  LDL.LU R26, [R1+0xc] ;  /* 0x00000c00011a7983 */ /* 0x001ee20000300800 */
[----:B------:R-:W-:Y:S01]  /*61730*/  ISETP.LT.AND P3, PT, R24, c[0x0][0x178], !P1 ;  /* 0x00005e0018007a0c */ /* 0x000fe20004f61270 */
[C---:B------:R-:W-:Y:S01]  /*61740*/  IMAD.WIDE R4, R0.reuse, 0x2, R28 ;  /* 0x0000000200047825 */ /* 0x040fe200078e021c */
[----:B------:R-:W-:Y:S02]  /*61750*/  IADD3 R8, R0, c[0x0][0x198], RZ ;  /* 0x0000660000087a10 */ /* 0x000fe40007ffe0ff */
[----:B------:R-:W-:Y:S02]  /*61760*/  ISETP.LT.AND P1, PT, R22, c[0x0][0x178], !P1 ;  /* 0x00005e0016007a0c */ /* 0x000fe40004f21270 */
[----:B------:R-:W-:-:S03]  /*61770*/  ISETP.LT.AND P6, PT, R24, c[0x0][0x178], !P5 ;  /* 0x00005e0018007a0c */ /* 0x000fc60006fc1270 */
[----:B------:R0:W-:Y:S01]  /*61780*/  @P2 STG.E.U16 [R4.64], R27 ;  /* 0x0000001b04002986 */ /* 0x0001e2000c101504 */
[----:B------:R-:W-:Y:S02]  /*61790*/  ISETP.LT.AND P5, PT, R22, c[0x0][0x178], !P5 ;  /* 0x00005e0016007a0c */ /* 0x000fe40006fa1270 */
[C---:B------:R-:W-:Y:S02]  /*617a0*/  IADD3 R0, R8.reuse, c[0x0][0x198], RZ ;  /* 0x0000660008007a10 */ /* 0x040fe40007ffe0ff */
[----:B------:R-:W-:Y:S01]  /*617b0*/  PRMT R10, R27, 0x7632, R10 ;  /* 0x000076321b0a7816 */ /* 0x000fe2000000000a */
[----:B0-----:R-:W-:Y:S01]  /*617c0*/  IMAD.WIDE R4, R8, 0x2, R2 ;  /* 0x0000000208047825 */ /* 0x001fe200078e0202 */
[----:B----4-:R-:W-:Y:S01]  /*617d0*/  ISETP.GE.AND P2, PT, R18, c[0x0][0x17c], PT ;  /* 0x00005f0012007a0c */ /* 0x010fe20003f46270 */
[----:B------:R-:W4:Y:S02]  /*617e0*/  LDL.LU R27, [R1+0x9c] ;  /* 0x00009c00011b7983 */ /* 0x000f240000300800 */
[----:B------:R-:W-:-:S02]  /*617f0*/  IMAD.WIDE R8, R8, 0x2, R28 ;  /* 0x0000000208087825 */ /* 0x000fc400078e021c */
[----:B------:R0:W-:Y:S02]  /*61800*/  @P3 STG.E.U16 [R4.64], R6 ;  /* 0x0000000604003986 */ /* 0x0001e4000c101504 */
[C---:B------:R-:W-:Y:S02]  /*61810*/  IMAD.WIDE R12, R0.reuse, 0x2, R2 ;  /* 0x00000002000c7825 */ /* 0x040fe400078e0202 */
[----:B------:R-:W-:Y:S04]  /*61820*/  @P1 STG.E.U16 [R8.64], R10 ;  /* 0x0000000a08001986 */ /* 0x000fe8000c101504 */
[----:B------:R-:W-:Y:S01]  /*61830*/  @P6 STG.E.U16 [R12.64], R21 ;  /* 0x000000150c006986 */ /* 0x000fe2000c101504 */
[----:B0-----:R-:W-:-:S03]  /*61840*/  IMAD.WIDE R4, R0, 0x2, R28 ;  /* 0x0000000200047825 */ /* 0x001fc600078e021c */
[----:B------:R-:W4:Y:S01]  /*61850*/  LDL.LU R18, [R1+0x18e0] ;  /* 0x0018e00001127983 */ /* 0x000f220000300800 */
[----:B--2---:R-:W-:-:S03]  /*61860*/  ISETP.GE.AND P3, PT, R17, c[0x0][0x17c], PT ;  /* 0x00005f0011007a0c */ /* 0x004fc60003f66270 */
[----:B------:R-:W2:Y:S04]  /*61870*/  LDL.LU R17, [R1+0x18dc] ;  /* 0x0018dc0001117983 */ /* 0x000ea80000300800 */
[----:B------:R0:W-:Y:S01]  /*61880*/  @P5 STG.E.U16 [R4.64], R23 ;  /* 0x0000001704005986 */ /* 0x0001e2000c101504 */
[----:B---3--:R-:W-:-:S03]  /*61890*/  ISETP.GE.AND P5, PT, R16, c[0x0][0x17c], PT ;  /* 0x00005f0010007a0c */ /* 0x008fc60003fa6270 */
[----:B------:R-:W3:Y:S01]  /*618a0*/  LDL.LU R16, [R1+0x18e4] ;  /* 0x0018e40001107983 */ /* 0x000ee20000300800 */
[----:B------:R-:W-:Y:S02]  /*618b0*/  ISETP.LT.AND P1, PT, R24, c[0x0][0x178], !P0 ;  /* 0x00005e0018007a0c */ /* 0x000fe40004721270 */
[----:B------:R-:W-:Y:S02]  /*618c0*/  IADD3 R6, R0, c[0x0][0x198], RZ ;  /* 0x0000660000067a10 */ /* 0x000fe40007ffe0ff */
[----:B------:R-:W-:Y:S02]  /*618d0*/  ISETP.LT.AND P0, PT, R22, c[0x0][0x178], !P0 ;  /* 0x00005e0016007a0c */ /* 0x000fe40004701270 */
[----:B------:R-:W-:Y:S02]  /*618e0*/  ISETP.LT.AND P6, PT, R24, c[0x0][0x178], !P4 ;  /* 0x00005e0018007a0c */ /* 0x000fe400067c1270 */
[----:B------:R-:W-:Y:S01]  /*618f0*/  ISETP.LT.AND P4, PT, R22, c[0x0][0x178], !P4 ;  /* 0x00005e0016007a0c */ /* 0x000fe20006781270 */
[C---:B0-----:R-:W-:Y:S01]  /*61900*/  IMAD.WIDE R4, R6.reuse, 0x2, R2 ;  /* 0x0000000206047825 */ /* 0x041fe200078e0202 */
[----:B------:R-:W-:-:S02]  /*61910*/  IADD3 R0, R6, c[0x0][0x198], RZ ;  /* 0x0000660006007a10 */ /* 0x000fc40007ffe0ff */
[----:B------:R-:W-:Y:S01]  /*61920*/  PRMT R10, R21, 0x7632, R10 ;  /* 0x00007632150a7816 */ /* 0x000fe2000000000a */
[----:B------:R-:W-:Y:S01]  /*61930*/  IMAD.WIDE R8, R6, 0x2, R28 ;  /* 0x0000000206087825 */ /* 0x000fe200078e021c */
[----:B------:R-:W-:-:S03]  /*61940*/  PRMT R14, R23, 0x7632, R14 ;  /* 0x00007632170e7816 */ /* 0x000fc6000000000e */
[C---:B------:R-:W-:Y:S01]  /*61950*/  IMAD.WIDE R12, R0.reuse, 0x2, R2 ;  /* 0x00000002000c7825 */ /* 0x040fe200078e0202 */
[----:B------:R0:W-:Y:S04]  /*61960*/  @P1 STG.E.U16 [R4.64], R10 ;  /* 0x0000000a04001986 */ /* 0x0001e8000c101504 */
[----:B------:R1:W-:Y:S04]  /*61970*/  @P0 STG.E.U16 [R8.64], R14 ;  /* 0x0000000e08000986 */ /* 0x0003e8000c101504 */
[----:B------:R-:W-:Y:S01]  /*61980*/  @P6 STG.E.U16 [R12.64], R25 ;  /* 0x000000190c006986 */ /* 0x000fe2000c101504 */
[----:B0-----:R-:W-:Y:S01]  /*61990*/  IMAD.WIDE R4, R0, 0x2, R28 ;  /* 0x0000000200047825 */ /* 0x001fe200078e021c */
[----:B------:R-:W-:-:S02]  /*619a0*/  PRMT R10, R26, 0x7632, R10 ;  /* 0x000076321a0a7816 */ /* 0x000fc4000000000a */
[----:B-1----:R-:W3:Y:S04]  /*619b0*/  LDL.LU R14, [R1+0x18e8] ;  /* 0x0018e800010e7983 */ /* 0x002ee80000300800 */
[----:B------:R0:W-:Y:S01]  /*619c0*/  @P4 STG.E.U16 [R4.64], R26 ;  /* 0x0000001a04004986 */ /* 0x0001e2000c101504 */
[----:B------:R-:W-:-:S03]  /*619d0*/  ISETP.LT.AND P0, PT, R24, c[0x0][0x178], !P2 ;  /* 0x00005e0018007a0c */ /* 0x000fc60005701270 */
[----:B0-----:R-:W3:Y:S01]  /*619e0*/  LDL.LU R26, [R1+0x3c] ;  /* 0x00003c00011a7983 */ /* 0x001ee20000300800 */
[----:B------:R-:W-:Y:S02]  /*619f0*/  IADD3 R8, R0, c[0x0][0x198], RZ ;  /* 0x0000660000087a10 */ /* 0x000fe40007ffe0ff */
[----:B------:R-:W-:Y:S02]  /*61a00*/  ISETP.LT.AND P2, PT, R22, c[0x0][0x178], !P2 ;  /* 0x00005e0016007a0c */ /* 0x000fe40005741270 */
[----:B------:R-:W-:Y:S02]  /*61a10*/  ISETP.LT.AND P6, PT, R24, c[0x0][0x178], !P3 ;  /* 0x00005e0018007a0c */ /* 0x000fe40005fc1270 */
[----:B------:R-:W-:Y:S01]  /*61a20*/  ISETP.LT.AND P3, PT, R22, c[0x0][0x178], !P3 ;  /* 0x00005e0016007a0c */ /* 0x000fe20005f61270 */
[C---:B------:R-:W-:Y:S01]  /*61a30*/  IMAD.WIDE R4, R8.reuse, 0x2, R2 ;  /* 0x0000000208047825 */ /* 0x040fe200078e0202 */
[----:B------:R-:W-:Y:S02]  /*61a40*/  PRMT R6, R25, 0x7632, R6 ;  /* 0x0000763219067816 */ /* 0x000fe40000000006 */
[C---:B------:R-:W-:Y:S01]  /*61a50*/  IADD3 R0, R8.reuse, c[0x0][0x198], RZ ;  /* 0x0000660008007a10 */ /* 0x040fe20007ffe0ff */
[----:B------:R-:W-:-:S02]  /*61a60*/  IMAD.WIDE R8, R8, 0x2, R28 ;  /* 0x0000000208087825 */ /* 0x000fc400078e021c */
[----:B------:R0:W-:Y:S02]  /*61a70*/  @P0 STG.E.U16 [R4.64], R6 ;  /* 0x0000000604000986 */ /* 0x0001e4000c101504 */
[----:B------:R-:W-:Y:S01]  /*61a80*/  IMAD.WIDE R12, R0, 0x2, R2 ;  /* 0x00000002000c7825 */ /* 0x000fe200078e0202 */
[----:B----4-:R-:W-:Y:S01]  /*61a90*/  ISETP.GE.AND P4, PT, R18, c[0x0][0x17c], PT ;  /* 0x00005f0012007a0c */ /* 0x010fe20003f86270 */
[----:B------:R-:W-:Y:S04]  /*61aa0*/  @P2 STG.E.U16 [R8.64], R10 ;  /* 0x0000000a08002986 */ /* 0x000fe8000c101504 */
[----:B------:R1:W-:Y:S01]  /*61ab0*/  @P6 STG.E.U16 [R12.64], R27 ;  /* 0x0000001b0c006986 */ /* 0x0003e2000c101504 */
[----:B0-----:R-:W-:-:S03]  /*61ac0*/  IMAD.WIDE R4, R0, 0x2, R28 ;  /* 0x0000000200047825 */ /* 0x001fc600078e021c */
[----:B------:R-:W4:Y:S04]  /*61ad0*/  LDL.LU R18, [R1+0x18f0] ;  /* 0x0018f00001127983 */ /* 0x000f280000300800 */
[----:B------:R0:W-:Y:S01]  /*61ae0*/  @P3 STG.E.U16 [R4.64], R11 ;  /* 0x0000000b04003986 */ /* 0x0001e2000c101504 */
[----:B-1----:R-:W-:Y:S02]  /*61af0*/  PRMT R12, R27, 0x7632, R12 ;  /* 0x000076321b0c7816 */ /* 0x002fe4000000000c */
[----:B--2---:R-:W-:Y:S02]  /*61b00*/  ISETP.GE.AND P0, PT, R17, c[0x0][0x17c], PT ;  /* 0x00005f0011007a0c */ /* 0x004fe40003f06270 */
[----:B------:R-:W2:Y:S01]  /*61b10*/  LDL.LU R17, [R1+0x18ec] ;  /* 0x0018ec0001117983 */ /* 0x000ea20000300800 */
[----:B---3--:R-:W-:-:S03]  /*61b20*/  ISETP.GE.AND P3, PT, R16, c[0x0][0x17c], PT ;  /* 0x00005f0010007a0c */ /* 0x008fc60003f66270 */
[----:B------:R-:W3:Y:S04]  /*61b30*/  LDL.LU R16, [R1+0x18f4] ;  /* 0x0018f40001107983 */ /* 0x000ee80000300800 */
[----:B------:R-:W2:Y:S01]  /*61b40*/  LDL.LU R27, [R1+0x1bc] ;  /* 0x0001bc00011b7983 */ /* 0x000ea20000300800 */
[----:B------:R-:W-:Y:S02]  /*61b50*/  ISETP.GE.AND P1, PT, R20, c[0x0][0x17c], PT ;  /* 0x00005f0014007a0c */ /* 0x000fe40003f26270 */
[----:B------:R-:W-:Y:S01]  /*61b60*/  ISETP.LT.AND P2, PT, R24, c[0x0][0x178], !P5 ;  /* 0x00005e0018007a0c */ /* 0x000fe20006f41270 */
[----:B------:R-:W3:Y:S01]  /*61b70*/  LDL.LU R25, [R1+0x1c] ;  /* 0x00001c0001197983 */ /* 0x000ee20000300800 */
[----:B------:R-:W-:Y:S02]  /*61b80*/  ISETP.LT.AND P5, PT, R22, c[0x0][0x178], !P5 ;  /* 0x00005e0016007a0c */ /* 0x000fe40006fa1270 */
[----:B------:R-:W-:-:S02]  /*61b90*/  IADD3 R6, R0, c[0x0][0x198], RZ ;  /* 0x0000660000067a10 */ /* 0x000fc40007ffe0ff */
[----:B------:R-:W-:Y:S02]  /*61ba0*/  ISETP.LT.AND P6, PT, R24, c[0x0][0x178], !P1 ;  /* 0x00005e0018007a0c */ /* 0x000fe40004fc1270 */
[C---:B------:R-:W-:Y:S01]  /*61bb0*/  IADD3 R0, R6.reuse, c[0x0][0x198], RZ ;  /* 0x0000660006007a10 */ /* 0x040fe20007ffe0ff */
[----:B0-----:R-:W-:Y:S01]  /*61bc0*/  IMAD.WIDE R4, R6, 0x2, R2 ;  /* 0x0000000206047825 */ /* 0x001fe200078e0202 */
[----:B------:R-:W-:-:S03]  /*61bd0*/  PRMT R13, R11, 0x7632, R13 ;  /* 0x000076320b0d7816 */ /* 0x000fc6000000000d */
[----:B------:R-:W-:Y:S01]  /*61be0*/  IMAD.WIDE R8, R6, 0x2, R28 ;  /* 0x0000000206087825 */ /* 0x000fe200078e021c */
[----:B------:R-:W-:Y:S03]  /*61bf0*/  @P2 STG.E.U16 [R4.64], R12 ;  /* 0x0000000c04002986 */ /* 0x000fe6000c101504 */
[----:B------:R-:W-:Y:S01]  /*61c00*/  IMAD.WIDE R10, R0, 0x2, R2 ;  /* 0x00000002000a7825 */ /* 0x000fe200078e0202 */
[----:B------:R-:W-:Y:S01]  /*61c10*/  @P5 STG.E.U16 [R8.64], R13 ;  /* 0x0000000d08005986 */ /* 0x000fe2000c101504 */
[----:B------:R-:W-:-:S03]  /*61c20*/  ISETP.GE.AND P2, PT, R14, c[0x0][0x17c], PT ;  /* 0x00005f000e007a0c */ /* 0x000fc60003f46270 */
[----:B------:R-:W4:Y:S01]  /*61c30*/  LDL.LU R14, [R1+0x18f8] ;  /* 0x0018f800010e7983 */ /* 0x000f220000300800 */
[----:B------:R-:W-:-:S03]  /*61c40*/  ISETP.LT.AND P1, PT, R22, c[0x0][0x178], !P1 ;  /* 0x00005e0016007a0c */ /* 0x000fc60004f21270 */
[----:B------:R0:W-:Y:S01]  /*61c50*/  @P6 STG.E.U16 [R10.64], R26 ;  /* 0x0000001a0a006986 */ /* 0x0001e2000c101504 */
[----:B------:R-:W-:-:S03]  /*61c60*/  PRMT R6, R26, 0x7632, R6 ;  /* 0x000076321a067816 */ /* 0x000fc60000000006 */
[----:B0-----:R-:W4:Y:S01]  /*61c70*/  LDL.LU R26, [R1+0x1ac] ;  /* 0x0001ac00011a7983 */ /* 0x001f220000300800 */
[----:B------:R-:W-:Y:S01]  /*61c80*/  ISETP.LT.AND P5, PT, R24, c[0x0][0x178], !P4 ;  /* 0x00005e0018007a0c */ /* 0x000fe200067a1270 */
[----:B------:R-:W-:Y:S01]  /*61c90*/  IMAD.WIDE R4, R0, 0x2, R28 ;  /* 0x0000000200047825 */ /* 0x000fe200078e021c */
[----:B------:R-:W-:Y:S01]  /*61ca0*/  ISETP.LT.AND P4, PT, R22, c[0x0][0x178], !P4 ;  /* 0x00005e0016007a0c */ /* 0x000fe20006781270 */
[----:B------:R-:W4:Y:S01]  /*61cb0*/  LDL.LU R13, [R1+0x18fc] ;  /* 0x0018fc00010d7983 */ /* 0x000f220000300800 */
[----:B------:R-:W-:Y:S02]  /*61cc0*/  IADD3 R8, R0, c[0x0][0x198], RZ ;  /* 0x0000660000087a10 */ /* 0x000fe40007ffe0ff */
[----:B------:R-:W-:Y:S02]  /*61cd0*/  ISETP.LT.AND P6, PT, R24, c[0x0][0x178], !P0 ;  /* 0x00005e0018007a0c */ /* 0x000fe400047c1270 */
[----:B------:R-:W-:Y:S01]  /*61ce0*/  IADD3 R0, R8, c[0x0][0x198], RZ ;  /* 0x0000660008007a10 */ /* 0x000fe20007ffe0ff */
[----:B------:R0:W-:Y:S01]  /*61cf0*/  @P1 STG.E.U16 [R4.64], R19 ;  /* 0x0000001304001986 */ /* 0x0001e2000c101504 */
[----:B------:R-:W-:-:S03]  /*61d00*/  PRMT R12, R19, 0x7632, R12 ;  /* 0x00007632130c7816 */ /* 0x000fc6000000000c */
[----:B------:R-:W-:-:S04]  /*61d10*/  IMAD.WIDE R10, R0, 0x2, R2 ;  /* 0x00000002000a7825 */ /* 0x000fc800078e0202 */
[----:B0-----:R-:W-:-:S04]  /*61d20*/  IMAD.WIDE R4, R8, 0x2, R2 ;  /* 0x0000000208047825 */ /* 0x001fc800078e0202 */
[----:B------:R-:W-:Y:S01]  /*61d30*/  IMAD.WIDE R8, R8, 0x2, R28 ;  /* 0x0000000208087825 */ /* 0x000fe200078e021c */
[----:B------:R-:W-:Y:S04]  /*61d40*/  @P5 STG.E.U16 [R4.64], R6 ;  /* 0x0000000604005986 */ /* 0x000fe8000c101504 */
[----:B------:R0:W-:Y:S04]  /*61d50*/  @P4 STG.E.U16 [R8.64], R12 ;  /* 0x0000000c08004986 */ /* 0x0001e8000c101504 */
[----:B0-----:R-:W4:Y:S04]  /*61d60*/  LDL.LU R12, [R1+0x1904] ;  /* 0x00190400010c7983 */ /* 0x001f280000300800 */
[----:B--2---:R0:W-:Y:S01]  /*61d70*/  @P6 STG.E.U16 [R10.64], R27 ;  /* 0x0000001b0a006986 */ /* 0x0041e2000c101504 */
[----:B------:R-:W-:-:S03]  /*61d80*/  PRMT R6, R27, 0x7632, R6 ;  /* 0x000076321b067816 */ /* 0x000fc60000000006 */
[----:B0-----:R-:W2:Y:S01]  /*61d90*/  LDL.LU R27, [R1+0x7c] ;  /* 0x00007c00011b7983 */ /* 0x001ea20000300800 */
[----:B------:R-:W-:-:S03]  /*61da0*/  ISETP.LT.AND P0, PT, R22, c[0x0][0x178], !P0 ;  /* 0x00005e0016007a0c */ /* 0x000fc60004701270 */
[----:B------:R-:W0:Y:S01]  /*61db0*/  S2R R23, SR_TID.X ;  /* 0x0000000000177919 */ /* 0x000e220000002100 */
[----:B------:R-:W-:Y:S01]  /*61dc0*/  ISETP.LT.AND P4, PT, R24, c[0x0][0x178], !P3 ;  /* 0x00005e0018007a0c */ /* 0x000fe20005f81270 */
[C---:B------:R-:W-:Y:S01]  /*61dd0*/  IMAD.WIDE R4, R0.reuse, 0x2, R28 ;  /* 0x0000000200047825 */ /* 0x040fe200078e021c */
[----:B------:R-:W-:Y:S01]  /*61de0*/  IADD3 R0, R0, c[0x0][0x198], RZ ;  /* 0x0000660000007a10 */ /* 0x000fe20007ffe0ff */
[----:B------:R-:W2:Y:S01]  /*61df0*/  LDL.LU R11, [R1+0x1900] ;  /* 0x00190000010b7983 */ /* 0x000ea20000300800 */
[----:B------:R-:W-:-:S05]  /*61e00*/  ISETP.LT.AND P3, PT, R22, c[0x0][0x178], !P3 ;  /* 0x00005e0016007a0c */ /* 0x000fca0005f61270 */
[----:B---3--:R1:W-:Y:S01]  /*61e10*/  @P0 STG.E.U16 [R4.64], R25 ;  /* 0x0000001904000986 */ /* 0x0083e2000c101504 */
[----:B------:R-:W-:Y:S01]  /*61e20*/  ISETP.LT.AND P0, PT, R24, c[0x0][0x178], !P2 ;  /* 0x00005e0018007a0c */ /* 0x000fe20005701270 */
[----:B------:R-:W-:Y:S01]  /*61e30*/  IMAD.WIDE R8, R0, 0x2, R28 ;  /* 0x0000000200087825 */ /* 0x000fe200078e021c */
[----:B------:R-:W-:-:S03]  /*61e40*/  PRMT R10, R25, 0x7632, R10 ;  /* 0x00007632190a7816 */ /* 0x000fc6000000000a */
[C---:B-1----:R-:W-:Y:S01]  /*61e50*/  IMAD.WIDE R4, R0.reuse, 0x2, R2 ;  /* 0x0000000200047825 */ /* 0x042fe200078e0202 */
[----:B------:R-:W-:-:S04]  /*61e60*/  IADD3 R0, R0, c[0x0][0x198], RZ ;  /* 0x0000660000007a10 */ /* 0x000fc80007ffe0ff */
[----:B------:R1:W-:Y:S04]  /*61e70*/  @P4 STG.E.U16 [R4.64], R6 ;  /* 0x0000000604004986 */ /* 0x0003e8000c101504 */
[----:B------:R3:W-:Y:S01]  /*61e80*/  @P3 STG.E.U16 [R8.64], R10 ;  /* 0x0000000a08003986 */ /* 0x0007e2000c101504 */
[C---:B-1----:R-:W-:Y:S01]  /*61e90*/  IMAD.WIDE R4, R0.reuse, 0x2, R2 ;  /* 0x0000000200047825 */ /* 0x042fe200078e0202 */
[----:B------:R-:W-:-:S03]  /*61ea0*/  IADD3 R6, R0, c[0x0][0x198], RZ ;  /* 0x0000660000067a10 */ /* 0x000fc60007ffe0ff */
[----:B---3--:R-:W-:Y:S01]  /*61eb0*/  IMAD.WIDE R8, R0, 0x2, R28 ;  /* 0x0000000200087825 */ /* 0x008fe200078e021c */
[----:B----4-:R-:W-:Y:S01]  /*61ec0*/  PRMT R0, R26, 0x7632, R0 ;  /* 0x000076321a007816 */ /* 0x010fe20000000000 */
[----:B------:R1:W-:Y:S01]  /*61ed0*/  @P0 STG.E.U16 [R4.64], R26 ;  /* 0x0000001a04000986 */ /* 0x0003e2000c101504 */
[----:B0-----:R-:W-:Y:S02]  /*61ee0*/  LOP3.LUT R21, R23, 0x3f, RZ, 0xc0, !PT ;  /* 0x0000003f17157812 */ /* 0x001fe400078ec0ff */
[----:B------:R-:W-:Y:S01]  /*61ef0*/  ISETP.LT.AND P2, PT, R22, c[0x0][0x178], !P2 ;  /* 0x00005e0016007a0c */ /* 0x000fe20005741270 */
[----:B------:R-:W3:Y:S01]  /*61f00*/  LDL.LU R10, [R1+0x1908] ;  /* 0x00190800010a7983 */ /* 0x000ee20000300800 */
[----:B------:R-:W-:Y:S02]  /*61f10*/  ISETP.GE.AND P1, PT, R18, c[0x0][0x17c], PT ;  /* 0x00005f0012007a0c */ /* 0x000fe40003f26270 */
[----:B------:R-:W-:Y:S01]  /*61f20*/  ISETP.GE.AND P5, PT, R17, c[0x0][0x17c], PT ;  /* 0x00005f0011007a0c */ /* 0x000fe20003fa6270 */
[----:B------:R-:W4:Y:S01]  /*61f30*/  LDL.LU R20, [R1+0x1cc] ;  /* 0x0001cc0001147983 */ /* 0x000f220000300800 */
[----:B-1----:R-:W-:Y:S01]  /*61f40*/  IMAD.SHL.U32 R26, R23, 0x400, RZ ;  /* 0x00000400171a7824 */ /* 0x002fe200078e00ff */
[----:B------:R-:W-:-:S02]  /*61f50*/  ISETP.LT.AND P3, PT, R24, c[0x0][0x178], !P1 ;  /* 0x00005e0018007a0c */ /* 0x000fc40004f61270 */
[----:B------:R-:W-:-:S04]  /*61f60*/  ISETP.GE.AND P6, PT, R16, c[0x0][0x17c], PT ;  /* 0x00005f0010007a0c */ /* 0x000fc80003fc6270 */
[----:B------:R0:W-:Y:S01]  /*61f70*/  @P2 STG.E.U16 [R8.64], R7 ;  /* 0x0000000708002986 */ /* 0x0001e2000c101504 */
[----:B------:R-:W-:Y:S02]  /*61f80*/  LOP3.LUT R26, R26, 0x1800, RZ, 0xc0, !PT ;  /* 0x000018001a1a7812 */ /* 0x000fe400078ec0ff */
[----:B------:R-:W-:Y:S01]  /*61f90*/  ISETP.LT.AND P0, PT, R24, c[0x0][0x178], !P5 ;  /* 0x00005e0018007a0c */ /* 0x000fe20006f01270 */
[----:B------:R-:W-:Y:S01]  /*61fa0*/  IMAD.WIDE R4, R6, 0x2, R2 ;  /* 0x0000000206047825 */ /* 0x000fe200078e0202 */
[----:B------:R-:W3:Y:S03]  /*61fb0*/  LDL.LU R25, [R1+0x4c] ;  /* 0x00004c0001197983 */ /* 0x000ee60000300800 */
[----:B------:R-:W-:Y:S01]  /*61fc0*/  IMAD R26, R21, 0x10, R26 ;  /* 0x00000010151a7824 */ /* 0x000fe200078e021a */
[----:B------:R-:W-:-:S04]  /*61fd0*/  ISETP.LT.AND P1, PT, R22, c[0x0][0x178], !P1 ;  /* 0x00005e0016007a0c */ /* 0x000fc80004f21270 */
[----:B------:R-:W1:Y:S01]  /*61fe0*/  LDS.128 R16, [R26] ;  /* 0x000000001a107984 */ /* 0x000e620000000c00 */
[C---:B0-----:R-:W-:Y:S02]  /*61ff0*/  IADD3 R8, R6.reuse, c[0x0][0x198], RZ ;  /* 0x0000660006087a10 */ /* 0x041fe40007ffe0ff */
[----:B------:R-:W-:Y:S01]  /*62000*/  PRMT R9, R7, 0x7632, R9 ;  /* 0x0000763207097816 */ /* 0x000fe20000000009 */
[----:B------:R-:W-:Y:S01]  /*62010*/  IMAD.WIDE R6, R6, 0x2, R28 ;  /* 0x0000000206067825 */ /* 0x000fe200078e021c */
[----:B------:R0:W-:Y:S04]  /*62020*/  @P3 STG.E.U16 [R4.64], R0 ;  /* 0x0000000004003986 */ /* 0x0001e8000c101504 */
[----:B------:R1:W-:Y:S01]  /*62030*/  @P1 STG.E.U16 [R6.64], R9 ;  /* 0x0000000906001986 */ /* 0x0003e2000c101504 */
[----:B0-----:R-:W-:Y:S01]  /*62040*/  IMAD.WIDE R4, R8, 0x2, R2 ;  /* 0x0000000208047825 */ /* 0x001fe200078e0202 */
[----:B------:R-:W-:-:S02]  /*62050*/  ISETP.LT.AND P5, PT, R22, c[0x0][0x178], !P5 ;  /* 0x00005e0016007a0c */ /* 0x000fc40006fa1270 */
[----:B------:R-:W-:Y:S02]  /*62060*/  ISETP.LT.AND P1, PT, R24, c[0x0][0x178], !P6 ;  /* 0x00005e0018007a0c */ /* 0x000fe40007721270 */
[----:B------:R-:W-:Y:S02]  /*62070*/  ISETP.LT.AND P6, PT, R22, c[0x0][0x178], !P6 ;  /* 0x00005e0016007a0c */ /* 0x000fe400077c1270 */
[----:B------:R-:W-:Y:S01]  /*62080*/  IADD3 R0, R8, c[0x0][0x198], RZ ;  /* 0x0000660008007a10 */ /* 0x000fe20007ffe0ff */
[----:B-1----:R-:W-:Y:S04]  /*62090*/  STL [R1+0x34], R17 ;  /* 0x0000341101007387 */ /* 0x002fe80000100800 */
[----:B------:R-:W-:Y:S01]  /*620a0*/  IMAD.WIDE R6, R0, 0x2, R2 ;  /* 0x0000000200067825 */ /* 0x000fe200078e0202 */
[----:B------:R-:W-:Y:S01]  /*620b0*/  ISETP.GE.AND P4, PT, R14, c[0x0][0x17c], PT ;  /* 0x00005f000e007a0c */ /* 0x000fe20003f86270 */
[----:B------:R0:W-:Y:S02]  /*620c0*/  STL.64 [R1+0x38], R18 ;  /* 0x0000381201007387 */ /* 0x0001e40000100a00 */
[----:B0-----:R-:W-:-:S02]  /*620d0*/  IMAD.MOV.U32 R18, RZ, RZ, R16 ;  /* 0x000000ffff127224 */ /* 0x001fc400078e0010 */
[----:B------:R-:W3:Y:S04]  /*620e0*/  LDL.LU R16, [R1+0x190c] ;  /* 0x00190c0001107983 */ /* 0x000ee80000300800 */
[----:B--2---:R0:W-:Y:S01]  /*620f0*/  @P0 STG.E.U16 [R4.64], R27 ;  /* 0x0000001b04000986 */ /* 0x0041e2000c101504 */
[----:B------:R-:W-:-:S03]  /*62100*/  PRMT R9, R27, 0x7632, R9 ;  /* 0x000076321b097816 */ /* 0x000fc60000000009 */
[----:B0-----:R-:W0:Y:S01]  /*62110*/  S2R R27, SR_TID.X ;  /* 0x00000000001b7919 */ /* 0x001e220000002100 */
[----:B------:R-:W-:Y:S01]  /*62120*/  IMAD.WIDE R4, R8, 0x2, R28 ;  /* 0x0000000208047825 */ /* 0x000fe200078e021c */
[----:B------:R-:W-:-:S04]  /*62130*/  PRMT R8, R15, 0x7632, R8 ;  /* 0x000076320f087816 */ /* 0x000fc80000000008 */
[----:B------:R1:W-:Y:S01]  /*62140*/  @P5 STG.E.U16 [R4.64], R15 ;  /* 0x0000000f04005986 */ /* 0x0003e2000c101504 */
[C---:B0-----:R-:W-:Y:S01]  /*62150*/  LOP3.LUT R17, R27.reuse, 0x3f, RZ, 0xc0, !PT ;  /* 0x0000003f1b117812 */ /* 0x041fe200078ec0ff */
[----:B------:R-:W-:-:S05]  /*62160*/  IMAD.SHL.U32 R27, R27, 0x400, RZ ;  /* 0x000004001b1b7824 */ /* 0x000fca00078e00ff */
[----:B------:R-:W-:Y:S01]  /*62170*/  LOP3.LUT R27, R27, 0x1800, RZ, 0xc0, !PT ;  /* 0x000018001b1b7812 */ /* 0x000fe200078ec0ff */
[----:B-1----:R-:W-:-:S04]  /*62180*/  IMAD.WIDE R4, R0, 0x2, R28 ;  /* 0x0000000200047825 */ /* 0x002fc800078e021c */
[----:B------:R-:W-:Y:S01]  /*62190*/  IMAD R27, R17, 0x10, R27 ;  /* 0x00000010111b7824 */ /* 0x000fe200078e021b */
[----:B------:R-:W-:Y:S04]  /*621a0*/  @P1 STG.E.U16 [R6.64], R9 ;  /* 0x0000000906001986 */ /* 0x000fe8000c101504 */
[----:B------:R-:W-:Y:S01]  /*621b0*/  LOP3.LUT R27, R27, 0x20, RZ, 0x3c, !PT ;  /* 0x000000201b1b7812 */ /* 0x000fe200078e3cff */
[----:B------:R-:W-:Y:S04]  /*621c0*/  @P6 STG.E.U16 [R4.64], R8 ;  /* 0x0000000804006986 */ /* 0x000fe8000c101504 */
[----:B------:R0:W1:Y:S01]  /*621d0*/  LDS.128 R4, [R27] ;  /* 0x000000001b047984 */ /* 0x0000620000000c00 */
[----:B------:R-:W-:-:S02]  /*621e0*/  ISETP.LT.AND P5, PT, R24, c[0x0][0x178], !P4 ;  /* 0x00005e0018007a0c */ /* 0x000fc400067a1270 */
[----:B------:R-:W-:Y:S02]  /*621f0*/  ISETP.LT.AND P4, PT, R22, c[0x0][0x178], !P4 ;  /* 0x00005e0016007a0c */ /* 0x000fe40006781270 */
[----:B------:R-:W2:Y:S04]  /*62200*/  LDL.LU R22, [R1+0x1a70] ;  /* 0x001a700001167983 */ /* 0x000ea80000300800 */
[----:B0-----:R-:W2:Y:S04]  /*62210*/  LDL.LU R27, [R1+0xf0] ;  /* 0x0000f000011b7983 */ /* 0x001ea80000300800 */
[----:B-1----:R0:W-:Y:S04]  /*62220*/  STL [R1+0x1a68], R5 ;  /* 0x001a680501007387 */ /* 0x0021e80000100800 */
[----:B0-----:R-:W2:Y:S04]  /*62230*/  LDL R5, [R1+0x5ec] ;  /* 0x0005ec0001057983 */ /* 0x001ea80000100800 */
[----:B------:R-:W-:Y:S04]  /*62240*/  STL [R1+0x1a0c], R6 ;  /* 0x001a0c0601007387 */ /* 0x000fe80000100800 */
[----:B------:R0:W-:Y:S04]  /*62250*/  STL [R1+0x1a04], R7 ;  /* 0x001a040701007387 */ /* 0x0001e80000100800 */
[----:B0-----:R-:W2:Y:S01]  /*62260*/  LDL.LU R7, [R1+0x1910] ;  /* 0x0019100001077983 */ /* 0x001ea20000300800 */
[----:B------:R-:W-:Y:S01]  /*62270*/  IMAD.SHL.U32 R6, R23, 0x400, RZ ;  /* 0x0000040017067824 */ /* 0x000fe200078e00ff */
[----:B------:R-:W-:-:S02]  /*62280*/  ISETP.GE.AND P2, PT, R13, c[0x0][0x17c], PT ;  /* 0x00005f000d007a0c */ /* 0x000fc40003f46270 */
[----:B------:R-:W-:Y:S02]  /*62290*/  IADD3 R0, R0, c[0x0][0x198], RZ ;  /* 0x0000660000007a10 */ /* 0x000fe40007ffe0ff */
[----:B------:R-:W-:Y:S02]  /*622a0*/  ISETP.LT.AND P6, PT, R24, c[0x0][0x178], !P2 ;  /* 0x00005e0018007a0c */ /* 0x000fe400057c1270 */
[----:B------:R-:W-:Y:S02]  /*622b0*/  LOP3.LUT R6, R6, 0x1800, RZ, 0xc0, !PT ;  /* 0x0000180006067812 */ /* 0x000fe400078ec0ff */
[----:B------:R-:W-:Y:S02]  /*622c0*/  ISETP.GE.AND P0, PT, R11, c[0x0][0x17c], PT ;  /* 0x00005f000b007a0c */ /* 0x000fe40003f06270 */
[----:B---3--:R-:W-:Y:S01]  /*622d0*/  ISETP.GE.AND P1, PT, R10, c[0x0][0x17c], PT ;  /* 0x00005f000a007a0c */ /* 0x008fe20003f26270 */
[C---:B------:R-:W-:Y:S01]  /*622e0*/  IMAD.WIDE R10, R0.reuse, 0x2, R2 ;  /* 0x00000002000a7825 */ /* 0x040fe200078e0202 */
[----:B------:R-:W-:-:S02]  /*622f0*/  IADD3 R14, R0, c[0x0][0x198], RZ ;  /* 0x00006600000e7a10 */ /* 0x000fc40007ffe0ff */
[----:B------:R-:W-:Y:S01]  /*62300*/  ISETP.GE.AND P3, PT, R12, c[0x0][0x17c], PT ;  /* 0x00005f000c007a0c */ /* 0x000fe20003f66270 */
[----:B------:R-:W-:Y:S01]  /*62310*/  IMAD R6, R21, 0x10, R6 ;  /* 0x0000001015067824 */ /* 0x000fe200078e0206 */
[----:B----4-:R0:W-:Y:S01]  /*62320*/  @P5 STG.E.U16 [R10.64], R20 ;  /* 0x000000140a005986 */ /* 0x0101e2000c101504 */
[----:B------:R-:W-:Y:S01]  /*62330*/  IMAD.WIDE R12, R0, 0x2, R28 ;  /* 0x00000002000c7825 */ /* 0x000fe200078e021c */
[----:B------:R-:W-:Y:S02]  /*62340*/  PRMT R9, R20, 0x7632, R9 ;  /* 0x0000763214097816 */ /* 0x000fe40000000009 */
[----:B------:R-:W-:Y:S02]  /*62350*/  IADD3 R0, R14, c[0x0][0x198], RZ ;  /* 0x000066000e007a10 */ /* 0x000fe40007ffe0ff */
[----:B------:R-:W-:Y:S02]  /*62360*/  PRMT R8, R25, 0x7632, R8 ;  /* 0x0000763219087816 */ /* 0x000fe40000000008 */
[----:B------:R-:W-:Y:S01]  /*62370*/  LOP3.LUT R6, R6, 0x40, RZ, 0x3c, !PT ;  /* 0x0000004006067812 */ /* 0x000fe200078e3cff */
[C---:B0-----:R-:W-:Y:S01]  /*62380*/  IMAD.WIDE R10, R14.reuse, 0x2, R2 ;  /* 0x000000020e0a7825 */ /* 0x041fe200078e0202 */
[----:B------:R0:W-:Y:S03]  /*62390*/  @P4 STG.E.U16 [R12.64], R25 ;  /* 0x000000190c004986 */ /* 0x0001e6000c101504 */
[----:B------:R-:W-:Y:S01]  /*623a0*/  IMAD.WIDE R14, R14, 0x2, R28 ;  /* 0x000000020e0e7825 */ /* 0x000fe200078e021c */
[----:B------:R-:W-:Y:S01]  /*623b0*/  @P6 STG.E.U16 [R10.64], R9 ;  /* 0x000000090a006986 */ /* 0x000fe2000c101504 */
[----:B------:R-:W-:-:S02]  /*623c0*/  ISETP.LT.AND P5, PT, R24, c[0x0][0x178], !P3 ;  /* 0x00005e0018007a0c */ /* 0x000fc40005fa1270 */
[----:B------:R-:W-:Y:S01]  /*623d0*/  ISETP.LT.AND P6, PT, R24, c[0x0][0x178], !P0 ;  /* 0x00005e0018007a0c */ /* 0x000fe200047c1270 */
[----:B0-----:R-:W3:Y:S04]  /*623e0*/  LDL.LU R25, [R1+0x100] ;  /* 0x0001000001197983 */ /* 0x001ee80000300800 */
[----:B------:R-:W3:Y:S04]  /*623f0*/  LDL.LU R24, [R1+0x1a6c] ;  /* 0x001a6c0001187983 */ /* 0x000ee80000300800 */
[----:B------:R-:W4:Y:S01]  /*62400*/  LDL.LU R19, [R1+0x1914] ;  /* 0x0019140001137983 */ /* 0x000f220000300800 */
[----:B--2---:R-:W-:-:S13]  /*62410*/  ISETP.LT.AND P2, PT, R5, c[0x0][0x178], !P2 ;  /* 0x00005e0005007a0c */ /* 0x004fda0005741270 */
[----:B------:R-:W-:Y:S04]  /*62420*/  @P2 STG.E.U16 [R14.64], R8 ;  /* 0x000000080e002986 */ /* 0x000fe8000c101504 */
[----:B------:R-:W0:Y:S01]  /*62430*/  LDS.128 R8, [R6] ;  /* 0x0000000006087984 */ /* 0x000e220000000c00 */
[----:B------:R-:W-:-:S03]  /*62440*/  ISETP.GE.AND P2, PT, R7, c[0x0][0x17c], PT ;  /* 0x00005f0007007a0c */ /* 0x000fc60003f46270 */
[----:B0-----:R-:W-:Y:S04]  /*62450*/  STL [R1+0x1a18], R10 ;  /* 0x001a180a01007387 */ /* 0x001fe80000100800 */
[----:B------:R0:W-:Y:S04]  /*62460*/  STL [R1+0x1a08], R11 ;  /* 0x001a080b01007387 */ /* 0x0001e80000100800 */
[----:B0-----:R-:W2:Y:S04]  /*62470*/  LDL R11, [R1+0x5e8] ;  /* 0x0005e800010b7983 */ /* 0x001ea80000100800 */
[----:B------:R-:W2:Y:S01]  /*62480*/  LDL.LU R7, [R1+0x1918] ;  /* 0x0019180001077983 */ /* 0x000ea20000300800 */
[----:B------:R-:W-:-:S02]  /*62490*/  IMAD.SHL.U32 R23, R23, 0x400, RZ ;  /* 0x0000040017177824 */ /* 0x000fc400078e00ff */
[----:B------:R-:W-:Y:S01]  /*624a0*/  IMAD.WIDE R12, R0, 0x2, R2 ;  /* 0x00000002000c7825 */ /* 0x000fe200078e0202 */
[----:B------:R-:W-:Y:S02]  /*624b0*/  ISETP.LT.AND P3, PT, R5, c[0x0][0x178], !P3 ;  /* 0x00005e0005007a0c */ /* 0x000fe40005f61270 */
[----:B------:R-:W-:Y:S02]  /*624c0*/  LOP3.LUT R23, R23, 0x1800, RZ, 0xc0, !PT ;  /* 0x0000180017177812 */ /* 0x000fe400078ec0ff */
[----:B------:R0:W-:Y:S01]  /*624d0*/  @P5 STG.E.U16 [R12.64], R27 ;  /* 0x0000001b0c005986 */ /* 0x0001e2000c101504 */
[----:B------:R-:W-:Y:S02]  /*624e0*/  ISETP.GE.AND P4, PT, R16, c[0x0][0x17c], PT ;  /* 0x00005f0010007a0c */ /* 0x000fe40003f86270 */
[----:B------:R-:W-:Y:S02]  /*624f0*/  IMAD R23, R21, 0x10, R23 ;  /* 0x0000001015177824 */ /* 0x000fe400078e0217 */
[C---:B------:R-:W-:Y:S01]  /*62500*/  IMAD.WIDE R16, R0.reuse, 0x2, R28 ;  /* 0x0000000200107825 */ /* 0x040fe200078e021c */
[----:B0-----:R-:W-:-:S02]  /*62510*/  IADD3 R12, R0, c[0x0][0x198], RZ ;  /* 0x00006600000c7a10 */ /* 0x001fc40007ffe0ff */
[----:B------:R-:W-:Y:S02]  /*62520*/  PRMT R13, R27, 0x7632, R13 ;  /* 0x000076321b0d7816 */ /* 0x000fe4000000000d */
[----:B------:R-:W-:Y:S01]  /*62530*/  LOP3.LUT R23, R23, 0x60, RZ, 0x3c, !PT ;  /* 0x0000006017177812 */ /* 0x000fe200078e3cff */
[C---:B------:R-:W-:Y:S01]  /*62540*/  IMAD.WIDE R14, R12.reuse, 0x2, R2 ;  /* 0x000000020c0e7825 */ /* 0x040fe200078e0202 */
[----:B------:R0:W-:Y:S01]  /*62550*/  @P3 STG.E.U16 [R16.64], R18 ;  /* 0x0000001210003986 */ /* 0x0001e2000c101504 */
[----:B------:R-:W-:-:S03]  /*62560*/  IADD3 R0, R12, c[0x0][0x198], RZ ;  /* 0x000066000c007a10 */ /* 0x000fc60007ffe0ff */
[----:B------:R-:W-:Y:S04]  /*62570*/  @P6 STG.E.U16 [R14.64], R13 ;  /* 0x0000000d0e006986 */ /* 0x000fe8000c101504 */
[----:B------:R-:W2:Y:S01]  /*62580*/  LDL.LU R27, [R1+0x110] ;  /* 0x00011000011b7983 */ /* 0x000ea20000300800 */
[----:B0-----:R-:W-:-:S03]  /*62590*/  IMAD.WIDE R16, R12, 0x2, R28 ;  /* 0x000000020c107825 */ /* 0x001fc600078e021c */
[----:B------:R-:W2:Y:S04]  /*625a0*/  LDL.LU R10, [R1+0x191c] ;  /* 0x00191c00010a7983 */ /* 0x000ea80000300800 */
[----:B------:R-:W0:Y:S01]  /*625b0*/  LDS.128 R12, [R23] ;  /* 0x00000000170c7984 */ /* 0x000e220000000c00 */
[----:B------:R-:W-:Y:S02]  /*625c0*/  ISETP.LT.AND P0, PT, R5, c[0x0][0x178], !P0 ;  /* 0x00005e0005007a0c */ /* 0x000fe40004701270 */
[----:B----4-:R-:W-:Y:S02]  /*625d0*/  ISETP.GE.AND P3, PT, R19, c[0x0][0x17c], PT ;  /* 0x00005f0013007a0c */ /* 0x010fe40003f66270 */
[----:B------:R-:W-:Y:S01]  /*625e0*/  PRMT R22, R18, 0x7632, R22 ;  /* 0x0000763212167816 */ /* 0x000fe20000000016 */
[----:B------:R-:W-:-:S04]  /*625f0*/  IMAD.WIDE R18, R0, 0x2, R2 ;  /* 0x0000000200127825 */ /* 0x000fc800078e0202 */
[----:B------:R-:W-:-:S04]  /*62600*/  IMAD.WIDE R20, R0, 0x2, R28 ;  /* 0x0000000200147825 */ /* 0x000fc800078e021c */
[----:B------:R-:W-:Y:S01]  /*62610*/  @P0 STG.E.U16 [R16.64], R22 ;  /* 0x0000001610000986 */ /* 0x000fe2000c101504 */
[----:B---3--:R-:W-:Y:S02]  /*62620*/  PRMT R24, R25, 0x7632, R24 ;  /* 0x0000763219187816 */ /* 0x008fe40000000018 */
[----:B--2---:R-:W-:Y:S02]  /*62630*/  ISETP.GE.AND P6, PT, R7, c[0x0][0x17c], PT ;  /* 0x00005f0007007a0c */ /* 0x004fe40003fc6270 */
[----:B------:R-:W2:Y:S04]  /*62640*/  LDL.LU R7, [R1+0x1920] ;  /* 0x0019200001077983 */ /* 0x000ea80000300800 */
[----:B0-----:R0:W-:Y:S04]  /*62650*/  STL.64 [R1+0x1a10], R14 ;  /* 0x001a100e01007387 */ /* 0x0011e80000100a00 */
[----:B0-----:R-:W3:Y:S01]  /*62660*/  LDL.LU R15, [R1+0x1924] ;  /* 0x00192400010f7983 */ /* 0x001ee20000300800 */
[----:B------:R-:W-:-:S02]  /*62670*/  ISETP.LT.AND P5, PT, R11, c[0x0][0x178], !P1 ;  /* 0x00005e000b007a0c */ /* 0x000fc40004fa1270 */
[----:B------:R-:W-:-:S11]  /*62680*/  ISETP.LT.AND P1, PT, R5, c[0x0][0x178], !P1 ;  /* 0x00005e0005007a0c */ /* 0x000fd60004f21270 */
[----:B------:R0:W-:Y:S04]  /*62690*/  @P5 STG.E.U16 [R18.64], R25 ;  /* 0x0000001912005986 */ /* 0x0001e8000c101504 */
[----:B------:R1:W-:Y:S01]  /*626a0*/  @P1 STG.E.U16 [R20.64], R4 ;  /* 0x0000000414001986 */ /* 0x0003e2000c101504 */
[----:B------:R-:W-:Y:S02]  /*626b0*/  ISETP.LT.AND P1, PT, R11, c[0x0][0x178], !P4 ;  /* 0x00005e000b007a0c */ /* 0x000fe40006721270 */
[----:B------:R-:W-:Y:S02]  /*626c0*/  ISETP.LT.AND P4, PT, R5, c[0x0][0x178], !P4 ;  /* 0x00005e0005007a0c */ /* 0x000fe40006781270 */
[----:B0-----:R-:W-:Y:S01]  /*626d0*/  IADD3 R18, R0, c[0x0][0x198], RZ ;  /* 0x0000660000127a10 */ /* 0x001fe20007ffe0ff */
[----:B------:R-:W4:Y:S03]  /*626e0*/  LDL.LU R25, [R1+0x130] ;  /* 0x0001300001197983 */ /* 0x000f260000300800 */
[C---:B------:R-:W-:Y:S01]  /*626f0*/  IADD3 R0, R18.reuse, c[0x0][0x198], RZ ;  /* 0x0000660012007a10 */ /* 0x040fe20007ffe0ff */
[----:B------:R-:W-:Y:S01]  /*62700*/  IMAD.WIDE R16, R18, 0x2, R2 ;  /* 0x0000000212107825 */ /* 0x000fe200078e0202 */
[----:B-1----:R-:W-:-:S03]  /*62710*/  PRMT R4, R4, 0x7632, R4 ;  /* 0x0000763204047816 */ /* 0x002fc60000000004 */
[----:B------:R-:W-:Y:S01]  /*62720*/  IMAD.WIDE R18, R18, 0x2, R28 ;  /* 0x0000000212127825 */ /* 0x000fe200078e021c */
[----:B------:R-:W-:Y:S04]  /*62730*/  @P1 STG.E.U16 [R16.64], R24 ;  /* 0x0000001810001986 */ /* 0x000fe8000c101504 */
[----:B------:R-:W-:Y:S04]  /*62740*/  @P4 STG.E.U16 [R18.64], R4 ;  /* 0x0000000412004986 */ /* 0x000fe8000c101504 */
[----:B------:R-:W0:Y:S04]  /*62750*/  LDS.128 R16, [R26+0x400] ;  /* 0x000400001a107984 */ /* 0x000e280000000c00 */
[----:B0-----:R-:W-:Y:S04]  /*62760*/  STL [R1+0x2c], R19 ;  /* 0x00002c1301007387 */ /* 0x001fe80000100800 */
[----:B------:R-:W4:Y:S01]  /*62770*/  LDL.LU R14, [R1+0x1928] ;  /* 0x00192800010e7983 */ /* 0x000f220000300800 */
[----:B------:R-:W-:-:S02]  /*62780*/  ISETP.LT.AND P5, PT, R11, c[0x0][0x178], !P2 ;  /* 0x00005e000b007a0c */ /* 0x000fc400057a1270 */
[----:B------:R-:W-:Y:S01]  /*62790*/  ISETP.LT.AND P2, PT, R5, c[0x0][0x178], !P2 ;  /* 0x00005e0005007a0c */ /* 0x000fe20005741270 */
[----:B------:R-:W-:-:S04]  /*627a0*/  IMAD.WIDE R20, R0, 0x2, R2 ;  /* 0x0000000200147825 */ /* 0x000fc800078e0202 */
[----:B------:R-:W-:-:S06]  /*627b0*/  IMAD.WIDE R22, R0, 0x2, R28 ;  /* 0x0000000200167825 */ /* 0x000fcc00078e021c */
[----:B------:R-:W-:Y:S04]  /*627c0*/  @P5 STG.E.U16 [R20.64], R27 ;  /* 0x0000001b14005986 */ /* 0x000fe8000c101504 */
[----:B------:R0:W-:Y:S02]  /*627d0*/  @P2 STG.E.U16 [R22.64], R8 ;  /* 0x0000000816002986 */ /* 0x0001e4000c101504 */
[----:B0-----:R-:W-:Y:S02]  /*627e0*/  PRMT R8, R27, 0x7632, R8 ;  /* 0x000076321b087816 */ /* 0x001fe40000000008 */
[----:B--2---:R-:W-:Y:S01]  /*627f0*/  ISETP.GE.AND P1, PT, R7, c[0x0][0x17c], PT ;  /* 0x00005f0007007a0c */ /* 0x004fe20003f26270 */
[----:B------:R-:W-:-:S05]  /*62800*/  IMAD.MOV.U32 R7, RZ, RZ, R18 ;  /* 0x000000ffff077224 */ /* 0x000fca00078e0012 */
[----:B------:R0:W-:Y:S04]  /*62810*/  STL [R1+0x1a28], R7 ;  /* 0x001a280701007387 */ /* 0x0001e80000100800 */
[----:B------:R-:W2:Y:S01]  /*62820*/  LDL.LU R27, [R1+0x150] ;  /* 0x00015000011b7983 */ /* 0x000ea20000300800 */
[----:B---3--:R-:W-:-:S03]  /*62830*/  ISETP.GE.AND P2, PT, R15, c[0x0][0x17c], PT ;  /* 0x00005f000f007a0c */ /* 0x008fc60003f46270 */
[----:B------:R-:W3:Y:S04]  /*62840*/  LDL.LU R15, [R1+0x1930] ;  /* 0x00193000010f7983 */ /* 0x000ee80000300800 */
[----:B0-----:R-:W2:Y:S01]  /*62850*/  LDL.LU R7, [R1+0x192c] ;  /* 0x00192c0001077983 */ /* 0x001ea20000300800 */
[----:B------:R-:W-:Y:S02]  /*62860*/  ISETP.LT.AND P4, PT, R11, c[0x0][0x178], !P3 ;  /* 0x00005e000b007a0c */ /* 0x000fe40005f81270 */
[----:B------:R-:W-:Y:S01]  /*62870*/  IADD3 R18, R0, c[0x0][0x198], RZ ;  /* 0x0000660000127a10 */ /* 0x000fe20007ffe0ff */
[----:B------:R-:W-:Y:S01]  /*62880*/  IMAD.MOV.U32 R26, RZ, RZ, R16 ;  /* 0x000000ffff1a7224 */ /* 0x000fe200078e0010 */
[----:B------:R-:W-:Y:S01]  /*62890*/  ISETP.GE.AND P0, PT, R10, c[0x0][0x17c], PT ;  /* 0x00005f000a007a0c */ /* 0x000fe20003f06270 */
[----:B------:R-:W-:-:S02]  /*628a0*/  IMAD.MOV.U32 R10, RZ, RZ, R17 ;  /* 0x000000ffff0a7224 */ /* 0x000fc400078e0011 */
[----:B------:R-:W-:-:S06]  /*628b0*/  IMAD.WIDE R16, R18, 0x2, R2 ;  /* 0x0000000212107825 */ /* 0x000fcc00078e0202 */
[----:B------:R-:W-:Y:S01]  /*628c0*/  @P4 STG.E.U16 [R16.64], R8 ;  /* 0x0000000810004986 */ /* 0x000fe2000c101504 */
[----:B------:R-:W-:Y:S02]  /*628d0*/  ISETP.LT.AND P3, PT, R5, c[0x0][0x178], !P3 ;  /* 0x00005e0005007a0c */ /* 0x000fe40005f61270 */
[C---:B------:R-:W-:Y:S01]  /*628e0*/  IADD3 R0, R18.reuse, c[0x0][0x198], RZ ;  /* 0x0000660012007a10 */ /* 0x040fe20007ffe0ff */
[----:B------:R-:W-:Y:S01]  /*628f0*/  IMAD.WIDE R18, R18, 0x2, R28 ;  /* 0x0000000212127825 */ /* 0x000fe200078e021c */
[----:B------:R-:W-:-:S09]  /*62900*/  PRMT R4, R8, 0x7632, R4 ;  /* 0x0000763208047816 */ /* 0x000fd20000000004 */
[----:B------:R0:W-:Y:S01]  /*62910*/  @P3 STG.E.U16 [R18.64], R4 ;  /* 0x0000000412003986 */ /* 0x0001e2000c101504 */
[----:B----4-:R-:W-:-:S03]  /*62920*/  ISETP.GE.AND P4, PT, R14, c[0x0][0x17c], PT ;  /* 0x00005f000e007a0c */ /* 0x010fc60003f86270 */
[----:B------:R-:W1:Y:S02]  /*62930*/  S2R R14, SR_TID.X ;  /* 0x00000000000e7919 */ /* 0x000e640000002100 */
[C---:B-1----:R-:W-:Y:S01]  /*62940*/  LOP3.LUT R24, R14.reuse, 0x3f, RZ, 0xc0, !PT ;  /* 0x0000003f0e187812 */ /* 0x042fe200078ec0ff */
[----:B------:R-:W-:-:S05]  /*62950*/  IMAD.SHL.U32 R14, R14, 0x400, RZ ;  /* 0x000004000e0e7824 */ /* 0x000fca00078e00ff */
[----:B------:R-:W-:-:S05]  /*62960*/  LOP3.LUT R14, R14, 0x1800, RZ, 0xc0, !PT ;  /* 0x000018000e0e7812 */ /* 0x000fca00078ec0ff */
[----:B------:R-:W-:-:S05]  /*62970*/  IMAD R14, R24, 0x10, R14 ;  /* 0x00000010180e7824 */ /* 0x000fca00078e020e */
[----:B------:R-:W-:-:S05]  /*62980*/  LOP3.LUT R14, R14, 0x20, RZ, 0x3c, !PT ;  /* 0x000000200e0e7812 */ /* 0x000fca00078e3cff */
[----:B------:R-:W1:Y:S01]  /*62990*/  LDS.128 R16, [R14+0x400] ;  /* 0x000400000e107984 */ /* 0x000e620000000c00 */
[----:B------:R-:W-:Y:S02]  /*629a0*/  ISETP.LT.AND P5, PT, R11, c[0x0][0x178], !P6 ;  /* 0x00005e000b007a0c */ /* 0x000fe400077a1270 */
[----:B------:R-:W-:Y:S01]  /*629b0*/  ISETP.LT.AND P6, PT, R5, c[0x0][0x178], !P6 ;  /* 0x00005e0005007a0c */ /* 0x000fe200077c1270 */
[C---:B------:R-:W-:Y:S01]  /*629c0*/  IMAD.WIDE R20, R0.reuse, 0x2, R2 ;  /* 0x0000000200147825 */ /* 0x040fe200078e0202 */
[----:B------:R-:W-:Y:S02]  /*629d0*/  ISETP.LT.AND P3, PT, R11, c[0x0][0x178], !P0 ;  /* 0x00005e000b007a0c */ /* 0x000fe40004761270 */
[C---:B0-----:R-:W-:Y:S01]  /*629e0*/  IADD3 R4, R0.reuse, c[0x0][0x198], RZ ;  /* 0x0000660000047a10 */ /* 0x041fe20007ffe0ff */
[----:B------:R-:W-:-:S06]  /*629f0*/  IMAD.WIDE R22, R0, 0x2, R28 ;  /* 0x0000000200167825 */ /* 0x000fcc00078e021c */
[----:B------:R0:W-:Y:S04]  /*62a00*/  @P5 STG.E.U16 [R20.64], R25 ;  /* 0x0000001914005986 */ /* 0x0001e8000c101504 */
[----:B------:R4:W-:Y:S01]  /*62a10*/  @P6 STG.E.U16 [R22.64], R12 ;  /* 0x0000000c16006986 */ /* 0x0009e2000c101504 */
[----:B0-----:R-:W-:Y:S01]  /*62a20*/  IMAD.WIDE R20, R4, 0x2, R2 ;  /* 0x0000000204147825 */ /* 0x001fe200078e0202 */
[----:B----4-:R-:W-:-:S05]  /*62a30*/  PRMT R12, R25, 0x7632, R12 ;  /* 0x00007632190c7816 */ /* 0x010fca000000000c */
[----:B------:R0:W-:Y:S04]  /*62a40*/  @P3 STG.E.U16 [R20.64], R12 ;  /* 0x0000000c14003986 */ /* 0x0001e8000c101504 */
[----:B-1----:R1:W-:Y:S04]  /*62a50*/  STL.64 [R1+0x1a20], R18 ;  /* 0x001a201201007387 */ /* 0x0023e80000100a00 */
[----:B------:R-:W4:Y:S01]  /*62a60*/  LDL.LU R14, [R1+0x160] ;  /* 0x00016000010e7983 */ /* 0x000f220000300800 */
[----:B---3--:R-:W-:-:S03]  /*62a70*/  ISETP.GE.AND P6, PT, R15, c[0x0][0x17c], PT ;  /* 0x00005f000f007a0c */ /* 0x008fc60003fc6270 */
[----:B------:R-:W3:Y:S01]  /*62a80*/  LDL.LU R15, [R1+0x1938] ;  /* 0x00193800010f7983 */ /* 0x000ee20000300800 */
[----:B--2---:R-:W-:-:S03]  /*62a90*/  ISETP.GE.AND P3, PT, R7, c[0x0][0x17c], PT ;  /* 0x00005f0007007a0c */ /* 0x004fc60003f66270 */
[----:B------:R-:W2:Y:S01]  /*62aa0*/  LDL.LU R7, [R1+0x1934] ;  /* 0x0019340001077983 */ /* 0x000ea20000300800 */
[----:B------:R-:W-:Y:S01]  /*62ab0*/  ISETP.LT.AND P0, PT, R5, c[0x0][0x178], !P0 ;  /* 0x00005e0005007a0c */ /* 0x000fe20004701270 */
[----:B------:R-:W-:Y:S01]  /*62ac0*/  IMAD.WIDE R22, R4, 0x2, R28 ;  /* 0x0000000204167825 */ /* 0x000fe200078e021c */
[----:B------:R-:W-:Y:S02]  /*62ad0*/  ISETP.LT.AND P5, PT, R11, c[0x0][0x178], !P1 ;  /* 0x00005e000b007a0c */ /* 0x000fe40004fa1270 */
[----:B------:R-:W-:Y:S02]  /*62ae0*/  PRMT R8, R12, 0x7632, R8 ;  /* 0x000076320c087816 */ /* 0x000fe40000000008 */
[----:B------:R-:W-:Y:S02]  /*62af0*/  IADD3 R0, R4, c[0x0][0x198], RZ ;  /* 0x0000660004007a10 */ /* 0x000fe40007ffe0ff */
[----:B------:R-:W-:-:S03]  /*62b00*/  ISETP.LT.AND P1, PT, R5, c[0x0][0x178], !P1 ;  /* 0x00005e0005007a0c */ /* 0x000fc60004f21270 */
[C---:B------:R-:W-:Y:S02]  /*62b10*/  IMAD.WIDE R24, R0.reuse, 0x2, R2 ;  /* 0x0000000200187825 */ /* 0x040fe400078e0202 */
[----:B------:R-:W-:Y:S01]  /*62b20*/  @P0 STG.E.U16 [R22.64], R8 ;  /* 0x0000000816000986 */ /* 0x000fe2000c101504 */
[----:B------:R-:W-:Y:S02]  /*62b30*/  ISETP.LT.AND P0, PT, R11, c[0x0][0x178], !P2 ;  /* 0x00005e000b007a0c */ /* 0x000fe40005701270 */
[----:B------:R-:W-:Y:S01]  /*62b40*/  IADD3 R4, R0, c[0x0][0x198], RZ ;  /* 0x0000660000047a10 */ /* 0x000fe20007ffe0ff */
[----:B------:R1:W-:Y:S01]  /*62b50*/  @P5 STG.E.U16 [R24.64], R27 ;  /* 0x0000001b18005986 */ /* 0x0003e2000c101504 */
[----:B0-----:R-:W-:-:S03]  /*62b60*/  PRMT R12, R27, 0x7632, R12 ;  /* 0x000076321b0c7816 */ /* 0x001fc6000000000c */
[----:B------:R-:W0:Y:S01]  /*62b70*/  LDS.128 R20, [R6+0x400] ;  /* 0x0004000006147984 */ /* 0x000e220000000c00 */
[----:B-1----:R-:W-:-:S04]  /*62b80*/  IMAD.WIDE R18, R4, 0x2, R2 ;  /* 0x0000000204127825 */ /* 0x002fc800078e0202 */
[----:B------:R-:W-:-:S05]  /*62b90*/  IMAD.WIDE R24, R0, 0x2, R28 ;  /* 0x0000000200187825 */ /* 0x000fca00078e021c */
[----:B------:R1:W-:Y:S04]  /*62ba0*/  @P1 STG.E.U16 [R24.64], R26 ;  /* 0x0000001a18001986 */ /* 0x0003e8000c101504 */
[----:B------:R-:W-:Y:S01]  /*62bb0*/  @P0 STG.E.U16 [R18.64], R12 ;  /* 0x0000000c12000986 */ /* 0x000fe2000c101504 */
[----:B------:R-:W-:Y:S02]  /*62bc0*/  ISETP.LT.AND P2, PT, R5, c[0x0][0x178], !P2 ;  /* 0x00005e0005007a0c */ /* 0x000fe40005741270 */
[----:B------:R-:W-:Y:S01]  /*62bd0*/  PRMT R8, R26, 0x7632, R8 ;  /* 0x000076321a087816 */ /* 0x000fe20000000008 */
[----:B-1----:R-:W-:Y:S01]  /*62be0*/  IMAD.WIDE R24, R4, 0x2, R28 ;  /* 0x0000000204187825 */ /* 0x002fe200078e021c */
[----:B------:R-:W-:Y:S02]  /*62bf0*/  ISETP.LT.AND P5, PT, R11, c[0x0][0x178], !P4 ;  /* 0x00005e000b007a0c */ /* 0x000fe400067a1270 */
[----:B------:R-:W-:-:S07]  /*62c00*/  ISETP.LT.AND P4, PT, R5, c[0x0][0x178], !P4 ;  /* 0x00005e0005007a0c */ /* 0x000fce0006781270 */
[----:B------:R-:W-:Y:S01]  /*62c10*/  @P2 STG.E.U16 [R24.64], R8 ;  /* 0x0000000818002986 */ /* 0x000fe2000c101504 */
[----:B------:R-:W-:Y:S02]  /*62c20*/  ISETP.LT.AND P2, PT, R11, c[0x0][0x178], !P6 ;  /* 0x00005e000b007a0c */ /* 0x000fe40007741270 */
[----:B------:R-:W-:Y:S01]  /*62c30*/  ISETP.LT.AND P6, PT, R5, c[0x0][0x178], !P6 ;  /* 0x00005e0005007a0c */ /* 0x000fe200077c1270 */
[----:B0-----:R0:W-:Y:S04]  /*62c40*/  STL.64 [R1+0x1a60], R20 ;  /* 0x001a601401007387 */ /* 0x0011e80000100a00 */
[----:B------:R-:W-:Y:S04]  /*62c50*/  STL.64 [R1+0x1a30], R22 ;  /* 0x001a301601007387 */ /* 0x000fe80000100a00 */
[----:B------:R-:W4:Y:S04]  /*62c60*/  LDL.LU R6, [R1+0x140] ;  /* 0x0001400001067983 */ /* 0x000f280000300800 */
[----:B------:R-:W4:Y:S01]  /*62c70*/  LDL.LU R5, [R1+0x1a68] ;  /* 0x001a680001057983 */ /* 0x000f220000300800 */
[----:B--2---:R-:W-:-:S03]  /*62c80*/  ISETP.GE.AND P0, PT, R7, c[0x0][0x17c], PT ;  /* 0x00005f0007007a0c */ /* 0x004fc60003f06270 */
[----:B------:R-:W1:Y:S01]  /*62c90*/  S2R R7, SR_TID.X ;  /* 0x0000000000077919 */ /* 0x000e620000002100 */
[----:B---3--:R-:W-:Y:S02]  /*62ca0*/  ISETP.GE.AND P1, PT, R15, c[0x0][0x17c], PT ;  /* 0x00005f000f007a0c */ /* 0x008fe40003f26270 */
[C---:B-1----:R-:W-:Y:S01]  /*62cb0*/  LOP3.LUT R15, R7.reuse, 0x3f, RZ, 0xc0, !PT ;  /* 0x0000003f070f7812 */ /* 0x042fe200078ec0ff */
[----:B------:R-:W-:-:S05]  /*62cc0*/  IMAD.SHL.U32 R7, R7, 0x400, RZ ;  /* 0x0000040007077824 */ /* 0x000fca00078e00ff */
[----:B------:R-:W-:-:S05]  /*62cd0*/  LOP3.LUT R7, R7, 0x1800, RZ, 0xc0, !PT ;  /* 0x0000180007077812 */ /* 0x000fca00078ec0ff */
[----:B------:R-:W-:Y:S02]  /*62ce0*/  IMAD R7, R15, 0x10, R7 ;  /* 0x000000100f077824 */ /* 0x000fe400078e0207 */
[----:B------:R-:W2:Y:S01]  /*62cf0*/  LDL.LU R15, [R1+0x193c] ;  /* 0x00193c00010f7983 */ /* 0x000ea20000300800 */
[----:B------:R-:W-:Y:S02]  /*62d00*/  IADD3 R0, R4, c[0x0][0x198], RZ ;  /* 0x0000660004007a10 */ /* 0x000fe40007ffe0ff */
[----:B------:R-:W-:-:S03]  /*62d10*/  LOP3.LUT R7, R7, 0x60, RZ, 0x3c, !PT ;  /* 0x0000006007077812 */ /* 0x000fc600078e3cff */
[----:B------:R-:W-:-:S05]  /*62d20*/  IMAD.WIDE R26, R0, 0x2, R2 ;  /* 0x00000002001a7825 */ /* 0x000fca00078e0202 */
[----:B----4-:R-:W-:Y:S04]  /*62d30*/  @P5 STG.E.U16 [R26.64], R14 ;  /* 0x0000000e1a005986 */ /* 0x010fe8000c101504 */
[----:B------:R-:W1:Y:S01]  /*62d40*/  LDS.128 R24, [R7+0x400] ;  /* 0x0004000007187984 */ /* 0x000e620000000c00 */
[----:B0-----:R-:W-:Y:S01]  /*62d50*/  IMAD.WIDE R20, R0, 0x2, R28 ;  /* 0x0000000200147825 */ /* 0x001fe200078e021c */
[----:B------:R-:W-:-:S04]  /*62d60*/  PRMT R12, R14, 0x7632, R12 ;  /* 0x000076320e0c7816 */ /* 0x000fc8000000000c */
[----:B------:R-:W-:Y:S04]  /*62d70*/  @P4 STG.E.U16 [R20.64], R16 ;  /* 0x0000001014004986 */ /* 0x000fe8000c101504 */
[----:B-1----:R-:W-:Y:S04]  /*62d80*/  STL.64 [R1+0x1a58], R24 ;  /* 0x001a581801007387 */ /* 0x002fe80000100a00 */
[----:B------:R0:W-:Y:S04]  /*62d90*/  STL [R1+0x1a00], R27 ;  /* 0x001a001b01007387 */ /* 0x0001e80000100800 */
[----:B0-----:R-:W3:Y:S04]  /*62da0*/  LDL.LU R27, [R1+0x5ec] ;  /* 0x0005ec00011b7983 */ /* 0x001ee80000300800 */
[----:B------:R-:W4:Y:S04]  /*62db0*/  LDL.LU R7, [R1+0x1940] ;  /* 0x0019400001077983 */ /* 0x000f280000300800 */
[----:B------:R-:W4:Y:S04]  /*62dc0*/  LDL.LU R14, [R1+0x120] ;  /* 0x00012000010e7983 */ /* 0x000f280000300800 */
[----:B------:R-:W4:Y:S04]  /*62dd0*/  LDL.LU.64 R20, [R1+0x1a60] ;  /* 0x001a600001147983 */ /* 0x000f280000300a00 */
[----:B------:R-:W-:Y:S01]  /*62de0*/  STL.64 [R1+0x1a38], R16 ;  /* 0x001a381001007387 */ /* 0x000fe20000100a00 */
[----:B--2---:R-:W-:-:S03]  /*62df0*/  ISETP.GE.AND P4, PT, R15, c[0x0][0x17c], PT ;  /* 0x00005f000f007a0c */ /* 0x004fc60003f86270 */
[----:B------:R-:W2:Y:S01]  /*62e00*/  LDL.LU R15, [R1+0x1944] ;  /* 0x00194400010f7983 */ /* 0x000ea20000300800 */
[----:B------:R-:W-:Y:S02]  /*62e10*/  IADD3 R8, R0, c[0x0][0x198], RZ ;  /* 0x0000660000087a10 */ /* 0x000fe40007ffe0ff */
[----:B------:R-:W-:Y:S02]  /*62e20*/  ISETP.LT.AND P5, PT, R11, c[0x0][0x178], !P3 ;  /* 0x00005e000b007a0c */ /* 0x000fe40005fa1270 */
[C---:B------:R-:W-:Y:S01]  /*62e30*/  IADD3 R4, R8.reuse, c[0x0][0x198], RZ ;  /* 0x0000660008047a10 */ /* 0x040fe20007ffe0ff */
[----:B------:R-:W-:Y:S01]  /*62e40*/  IMAD.WIDE R24, R8, 0x2, R2 ;  /* 0x0000000208187825 */ /* 0x000fe200078e0202 */
[----:B------:R-:W-:-:S03]  /*62e50*/  PRMT R0, R16, 0x7632, R0 ;  /* 0x0000763210007816 */ /* 0x000fc60000000000 */
[----:B------:R-:W-:Y:S01]  /*62e60*/  IMAD.WIDE R22, R8, 0x2, R28 ;  /* 0x0000000208167825 */ /* 0x000fe200078e021c */
[----:B------:R0:W-:Y:S03]  /*62e70*/  @P2 STG.E.U16 [R24.64], R12 ;  /* 0x0000000c18002986 */ /* 0x0001e6000c101504 */
[----:B------:R-:W-:Y:S01]  /*62e80*/  IMAD.WIDE R18, R4, 0x2, R2 ;  /* 0x0000000204127825 */ /* 0x000fe200078e0202 */
[----:B------:R1:W-:Y:S04]  /*62e90*/  @P6 STG.E.U16 [R22.64], R0 ;  /* 0x0000000016006986 */ /* 0x0003e8000c101504 */
[----:B------:R1:W-:Y:S01]  /*62ea0*/  @P5 STG.E.U16 [R18.64], R6 ;  /* 0x0000000612005986 */ /* 0x0003e2000c101504 */
[----:B------:R-:W-:-:S02]  /*62eb0*/  ISETP.LT.AND P5, PT, R11, c[0x0][0x178], !P1 ;  /* 0x00005e000b007a0c */ /* 0x000fc40004fa1270 */
[C---:B------:R-:W-:Y:S01]  /*62ec0*/  IADD3 R8, R4.reuse, c[0x0][0x198], RZ ;  /* 0x0000660004087a10 */ /* 0x040fe20007ffe0ff */
[----:B0-----:R-:W-:Y:S01]  /*62ed0*/  IMAD.WIDE R24, R4, 0x2, R28 ;  /* 0x0000000204187825 */ /* 0x001fe200078e021c */
[----:B------:R-:W-:-:S03]  /*62ee0*/  PRMT R12, R6, 0x7632, R12 ;  /* 0x00007632060c7816 */ /* 0x000fc6000000000c */
[----:B-1----:R-:W-:Y:S01]  /*62ef0*/  IMAD.WIDE R22, R8, 0x2, R2 ;  /* 0x0000000208167825 */ /* 0x002fe200078e0202 */
[----:B------:R-:W2:Y:S01]  /*62f00*/  LDL.LU R6, [R1+0x1948] ;  /* 0x0019480001067983 */ /* 0x000ea20000300800 */
[C---:B---3--:R-:W-:Y:S02]  /*62f10*/  ISETP.LT.AND P3, PT, R27.reuse, c[0x0][0x178], !P3 ;  /* 0x00005e001b007a0c */ /* 0x048fe40005f61270 */
[----:B------:R-:W-:Y:S02]  /*62f20*/  ISETP.LT.AND P2, PT, R27, c[0x0][0x178], !P1 ;  /* 0x00005e001b007a0c */ /* 0x000fe40004f41270 */
[----:B----4-:R-:W-:Y:S02]  /*62f30*/  ISETP.GE.AND P1, PT, R7, c[0x0][0x17c], PT ;  /* 0x00005f0007007a0c */ /* 0x010fe40003f26270 */
[----:B------:R-:W3:Y:S07]  /*62f40*/  LDL.LU R7, [R1+0xf4] ;  /* 0x0000f40001077983 */ /* 0x000eee0000300800 */
[----:B------:R0:W-:Y:S04]  /*62f50*/  @P3 STG.E.U16 [R24.64], R20 ;  /* 0x0000001418003986 */ /* 0x0001e8000c101504 */
[----:B------:R1:W-:Y:S04]  /*62f60*/  @P5 STG.E.U16 [R22.64], R12 ;  /* 0x0000000c16005986 */ /* 0x0003e8000c101504 */
[----:B0-----:R-:W4:Y:S04]  /*62f70*/  LDL.LU.64 R24, [R1+0x1a58] ;  /* 0x001a580001187983 */ /* 0x001f280000300a00 */
[----:B------:R-:W-:Y:S01]  /*62f80*/  STL.64 [R1+0x1a40], R20 ;  /* 0x001a401401007387 */ /* 0x000fe20000100a00 */
[----:B--2---:R-:W-:-:S03]  /*62f90*/  ISETP.GE.AND P3, PT, R15, c[0x0][0x17c], PT ;  /* 0x00005f000f007a0c */ /* 0x004fc60003f66270 */
[----:B------:R-:W2:Y:S04]  /*62fa0*/  LDL.LU R15, [R1+0x194c] ;  /* 0x00194c00010f7983 */ /* 0x000ea80000300800 */
[----:B-1----:R-:W2:Y:S01]  /*62fb0*/  LDL.LU R23, [R1+0x34] ;  /* 0x0000340001177983 */ /* 0x002ea20000300800 */
[----:B------:R-:W-:Y:S02]  /*62fc0*/  ISETP.LT.AND P6, PT, R11, c[0x0][0x178], !P0 ;  /* 0x00005e000b007a0c */ /* 0x000fe400047c1270 */
[C---:B------:R-:W-:Y:S01]  /*62fd0*/  IADD3 R0, R8.reuse, c[0x0][0x198], RZ ;  /* 0x0000660008007a10 */ /* 0x040fe20007ffe0ff */
[----:B------:R-:W-:Y:S01]  /*62fe0*/  IMAD.WIDE R18, R8, 0x2, R28 ;  /* 0x0000000208127825 */ /* 0x000fe200078e021c */
[----:B------:R-:W-:-:S03]  /*62ff0*/  PRMT R4, R20, 0x7632, R4 ;  /* 0x0000763214047816 */ /* 0x000fc60000000004 */
[----:B------:R-:W-:Y:S02]  /*63000*/  IMAD.WIDE R16, R0, 0x2, R2 ;  /* 0x0000000200107825 */ /* 0x000fe400078e0202 */
[----:B------:R-:W-:Y:S01]  /*63010*/  @P2 STG.E.U16 [R18.64], R4 ;  /* 0x0000000412002986 */ /* 0x000fe2000c101504 */
[----:B------:R-:W-:-:S03]  /*63020*/  PRMT R12, R14, 0x7632, R12 ;  /* 0x000076320e0c7816 */ /* 0x000fc6000000000c */
[----:B------:R0:W-:Y:S01]  /*63030*/  @P6 STG.E.U16 [R16.64], R14 ;  /* 0x0000000e10006986 */ /* 0x0001e2000c101504 */
[----:B------:R-:W-:-:S03]  /*63040*/  ISETP.GE.AND P2, PT, R6, c[0x0][0x17c], PT ;  /* 0x00005f0006007a0c */ /* 0x000fc60003f46270 */
[----:B--2---:R1:W-:Y:S04]  /*63050*/  STL [R1+0x1a50], R23 ;  /* 0x001a501701007387 */ /* 0x0043e80000100800 */
[----:B------:R-:W2:Y:S04]  /*63060*/  LDL.LU R6, [R1+0x104] ;  /* 0x0001040001067983 */ /* 0x000ea80000300800 */
[----:B0-----:R-:W2:Y:S01]  /*63070*/  LDL.LU R14, [R1+0x1950] ;  /* 0x00195000010e7983 */ /* 0x001ea20000300800 */
[----:B------:R-:W-:Y:S02]  /*63080*/  ISETP.LT.AND P0, PT, R27, c[0x0][0x178], !P0 ;  /* 0x00005e001b007a0c */ /* 0x000fe40004701270 */
[----:B------:R-:W-:-:S02]  /*63090*/  ISETP.LT.AND P5, PT, R11, c[0x0][0x178], !P4 ;  /* 0x00005e000b007a0c */ /* 0x000fc400067a1270 */
[----:B------:R-:W-:Y:S02]  /*630a0*/  ISETP.LT.AND P4, PT, R27, c[0x0][0x178], !P4 ;  /* 0x00005e001b007a0c */ /* 0x000fe40006781270 */
[C---:B------:R-:W-:Y:S01]  /*630b0*/  IADD3 R8, R0.reuse, c[0x0][0x198], RZ ;  /* 0x0000660000087a10 */ /* 0x040fe20007ffe0ff */
[----:B-1----:R-:W-:Y:S01]  /*630c0*/  IMAD.WIDE R22, R0, 0x2, R28 ;  /* 0x0000000200167825 */ /* 0x002fe200078e021c */
[----:B------:R-:W-:Y:S02]  /*630d0*/  ISETP.LT.AND P6, PT, R11, c[0x0][0x178], !P1 ;  /* 0x00005e000b007a0c */ /* 0x000fe40004fc1270 */
[C---:B------:R-:W-:Y:S01]  /*630e0*/  IADD3 R4, R8.reuse, c[0x0][0x198], RZ ;  /* 0x0000660008047a10 */ /* 0x040fe20007ffe0ff */
[----:B------:R-:W-:Y:S01]  /*630f0*/  IMAD.WIDE R20, R8, 0x2, R2 ;  /* 0x0000000208147825 */ /* 0x000fe200078e0202 */
[----:B----4-:R-:W-:Y:S01]  /*63100*/  PRMT R0, R24, 0x7632, R0 ;  /* 0x0000763218007816 */ /* 0x010fe20000000000 */
[----:B------:R0:W-:Y:S02]  /*63110*/  @P0 STG.E.U16 [R22.64], R24 ;  /* 0x0000001816000986 */ /* 0x0001e4000c101504 */
[----:B------:R-:W-:-:S02]  /*63120*/  IMAD.WIDE R18, R8, 0x2, R28 ;  /* 0x0000000208127825 */ /* 0x000fc400078e021c */
[----:B------:R3:W-:Y:S02]  /*63130*/  @P5 STG.E.U16 [R20.64], R12 ;  /* 0x0000000c14005986 */ /* 0x0007e4000c101504 */
[----:B------:R-:W-:Y:S01]  /*63140*/  IMAD.WIDE R16, R4, 0x2, R2 ;  /* 0x0000000204107825 */ /* 0x000fe200078e0202 */
[----:B------:R-:W-:Y:S01]  /*63150*/  ISETP.GE.AND P0, PT, R15, c[0x0][0x17c], PT ;  /* 0x00005f000f007a0c */ /* 0x000fe20003f06270 */
[----:B------:R-:W-:Y:S04]  /*63160*/  @P4 STG.E.U16 [R18.64], R0 ;  /* 0x0000000012004986 */ /* 0x000fe8000c101504 */
[----:B0-----:R-:W4:Y:S01]  /*63170*/  LDL.LU R23, [R1+0x1a50] ;  /* 0x001a500001177983 */ /* 0x001f220000300800 */
[----:B------:R-:W-:Y:S02]  /*63180*/  ISETP.LT.AND P5, PT, R11, c[0x0][0x178], !P3 ;  /* 0x00005e000b007a0c */ /* 0x000fe40005fa1270 */
[----:B------:R-:W-:Y:S01]  /*63190*/  ISETP.LT.AND P4, PT, R27, c[0x0][0x178], !P3 ;  /* 0x00005e001b007a0c */ /* 0x000fe20005f81270 */
[----:B------:R-:W-:Y:S01]  /*631a0*/  STL.64 [R1+0x1a48], R24 ;  /* 0x001a481801007387 */ /* 0x000fe20000100a00 */
[----:B---3--:R-:W-:-:S03]  /*631b0*/  PRMT R12, R7, 0x7632, R12 ;  /* 0x00007632070c7816 */ /* 0x008fc6000000000c */
[----:B------:R-:W3:Y:S04]  /*631c0*/  LDL.LU R15, [R1+0x1954] ;  /* 0x00195400010f7983 */ /* 0x000ee80000300800 */
[----:B------:R0:W-:Y:S01]  /*631d0*/  @P6 STG.E.U16 [R16.64], R7 ;  /* 0x0000000710006986 */ /* 0x0001e2000c101504 */
[----:B--2---:R-:W-:-:S03]  /*631e0*/  ISETP.GE.AND P3, PT, R14, c[0x0][0x17c], PT ;  /* 0x00005f000e007a0c */ /* 0x004fc60003f66270 */
[----:B------:R-:W2:Y:S04]  /*631f0*/  LDL.LU R14, [R1+0x114] ;  /* 0x00011400010e7983 */ /* 0x000ea80000300800 */
[----:B0-----:R-:W2:Y:S01]  /*63200*/  LDL.LU R7, [R1+0x1958] ;  /* 0x0019580001077983 */ /* 0x001ea20000300800 */
[----:B------:R-:W-:Y:S02]  /*63210*/  ISETP.LT.AND P1, PT, R27, c[0x0][0x178], !P1 ;  /* 0x00005e001b007a0c */ /* 0x000fe40004f21270 */
[C---:B------:R-:W-:Y:S01]  /*63220*/  IADD3 R0, R4.reuse, c[0x0][0x198], RZ ;  /* 0x0000660004007a10 */ /* 0x040fe20007ffe0ff */
[----:B------:R-:W-:-:S04]  /*63230*/  IMAD.WIDE R24, R4, 0x2, R28 ;  /* 0x0000000204187825 */ /* 0x000fc800078e021c */
[----:B------:R-:W-:-:S04]  /*63240*/  IMAD.WIDE R20, R0, 0x2, R2 ;  /* 0x0000000200147825 */ /* 0x000fc800078e0202 */
[----:B------:R-:W-:Y:S01]  /*63250*/  IMAD.WIDE R18, R0, 0x2, R28 ;  /* 0x0000000200127825 */ /* 0x000fe200078e021c */
[----:B----4-:R-:W-:Y:S01]  /*63260*/  PRMT R4, R23, 0x7632, R4 ;  /* 0x0000763217047816 */ /* 0x010fe20000000004 */
[----:B------:R0:W-:Y:S04]  /*63270*/  @P1 STG.E.U16 [R24.64], R23 ;  /* 0x0000001718001986 */ /* 0x0001e8000c101504 */
[----:B------:R-:W-:Y:S01]  /*63280*/  @P5 STG.E.U16 [R20.64], R12 ;  /* 0x0000000c14005986 */ /* 0x000fe2000c101504 */
[----:B------:R-:W-:Y:S02]  /*63290*/  ISETP.LT.AND P5, PT, R11, c[0x0][0x178], !P0 ;  /* 0x00005e000b007a0c */ /* 0x000fe400047a1270 */
[----:B---3--:R-:W-:Y:S01]  /*632a0*/  ISETP.GE.AND P1, PT, R15, c[0x0][0x17c], PT ;  /* 0x00005f000f007a0c */ /* 0x008fe20003f26270 */
[----:B------:R1:W-:Y:S01]  /*632b0*/  @P4 STG.E.U16 [R18.64], R4 ;  /* 0x0000000412004986 */ /* 0x0003e2000c101504 */
[----:B------:R-:W-:-:S03]  /*632c0*/  ISETP.LT.AND P4, PT, R27, c[0x0][0x178], !P0 ;  /* 0x00005e001b007a0c */ /* 0x000fc60004781270 */
[----:B0-----:R-:W3:Y:S04]  /*632d0*/  LDL.LU.64 R24, [R1+0x1a48] ;  /* 0x001a480001187983 */ /* 0x001ee80000300a00 */
[----:B------:R-:W4:Y:S01]  /*632e0*/  LDL.LU R15, [R1+0x195c] ;  /* 0x00195c00010f7983 */ /* 0x000f220000300800 */
[----:B--2---:R-:W-:-:S03]  /*632f0*/  ISETP.GE.AND P0, PT, R7, c[0x0][0x17c], PT ;  /* 0x00005f0007007a0c */ /* 0x004fc60003f06270 */
[----:B------:R-:W2:Y:S01]  /*63300*/  LDL.LU R7, [R1+0x1960] ;  /* 0x0019600001077983 */ /* 0x000ea20000300800 */
[----:B------:R-:W-:Y:S02]  /*63310*/  ISETP.LT.AND P6, PT, R11, c[0x0][0x178], !P2 ;  /* 0x00005e000b007a0c */ /* 0x000fe400057c1270 */
[----:B------:R-:W-:Y:S02]  /*63320*/  IADD3 R8, R0, c[0x0][0x198], RZ ;  /* 0x0000660000087a10 */ /* 0x000fe40007ffe0ff */
[----:B------:R-:W-:-:S03]  /*63330*/  ISETP.LT.AND P2, PT, R27, c[0x0][0x178], !P2 ;  /* 0x00005e001b007a0c */ /* 0x000fc60005741270 */
[C---:B------:R-:W-:Y:S01]  /*63340*/  IMAD.WIDE R16, R8.reuse, 0x2, R2 ;  /* 0x0000000208107825 */ /* 0x040fe200078e0202 */
[----:B-1----:R-:W-:-:S05]  /*63350*/  IADD3 R4, R8, c[0x0][0x198], RZ ;  /* 0x0000660008047a10 */ /* 0x002fca0007ffe0ff */
[----:B------:R0:W-:Y:S01]  /*63360*/  @P6 STG.E.U16 [R16.64], R6 ;  /* 0x0000000610006986 */ /* 0x0001e2000c101504 */
[----:B------:R-:W-:Y:S02]  /*63370*/  ISETP.LT.AND P6, PT, R11, c[0x0][0x178], !P3 ;  /* 0x00005e000b007a0c */ /* 0x000fe40005fc1270 */
[----:B------:R-:W-:Y:S01]  /*63380*/  IADD3 R0, R4, c[0x0][0x198], RZ ;  /* 0x0000660004007a10 */ /* 0x000fe20007ffe0ff */
[----:B------:R-:W-:Y:S01]  /*63390*/  IMAD.WIDE R20, R8, 0x2, R28 ;  /* 0x0000000208147825 */ /* 0x000fe200078e021c */
[----:B------:R-:W-:Y:S02]  /*633a0*/  PRMT R12, R6, 0x7632, R12 ;  /* 0x00007632060c7816 */ /* 0x000fe4000000000c */
[----:B------:R-:W-:Y:S01]  /*633b0*/  ISETP.LT.AND P3, PT, R27, c[0x0][0x178], !P3 ;  /* 0x00005e001b007a0c */ /* 0x000fe20005f61270 */
[----:B------:R-:W-:Y:S01]  /*633c0*/  IMAD.WIDE R22, R4, 0x2, R2 ;  /* 0x0000000204167825 */ /* 0x000fe200078e0202 */
[----:B------:R-:W-:-:S03]  /*633d0*/  PRMT R8, R5, 0x7632, R8 ;  /* 0x0000763205087816 */ /* 0x000fc60000000008 */
[----:B------:R-:W-:Y:S01]  /*633e0*/  IMAD.WIDE R18, R4, 0x2, R28 ;  /* 0x0000000204127825 */ /* 0x000fe200078e021c */
[----:B------:R-:W-:Y:S03]  /*633f0*/  @P2 STG.E.U16 [R20.64], R5 ;  /* 0x0000000514002986 */ /* 0x000fe6000c101504 */
[----:B0-----:R-:W-:Y:S01]  /*63400*/  IMAD.WIDE R16, R0, 0x2, R2 ;  /* 0x0000000200107825 */ /* 0x001fe200078e0202 */
[----:B------:R0:W-:Y:S04]  /*63410*/  @P5 STG.E.U16 [R22.64], R12 ;  /* 0x0000000c16005986 */ /* 0x0001e8000c101504 */
[----:B------:R-:W-:Y:S01]  /*63420*/  @P4 STG.E.U16 [R18.64], R8 ;  /* 0x0000000812004986 */ /* 0x000fe2000c101504 */
[----:B----4-:R-:W-:-:S03]  /*63430*/  ISETP.GE.AND P2, PT, R15, c[0x0][0x17c], PT ;  /* 0x00005f000f007a0c */ /* 0x010fc60003f46270 */
[----:B------:R1:W-:Y:S01]  /*63440*/  @P6 STG.E.U16 [R16.64], R14 ;  /* 0x0000000e10006986 */ /* 0x0003e2000c101504 */
[----:B------:R-:W-:Y:S02]  /*63450*/  ISETP.LT.AND P5, PT, R11, c[0x0][0x178], !P1 ;  /* 0x00005e000b007a0c */ /* 0x000fe40004fa1270 */
[----:B------:R-:W-:Y:S01]  /*63460*/  ISETP.LT.AND P4, PT, R27, c[0x0][0x178], !P1 ;  /* 0x00005e001b007a0c */ /* 0x000fe20004f81270 */
[----:B------:R-:W4:Y:S01]  /*63470*/  LDL.LU R6, [R1+0x134] ;  /* 0x0001340001067983 */ /* 0x000f220000300800 */
[----:B0-----:R-:W-:-:S03]  /*63480*/  PRMT R12, R14, 0x7632, R12 ;  /* 0x000076320e0c7816 */ /* 0x001fc6000000000c */
[----:B------:R-:W3:Y:S01]  /*63490*/  LDL.LU.64 R20, [R1+0x1a40] ;  /* 0x001a400001147983 */ /* 0x000ee20000300a00 */
[----:B-1----:R-:W-:-:S03]  /*634a0*/  IMAD.WIDE R16, R0, 0x2, R28 ;  /* 0x0000000200107825 */ /* 0x002fc600078e021c */
[----:B------:R-:W3:Y:S04]  /*634b0*/  LDL.LU R15, [R1+0x1964] ;  /* 0x00196400010f7983 */ /* 0x000ee80000300800 */
[----:B------:R0:W-:Y:S01]  /*634c0*/  @P3 STG.E.U16 [R16.64], R9 ;  /* 0x0000000910003986 */ /* 0x0001e2000c101504 */
[----:B--2---:R-:W-:-:S03]  /*634d0*/  ISETP.GE.AND P1, PT, R7, c[0x0][0x17c], PT ;  /* 0x00005f0007007a0c */ /* 0x004fc60003f26270 */
[----:B------:R-:W2:Y:S04]  /*634e0*/  LDL.LU R7, [R1+0x1968] ;  /* 0x0019680001077983 */ /* 0x000ea80000300800 */
[----:B------:R-:W2:Y:S04]  /*634f0*/  LDL.LU R14, [R1+0x154] ;  /* 0x00015400010e7983 */ /* 0x000ea80000300800 */
[----:B0-----:R-:W2:Y:S01]  /*63500*/  LDL.LU.64 R16, [R1+0x1a38] ;  /* 0x001a380001107983 */ /* 0x001ea20000300a00 */
[----:B------:R-:W-:Y:S02]  /*63510*/  IADD3 R4, R0, c[0x0][0x198], RZ ;  /* 0x0000660000047a10 */ /* 0x000fe40007ffe0ff */
[----:B------:R-:W-:-:S02]  /*63520*/  ISETP.LT.AND P6, PT, R11, c[0x0][0x178], !P0 ;  /* 0x00005e000b007a0c */ /* 0x000fc400047c1270 */
[C---:B------:R-:W-:Y:S01]  /*63530*/  IADD3 R8, R4.reuse, c[0x0][0x198], RZ ;  /* 0x0000660004087a10 */ /* 0x040fe20007ffe0ff */
[----:B------:R-:W-:Y:S01]  /*63540*/  IMAD.WIDE R22, R4, 0x2, R2 ;  /* 0x0000000204167825 */ /* 0x000fe200078e0202 */
[----:B------:R-:W-:-:S03]  /*63550*/  PRMT R0, R9, 0x7632, R0 ;  /* 0x0000763209007816 */ /* 0x000fc60000000000 */
[----:B------:R-:W-:Y:S01]  /*63560*/  IMAD.WIDE R18, R4, 0x2, R28 ;  /* 0x0000000204127825 */ /* 0x000fe200078e021c */
[----:B------:R0:W-:Y:S01]  /*63570*/  @P5 STG.E.U16 [R22.64], R12 ;  /* 0x0000000c16005986 */ /* 0x0001e2000c101504 */
[----:B------:R-:W-:Y:S02]  /*63580*/  ISETP.LT.AND P0, PT, R27, c[0x0][0x178], !P0 ;  /* 0x00005e001b007a0c */ /* 0x000fe40004701270 */
[C---:B------:R-:W-:Y:S01]  /*63590*/  IMAD.WIDE R4, R8.reuse, 0x2, R2 ;  /* 0x0000000208047825 */ /* 0x040fe200078e0202 */
[----:B------:R-:W-:Y:S01]  /*635a0*/  ISETP.LT.AND P5, PT, R11, c[0x0][0x178], !P2 ;  /* 0x00005e000b007a0c */ /* 0x000fe200057a1270 */
[----:B------:R1:W-:Y:S01]  /*635b0*/  @P4 STG.E.U16 [R18.64], R0 ;  /* 0x0000000012004986 */ /* 0x0003e2000c101504 */
[----:B------:R-:W-:Y:S01]  /*635c0*/  ISETP.LT.AND P4, PT, R27, c[0x0][0x178], !P2 ;  /* 0x00005e001b007a0c */ /* 0x000fe20005781270 */
[----:B0-----:R-:W-:Y:S02]  /*635d0*/  IMAD.WIDE R22, R8, 0x2, R28 ;  /* 0x0000000208167825 */ /* 0x001fe400078e021c */
[----:B-1----:R-:W2:Y:S04]  /*635e0*/  LDL.LU R19, [R1+0x196c] ;  /* 0x00196c0001137983 */ /* 0x002ea80000300800 */
[----:B----4-:R0:W-:Y:S01]  /*635f0*/  @P6 STG.E.U16 [R4.64], R6 ;  /* 0x0000000604006986 */ /* 0x0101e2000c101504 */
[----:B---3--:R-:W-:-:S03]  /*63600*/  ISETP.GE.AND P3, PT, R15, c[0x0][0x17c], PT ;  /* 0x00005f000f007a0c */ /* 0x008fc60003f66270 */
[----:B------:R-:W3:Y:S01]  /*63610*/  LDL.LU R15, [R1+0x164] ;  /* 0x00016400010f7983 */ /* 0x000ee20000300800 */
[----:B0-----:R-:W-:-:S03]  /*63620*/  IADD3 R4, R8, c[0x0][0x198], RZ ;  /* 0x0000660008047a10 */ /* 0x001fc60007ffe0ff */
[----:B------:R-:W4:Y:S04]  /*63630*/  LDL.LU R18, [R1+0x1970] ;  /* 0x0019700001127983 */ /* 0x000f280000300800 */
[----:B------:R0:W-:Y:S04]  /*63640*/  @P0 STG.E.U16 [R22.64], R13 ;  /* 0x0000000d16000986 */ /* 0x0001e8000c101504 */
[----:B0-----:R-:W3:Y:S01]  /*63650*/  LDL.LU.64 R22, [R1+0x1a30] ;  /* 0x001a300001167983 */ /* 0x001ee20000300a00 */
[----:B--2---:R-:W-:Y:S02]  /*63660*/  ISETP.GE.AND P2, PT, R7, c[0x0][0x17c], PT ;  /* 0x00005f0007007a0c */ /* 0x004fe40003f46270 */
[----:B------:R-:W-:Y:S01]  /*63670*/  PRMT R16, R6, 0x7632, R16 ;  /* 0x0000763206107816 */ /* 0x000fe20000000010 */
[----:B------:R-:W-:-:S05]  /*63680*/  IMAD.WIDE R6, R4, 0x2, R2 ;  /* 0x0000000204067825 */ /* 0x000fca00078e0202 */
[----:B------:R0:W-:Y:S04]  /*63690*/  @P5 STG.E.U16 [R6.64], R16 ;  /* 0x0000001006005986 */ /* 0x0001e8000c101504 */
[----:B0-----:R-:W2:Y:S04]  /*636a0*/  LDL.LU R7, [R1+0x1a28] ;  /* 0x001a280001077983 */ /* 0x001ea80000300800 */
[----:B------:R-:W2:Y:S01]  /*636b0*/  LDL.LU R6, [R1+0x1974] ;  /* 0x0019740001067983 */ /* 0x000ea20000300800 */
[----:B------:R-:W-:Y:S02]  /*636c0*/  ISETP.LT.AND P6, PT, R11, c[0x0][0x178], !P1 ;  /* 0x00005e000b007a0c */ /* 0x000fe40004fc1270 */
[C---:B------:R-:W-:Y:S01]  /*636d0*/  IADD3 R0, R4.reuse, c[0x0][0x198], RZ ;  /* 0x0000660004007a10 */ /* 0x040fe20007ffe0ff */
[----:B------:R-:W-:Y:S01]  /*636e0*/  IMAD.WIDE R4, R4, 0x2, R28 ;  /* 0x0000000204047825 */ /* 0x000fe200078e021c */
[----:B------:R-:W-:-:S02]  /*636f0*/  PRMT R12, R13, 0x7632, R12 ;  /* 0x000076320d0c7816 */ /* 0x000fc4000000000c */
[----:B------:R-:W-:Y:S01]  /*63700*/  ISETP.LT.AND P1, PT, R27, c[0x0][0x178], !P1 ;  /* 0x00005e001b007a0c */ /* 0x000fe20004f21270 */
[----:B------:R-:W-:Y:S01]  /*63710*/  IMAD.WIDE R8, R0, 0x2, R2 ;  /* 0x0000000200087825 */ /* 0x000fe200078e0202 */
[----:B------:R-:W-:Y:S01]  /*63720*/  ISETP.LT.AND P5, PT, R11, c[0x0][0x178], !P3 ;  /* 0x00005e000b007a0c */ /* 0x000fe20005fa1270 */
[----:B------:R-:W-:Y:S01]  /*63730*/  @P4 STG.E.U16 [R4.64], R12 ;  /* 0x0000000c04004986 */ /* 0x000fe2000c101504 */
[----:B------:R-:W-:Y:S02]  /*63740*/  ISETP.LT.AND P4, PT, R27, c[0x0][0x178], !P3 ;  /* 0x00005e001b007a0c */ /* 0x000fe40005f81270 */
[----:B------:R-:W-:Y:S01]  /*63750*/  ISETP.GE.AND P0, PT, R19, c[0x0][0x17c], PT ;  /* 0x00005f0013007a0c */ /* 0x000fe20003f06270 */
[----:B------:R0:W-:Y:S01]  /*63760*/  @P6 STG.E.U16 [R8.64], R14 ;  /* 0x0000000e08006986 */ /* 0x0001e2000c101504 */
[----:B------:R-:W-:Y:S02]  /*63770*/  PRMT R20, R14, 0x7632, R20 ;  /* 0x000076320e147816 */ /* 0x000fe40000000014 */
[----:B----4-:R-:W-:Y:S01]  /*63780*/  ISETP.GE.AND P3, PT, R18, c[0x0][0x17c], PT ;  /* 0x00005f0012007a0c */ /* 0x010fe20003f66270 */
[----:B0-----:R-:W4:Y:S01]  /*63790*/  LDL.LU R14, [R1+0x1978] ;  /* 0x00197800010e7983 */ /* 0x001f220000300800 */
[C---:B------:R-:W-:Y:S01]  /*637a0*/  IMAD.WIDE R18, R0.reuse, 0x2, R28 ;  /* 0x0000000200127825 */ /* 0x040fe200078e021c */
[----:B------:R-:W-:-:S02]  /*637b0*/  IADD3 R8, R0, c[0x0][0x198], RZ ;  /* 0x0000660000087a10 */ /* 0x000fc40007ffe0ff */
[----:B------:R-:W-:Y:S02]  /*637c0*/  PRMT R0, R10, 0x7632, R0 ;  /* 0x000076320a007816 */ /* 0x000fe40000000000 */
[----:B------:R0:W-:Y:S04]  /*637d0*/  @P1 STG.E.U16 [R18.64], R10 ;  /* 0x0000000a12001986 */ /* 0x0001e8000c101504 */
[----:B0-----:R-:W4:Y:S04]  /*637e0*/  LDL.LU.64 R18, [R1+0x1a20] ;  /* 0x001a200001127983 */ /* 0x001f280000300a00 */
[----:B------:R-:W4:Y:S01]  /*637f0*/  LDL.LU R10, [R1+0x1a18] ;  /* 0x001a1800010a7983 */ /* 0x000f220000300800 */
[----:B--2---:R-:W-:-:S03]  /*63800*/  ISETP.GE.AND P1, PT, R6, c[0x0][0x17c], PT ;  /* 0x00005f0006007a0c */ /* 0x004fc60003f26270 */
[----:B------:R-:W2:Y:S01]  /*63810*/  LDL.LU R6, [R1+0x197c] ;  /* 0x00197c0001067983 */ /* 0x000ea20000300800 */
[----:B------:R-:W-:Y:S01]  /*63820*/  ISETP.LT.AND P6, PT, R11, c[0x0][0x178], !P2 ;  /* 0x00005e000b007a0c */ /* 0x000fe200057c1270 */
[C---:B------:R-:W-:Y:S01]  /*63830*/  IMAD.WIDE R4, R8.reuse, 0x2, R2 ;  /* 0x0000000208047825 */ /* 0x040fe200078e0202 */
[C---:B------:R-:W-:Y:S02]  /*63840*/  IADD3 R16, R8.reuse, c[0x0][0x198], RZ ;  /* 0x0000660008107a10 */ /* 0x040fe40007ffe0ff */
[----:B------:R-:W-:Y:S01]  /*63850*/  ISETP.LT.AND P2, PT, R27, c[0x0][0x178], !P2 ;  /* 0x00005e001b007a0c */ /* 0x000fe20005741270 */
[----:B------:R-:W-:Y:S01]  /*63860*/  IMAD.WIDE R8, R8, 0x2, R28 ;  /* 0x0000000208087825 */ /* 0x000fe200078e021c */
[----:B------:R0:W-:Y:S01]  /*63870*/  @P5 STG.E.U16 [R4.64], R20 ;  /* 0x0000001404005986 */ /* 0x0001e2000c101504 */
[----:B------:R-:W-:Y:S02]  /*63880*/  ISETP.LT.AND P5, PT, R11, c[0x0][0x178], !P0 ;  /* 0x00005e000b007a0c */ /* 0x000fe400047a1270 */
[----:B------:R-:W-:Y:S01]  /*63890*/  IMAD.WIDE R12, R16, 0x2, R2 ;  /* 0x00000002100c7825 */ /* 0x000fe200078e0202 */
[----:B------:R1:W-:Y:S01]  /*638a0*/  @P4 STG.E.U16 [R8.64], R0 ;  /* 0x0000000008004986 */ /* 0x0003e2000c101504 */
[----:B------:R-:W-:-:S03]  /*638b0*/  ISETP.LT.AND P4, PT, R27, c[0x0][0x178], !P0 ;  /* 0x00005e001b007a0c */ /* 0x000fc60004781270 */
[----:B---3--:R3:W-:Y:S01]  /*638c0*/  @P6 STG.E.U16 [R12.64], R15 ;  /* 0x0000000f0c006986 */ /* 0x0087e2000c101504 */
[----:B0-----:R-:W-:Y:S02]  /*638d0*/  PRMT R20, R15, 0x7632, R20 ;  /* 0x000076320f147816 */ /* 0x001fe40000000014 */
[----:B-1----:R-:W-:Y:S02]  /*638e0*/  IADD3 R8, R16, c[0x0][0x198], RZ ;  /* 0x0000660010087a10 */ /* 0x002fe40007ffe0ff */
[----:B----4-:R-:W-:Y:S01]  /*638f0*/  ISETP.GE.AND P0, PT, R14, c[0x0][0x17c], PT ;  /* 0x00005f000e007a0c */ /* 0x010fe20003f06270 */
[----:B---3--:R-:W-:Y:S01]  /*63900*/  IMAD.WIDE R14, R16, 0x2, R28 ;  /* 0x00000002100e7825 */ /* 0x008fe200078e021c */
[----:B------:R-:W-:-:S03]  /*63910*/  PRMT R16, R17, 0x7632, R16 ;  /* 0x0000763211107816 */ /* 0x000fc60000000010 */
[----:B------:R-:W-:Y:S01]  /*63920*/  IMAD.WIDE R4, R8, 0x2, R2 ;  /* 0x0000000208047825 */ /* 0x000fe200078e0202 */
[----:B------:R0:W-:Y:S04]  /*63930*/  @P2 STG.E.U16 [R14.64], R17 ;  /* 0x000000110e002986 */ /* 0x0001e8000c101504 */
[----:B------:R1:W-:Y:S04]  /*63940*/  @P5 STG.E.U16 [R4.64], R20 ;  /* 0x0000001404005986 */ /* 0x0003e8000c101504 */
[----:B0-----:R-:W3:Y:S04]  /*63950*/  LDL.LU.64 R14, [R1+0x1a10] ;  /* 0x001a1000010e7983 */ /* 0x001ee80000300a00 */
[----:B------:R-:W4:Y:S01]  /*63960*/  LDL.LU R17, [R1+0x144] ;  /* 0x0001440001117983 */ /* 0x000f220000300800 */
[----:B--2---:R-:W-:-:S03]  /*63970*/  ISETP.GE.AND P2, PT, R6, c[0x0][0x17c], PT ;  /* 0x00005f0006007a0c */ /* 0x004fc60003f46270 */
[----:B------:R-:W2:Y:S04]  /*63980*/  LDL.LU R6, [R1+0x1984] ;  /* 0x0019840001067983 */ /* 0x000ea80000300800 */
[----:B-1----:R-:W2:Y:S01]  /*63990*/  LDL.LU R5, [R1+0x1980] ;  /* 0x0019800001057983 */ /* 0x002ea20000300800 */
[----:B------:R-:W-:Y:S02]  /*639a0*/  ISETP.LT.AND P6, PT, R11, c[0x0][0x178], !P3 ;  /* 0x00005e000b007a0c */ /* 0x000fe40005fc1270 */
[C---:B------:R-:W-:Y:S01]  /*639b0*/  IADD3 R0, R8.reuse, c[0x0][0x198], RZ ;  /* 0x0000660008007a10 */ /* 0x040fe20007ffe0ff */
[----:B------:R-:W-:Y:S01]  /*639c0*/  IMAD.WIDE R8, R8, 0x2, R28 ;  /* 0x0000000208087825 */ /* 0x000fe200078e021c */
[----:B------:R-:W-:Y:S02]  /*639d0*/  ISETP.LT.AND P3, PT, R27, c[0x0][0x178], !P3 ;  /* 0x00005e001b007a0c */ /* 0x000fe40005f61270 */
[----:B------:R-:W-:-:S02]  /*639e0*/  ISETP.LT.AND P5, PT, R11, c[0x0][0x178], !P1 ;  /* 0x00005e000b007a0c */ /* 0x000fc40004fa1270 */
[----:B------:R-:W-:Y:S01]  /*639f0*/  @P4 STG.E.U16 [R8.64], R16 ;  /* 0x0000001008004986 */ /* 0x000fe2000c101504 */
[----:B------:R-:W-:Y:S01]  /*63a00*/  ISETP.LT.AND P4, PT, R27, c[0x0][0x178], !P1 ;  /* 0x00005e001b007a0c */ /* 0x000fe20004f81270 */
[----:B------:R-:W-:-:S05]  /*63a10*/  IMAD.WIDE R12, R0, 0x2, R2 ;  /* 0x00000002000c7825 */ /* 0x000fca00078e0202 */
[----:B----4-:R-:W-:Y:S01]  /*63a20*/  @P6 STG.E.U16 [R12.64], R17 ;  /* 0x000000110c006986 */ /* 0x010fe2000c101504 */
[----:B--2---:R-:W-:Y:S01]  /*63a30*/  ISETP.GE.AND P1, PT, R5, c[0x0][0x17c], PT ;  /* 0x00005f0005007a0c */ /* 0x004fe20003f26270 */
[----:B------:R-:W-:-:S05]  /*63a40*/  IMAD.WIDE R4, R0, 0x2, R28 ;  /* 0x0000000200047825 */ /* 0x000fca00078e021c */
[----:B------:R0:W-:Y:S04]  /*63a50*/  @P3 STG.E.U16 [R4.64], R21 ;  /* 0x0000001504003986 */ /* 0x0001e8000c101504 */
[----:B0-----:R-:W2:Y:S04]  /*63a60*/  LDL.LU R4, [R1+0x1988] ;  /* 0x0019880001047983 */ /* 0x001ea80000300800 */
[----:B------:R-:W4:Y:S01]  /*63a70*/  LDL.LU R5, [R1+0x124] ;  /* 0x0001240001057983 */ /* 0x000f220000300800 */
[----:B------:R-:W-:Y:S02]  /*63a80*/  IADD3 R12, R0, c[0x0][0x198], RZ ;  /* 0x00006600000c7a10 */ /* 0x000fe40007ffe0ff */
[----:B------:R-:W-:-:S02]  /*63a90*/  ISETP.LT.AND P6, PT, R11, c[0x0][0x178], !P0 ;  /* 0x00005e000b007a0c */ /* 0x000fc400047c1270 */
[----:B------:R-:W-:Y:S01]  /*63aa0*/  ISETP.LT.AND P0, PT, R27, c[0x0][0x178], !P0 ;  /* 0x00005e001b007a0c */ /* 0x000fe20004701270 */
[C---:B------:R-:W-:Y:S01]  /*63ab0*/  IMAD.WIDE R8, R12.reuse, 0x2, R2 ;  /* 0x000000020c087825 */ /* 0x040fe200078e0202 */
[----:B------:R-:W-:Y:S02]  /*63ac0*/  PRMT R24, R17, 0x7632, R24 ;  /* 0x0000763211187816 */ /* 0x000fe40000000018 */
[C---:B------:R-:W-:Y:S01]  /*63ad0*/  IADD3 R20, R12.reuse, c[0x0][0x198], RZ ;  /* 0x000066000c147a10 */ /* 0x040fe20007ffe0ff */
[----:B------:R-:W-:Y:S01]  /*63ae0*/  IMAD.WIDE R12, R12, 0x2, R28 ;  /* 0x000000020c0c7825 */ /* 0x000fe200078e021c */
[----:B------:R-:W-:Y:S01]  /*63af0*/  PRMT R0, R21, 0x7632, R0 ;  /* 0x0000763215007816 */ /* 0x000fe20000000000 */
[----:B------:R0:W-:Y:S02]  /*63b00*/  @P5 STG.E.U16 [R8.64], R24 ;  /* 0x0000001808005986 */ /* 0x0001e4000c101504 */
[----:B------:R-:W-:Y:S01]  /*63b10*/  IMAD.WIDE R16, R20, 0x2, R2 ;  /* 0x0000000214107825 */ /* 0x000fe200078e0202 */
[----:B------:R-:W-:Y:S01]  /*63b20*/  ISETP.GE.AND P3, PT, R6, c[0x0][0x17c], PT ;  /* 0x00005f0006007a0c */ /* 0x000fe20003f66270 */
[----:B------:R-:W-:Y:S04]  /*63b30*/  @P4 STG.E.U16 [R12.64], R0 ;  /* 0x000000000c004986 */ /* 0x000fe8000c101504 */
[----:B------:R-:W2:Y:S01]  /*63b40*/  LDL.LU R6, [R1+0x38] ;  /* 0x0000380001067983 */ /* 0x000ea20000300800 */
[C---:B0-----:R-:W-:Y:S01]  /*63b50*/  IADD3 R8, R20.reuse, c[0x0][0x198], RZ ;  /* 0x0000660014087a10 */ /* 0x041fe20007ffe0ff */
[----:B------:R-:W-:-:S02]  /*63b60*/  IMAD.WIDE R20, R20, 0x2, R28 ;  /* 0x0000000214147825 */ /* 0x000fc400078e021c */
[----:B------:R-:W2:Y:S04]  /*63b70*/  LDL.LU R24, [R1+0x1990] ;  /* 0x0019900001187983 */ /* 0x000ea80000300800 */
[----:B----4-:R-:W-:Y:S04]  /*63b80*/  @P6 STG.E.U16 [R16.64], R5 ;  /* 0x0000000510006986 */ /* 0x010fe8000c101504 */
[----:B------:R0:W-:Y:S04]  /*63b90*/  @P0 STG.E.U16 [R20.64], R25 ;  /* 0x0000001914000986 */ /* 0x0001e8000c101504 */
[----:B0-----:R-:W4:Y:S04]  /*63ba0*/  LDL.LU R20, [R1+0x198c] ;  /* 0x00198c0001147983 */ /* 0x001f280000300800 */
[----:B------:R-:W3:Y:S01]  /*63bb0*/  LDL.LU R21, [R1+0xf8] ;  /* 0x0000f80001157983 */ /* 0x000ee20000300800 */
[----:B------:R-:W-:-:S02]  /*63bc0*/  ISETP.LT.AND P5, PT, R11, c[0x0][0x178], !P2 ;  /* 0x00005e000b007a0c */ /* 0x000fc400057a1270 */
[----:B------:R-:W-:Y:S02]  /*63bd0*/  ISETP.LT.AND P4, PT, R27, c[0x0][0x178], !P2 ;  /* 0x00005e001b007a0c */ /* 0x000fe40005781270 */
[----:B------:R-:W-:Y:S02]  /*63be0*/  ISETP.LT.AND P6, PT, R11, c[0x0][0x178], !P1 ;  /* 0x00005e000b007a0c */ /* 0x000fe40004fc1270 */
[----:B--2---:R-:W-:Y:S02]  /*63bf0*/  ISETP.GE.AND P2, PT, R4, c[0x0][0x17c], PT ;  /* 0x00005f0004007a0c */ /* 0x004fe40003f46270 */
[----:B------:R-:W-:Y:S01]  /*63c00*/  PRMT R17, R5, 0x7632, R17 ;  /* 0x0000763205117816 */ /* 0x000fe20000000011 */
[C---:B------:R-:W-:Y:S01]  /*63c10*/  IMAD.WIDE R4, R8.reuse, 0x2, R2 ;  /* 0x0000000208047825 */ /* 0x040fe200078e0202 */
[----:B------:R-:W-:Y:S02]  /*63c20*/  ISETP.LT.AND P1, PT, R27, c[0x0][0x178], !P1 ;  /* 0x00005e001b007a0c */ /* 0x000fe40004f21270 */
[C---:B------:R-:W-:Y:S01]  /*63c30*/  IADD3 R0, R8.reuse, c[0x0][0x198], RZ ;  /* 0x0000660008007a10 */ /* 0x040fe20007ffe0ff */
[----:B------:R-:W-:Y:S01]  /*63c40*/  IMAD.WIDE R8, R8, 0x2, R28 ;  /* 0x0000000208087825 */ /* 0x000fe200078e021c */
[----:B------:R-:W-:Y:S01]  /*63c50*/  PRMT R16, R25, 0x7632, R16 ;  /* 0x0000763219107816 */ /* 0x000fe20000000010 */
[----:B------:R-:W-:Y:S02]  /*63c60*/  @P5 STG.E.U16 [R4.64], R17 ;  /* 0x0000001104005986 */ /* 0x000fe4000c101504 */
[----:B------:R-:W-:-:S02]  /*63c70*/  IMAD.WIDE R12, R0, 0x2, R2 ;  /* 0x00000002000c7825 */ /* 0x000fc400078e0202 */
[----:B------:R0:W-:Y:S01]  /*63c80*/  @P4 STG.E.U16 [R8.64], R16 ;  /* 0x0000001008004986 */ /* 0x0001e2000c101504 */
[----:B------:R-:W-:Y:S02]  /*63c90*/  ISETP.LT.AND P5, PT, R11, c[0x0][0x178], !P3 ;  /* 0x00005e000b007a0c */ /* 0x000fe40005fa1270 */
[----:B------:R-:W-:Y:S01]  /*63ca0*/  ISETP.LT.AND P4, PT, R27, c[0x0][0x178], !P3 ;  /* 0x00005e001b007a0c */ /* 0x000fe20005f81270 */
[----:B------:R-:W2:Y:S01]  /*63cb0*/  LDL.LU R25, [R1+0x108] ;  /* 0x0001080001197983 */ /* 0x000ea20000300800 */
[----:B------:R-:W-:-:S03]  /*63cc0*/  ISETP.GE.AND P3, PT, R24, c[0x0][0x17c], PT ;  /* 0x00005f0018007a0c */ /* 0x000fc60003f66270 */
[----:B------:R-:W2:Y:S01]  /*63cd0*/  LDL.LU R24, [R1+0x118] ;  /* 0x0001180001187983 */ /* 0x000ea20000300800 */
[C---:B0-----:R-:W-:Y:S01]  /*63ce0*/  IMAD.WIDE R8, R0.reuse, 0x2, R28 ;  /* 0x0000000200087825 */ /* 0x041fe200078e021c */
[----:B------:R-:W-:Y:S02]  /*63cf0*/  IADD3 R16, R0, c[0x0][0x198], RZ ;  /* 0x0000660000107a10 */ /* 0x000fe40007ffe0ff */
[----:B------:R-:W-:Y:S01]  /*63d00*/  PRMT R0, R6, 0x7632, R0 ;  /* 0x0000763206007816 */ /* 0x000fe20000000000 */
[----:B---3--:R-:W-:Y:S04]  /*63d10*/  @P6 STG.E.U16 [R12.64], R21 ;  /* 0x000000150c006986 */ /* 0x008fe8000c101504 */
[----:B------:R0:W-:Y:S04]  /*63d20*/  @P1 STG.E.U16 [R8.64], R6 ;  /* 0x0000000608001986 */ /* 0x0001e8000c101504 */
[----:B0-----:R-:W3:Y:S04]  /*63d30*/  LDL.LU R6, [R1+0x1a0c] ;  /* 0x001a0c0001067983 */ /* 0x001ee80000300800 */
[----:B------:R-:W3:Y:S04]  /*63d40*/  LDL.LU R8, [R1+0x1994] ;  /* 0x0019940001087983 */ /* 0x000ee80000300800 */
[----:B------:R-:W3:Y:S01]  /*63d50*/  LDL.LU R9, [R1+0x1998] ;  /* 0x0019980001097983 */ /* 0x000ee20000300800 */
[----:B------:R-:W-:Y:S01]  /*63d60*/  ISETP.LT.AND P6, PT, R11, c[0x0][0x178], !P2 ;  /* 0x00005e000b007a0c */ /* 0x000fe200057c1270 */
[----:B------:R-:W-:Y:S01]  /*63d70*/  IMAD.WIDE R12, R16, 0x2, R2 ;  /* 0x00000002100c7825 */ /* 0x000fe200078e0202 */
[----:B------:R-:W-:-:S02]  /*63d80*/  PRMT R5, R21, 0x7632, R5 ;  /* 0x0000763215057816 */ /* 0x000fc40000000005 */
[----:B----4-:R-:W-:Y:S02]  /*63d90*/  ISETP.GE.AND P0, PT, R20, c[0x0][0x17c], PT ;  /* 0x00005f0014007a0c */ /* 0x010fe40003f06270 */
[C---:B------:R-:W-:Y:S02]  /*63da0*/  IADD3 R4, R16.reuse, c[0x0][0x198], RZ ;  /* 0x0000660010047a10 */ /* 0x040fe40007ffe0ff */
[----:B------:R-:W-:Y:S01]  /*63db0*/  ISETP.LT.AND P2, PT, R27, c[0x0][0x178], !P2 ;  /* 0x00005e001b007a0c */ /* 0x000fe20005741270 */
[----:B------:R0:W-:Y:S01]  /*63dc0*/  @P5 STG.E.U16 [R12.64], R5 ;  /* 0x000000050c005986 */ /* 0x0001e2000c101504 */
[----:B------:R-:W-:Y:S01]  /*63dd0*/  IMAD.WIDE R16, R16, 0x2, R28 ;  /* 0x0000000210107825 */ /* 0x000fe200078e021c */
[----:B------:R-:W-:-:S03]  /*63de0*/  ISETP.LT.AND P5, PT, R11, c[0x0][0x178], !P0 ;  /* 0x00005e000b007a0c */ /* 0x000fc600047a1270 */
[C---:B------:R-:W-:Y:S01]  /*63df0*/  IMAD.WIDE R20, R4.reuse, 0x2, R2 ;  /* 0x0000000204147825 */ /* 0x040fe200078e0202 */
[----:B------:R-:W-:Y:S01]  /*63e00*/  @P4 STG.E.U16 [R16.64], R0 ;  /* 0x0000000010004986 */ /* 0x000fe2000c101504 */
[----:B------:R-:W-:Y:S02]  /*63e10*/  ISETP.LT.AND P4, PT, R27, c[0x0][0x178], !P0 ;  /* 0x00005e001b007a0c */ /* 0x000fe40004781270 */
[C---:B0-----:R-:W-:Y:S01]  /*63e20*/  IADD3 R12, R4.reuse, c[0x0][0x198], RZ ;  /* 0x00006600040c7a10 */ /* 0x041fe20007ffe0ff */
[----:B------:R-:W-:Y:S01]  /*63e30*/  IMAD.WIDE R4, R4, 0x2, R28 ;  /* 0x0000000204047825 */ /* 0x000fe200078e021c */
[----:B--2---:R0:W-:Y:S01]  /*63e40*/  @P6 STG.E.U16 [R20.64], R25 ;  /* 0x0000001914006986 */ /* 0x0041e2000c101504 */
[----:B------:R-:W-:-:S03]  /*63e50*/  ISETP.LT.AND P6, PT, R11, c[0x0][0x178], !P3 ;  /* 0x00005e000b007a0c */ /* 0x000fc60005fc1270 */
[----:B------:R-:W2:Y:S01]  /*63e60*/  LDL.LU R11, [R1+0x1a08] ;  /* 0x001a0800010b7983 */ /* 0x000ea20000300800 */
[----:B0-----:R-:W-:-:S03]  /*63e70*/  PRMT R21, R25, 0x7632, R21 ;  /* 0x0000763219157816 */ /* 0x001fc60000000015 */
[----:B------:R-:W4:Y:S04]  /*63e80*/  LDL.LU R25, [R1+0x19a0] ;  /* 0x0019a00001197983 */ /* 0x000f280000300800 */
[----:B---3--:R0:W-:Y:S01]  /*63e90*/  @P2 STG.E.U16 [R4.64], R6 ;  /* 0x0000000604002986 */ /* 0x0081e2000c101504 */
[----:B------:R-:W-:Y:S02]  /*63ea0*/  ISETP.GE.AND P1, PT, R8, c[0x0][0x17c], PT ;  /* 0x00005f0008007a0c */ /* 0x000fe40003f26270 */
[----:B------:R-:W-:Y:S01]  /*63eb0*/  ISETP.GE.AND P0, PT, R9, c[0x0][0x17c], PT ;  /* 0x00005f0009007a0c */ /* 0x000fe20003f06270 */
[----:B------:R-:W-:Y:S01]  /*63ec0*/  IMAD.WIDE R8, R12, 0x2, R2 ;  /* 0x000000020c087825 */ /* 0x000fe200078e0202 */
[----:B0-----:R-:W3:Y:S04]  /*63ed0*/  LDL.LU R5, [R1+0x199c] ;  /* 0x00199c0001057983 */ /* 0x001ee80000300800 */
[----:B------:R0:W-:Y:S04]  /*63ee0*/  @P5 STG.E.U16 [R8.64], R21 ;  /* 0x0000001508005986 */ /* 0x0001e8000c101504 */
[----:B0-----:R-:W2:Y:S01]  /*63ef0*/  LDL.LU R21, [R1+0x5e8] ;  /* 0x0005e80001157983 */ /* 0x001ea20000300800 */
[----:B------:R-:W-:-:S02]  /*63f00*/  ISETP.LT.AND P3, PT, R27, c[0x0][0x178], !P3 ;  /* 0x00005e001b007a0c */ /* 0x000fc40005f61270 */
[C---:B------:R-:W-:Y:S01]  /*63f10*/  IADD3 R0, R12.reuse, c[0x0][0x198], RZ ;  /* 0x000066000c007a10 */ /* 0x040fe20007ffe0ff */
[----:B------:R-:W-:Y:S01]  /*63f20*/  IMAD.WIDE R12, R12, 0x2, R28 ;  /* 0x000000020c0c7825 */ /* 0x000fe200078e021c */
[----:B------:R-:W-:-:S03]  /*63f30*/  PRMT R20, R6, 0x7632, R20 ;  /* 0x0000763206147816 */ /* 0x000fc60000000014 */
[----:B------:R-:W-:Y:S02]  /*63f40*/  IMAD.WIDE R16, R0, 0x2, R2 ;  /* 0x0000000200107825 */ /* 0x000fe400078e0202 */
[----:B------:R0:W-:Y:S01]  /*63f50*/  @P4 STG.E.U16 [R12.64], R20 ;  /* 0x000000140c004986 */ /* 0x0001e2000c101504 */
[----:B------:R-:W-:-:S03]  /*63f60*/  ISETP.LT.AND P4, PT, R27, c[0x0][0x178], !P1 ;  /* 0x00005e001b007a0c */ /* 0x000fc60004f81270 */
[----:B------:R1:W-:Y:S01]  /*63f70*/  @P6 STG.E.U16 [R16.64], R24 ;  /* 0x0000001810006986 */ /* 0x0003e2000c101504 */
[----:B0-----:R-:W-:Y:S02]  /*63f80*/  PRMT R20, R24, 0x7632, R20 ;  /* 0x0000763218147816 */ /* 0x001fe40000000014 */
[----:B---3--:R-:W-:Y:S01]  /*63f90*/  ISETP.GE.AND P2, PT, R5, c[0x0][0x17c], PT ;  /* 0x00005f0005007a0c */ /* 0x008fe20003f46270 */
[----:B------:R-:W-:-:S05]  /*63fa0*/  IMAD.WIDE R4, R0, 0x2, R28 ;  /* 0x0000000200047825 */ /* 0x000fca00078e021c */
[----:B------:R0:W-:Y:S01]  /*63fb0*/  @P3 STG.E.U16 [R4.64], R10 ;  /* 0x0000000a04003986 */ /* 0x0001e2000c101504 */
[----:B--2---:R-:W-:Y:S02]  /*63fc0*/  ISETP.LT.AND P5, PT, R21, c[0x0][0x178], !P1 ;  /* 0x00005e0015007a0c */ /* 0x004fe40004fa1270 */
[----:B----4-:R-:W-:Y:S02]  /*63fd0*/  ISETP.GE.AND P1, PT, R25, c[0x0][0x17c], PT ;  /* 0x00005f0019007a0c */ /* 0x010fe40003f26270 */
[----:B------:R-:W2:Y:S04]  /*63fe0*/  LDL.LU R25, [R1+0x158] ;  /* 0x0001580001197983 */ /* 0x000ea80000300800 */
[----:B-1----:R-:W3:Y:S04]  /*63ff0*/  LDL.LU R24, [R1+0x19a8] ;  /* 0x0019a80001187983 */ /* 0x002ee80000300800 */
[----:B0-----:R-:W4:Y:S04]  /*64000*/  LDL.LU R4, [R1+0x19a4] ;  /* 0x0019a40001047983 */ /* 0x001f280000300800 */
[----:B------:R-:W2:Y:S01]  /*64010*/  LDL.LU R5, [R1+0x138] ;  /* 0x0001380001057983 */ /* 0x000ea20000300800 */
[----:B------:R-:W-:-:S02]  /*64020*/  IADD3 R12, R0, c[0x0][0x198], RZ ;  /* 0x00006600000c7a10 */ /* 0x000fc40007ffe0ff */
[----:B------:R-:W-:Y:S02]  /*64030*/  ISETP.LT.AND P6, PT, R21, c[0x0][0x178], !P0 ;  /* 0x00005e0015007a0c */ /* 0x000fe400047c1270 */
[C---:B------:R-:W-:Y:S01]  /*64040*/  IADD3 R6, R12.reuse, c[0x0][0x198], RZ ;  /* 0x000066000c067a10 */ /* 0x040fe20007ffe0ff */
[----:B------:R-:W-:Y:S01]  /*64050*/  IMAD.WIDE R8, R12, 0x2, R2 ;  /* 0x000000020c087825 */ /* 0x000fe200078e0202 */
[----:B------:R-:W-:Y:S02]  /*64060*/  ISETP.LT.AND P0, PT, R27, c[0x0][0x178], !P0 ;  /* 0x00005e001b007a0c */ /* 0x000fe40004701270 */
[----:B------:R-:W-:Y:S01]  /*64070*/  PRMT R0, R10, 0x7632, R0 ;  /* 0x000076320a007816 */ /* 0x000fe20000000000 */
[----:B------:R-:W-:Y:S01]  /*64080*/  IMAD.WIDE R12, R12, 0x2, R28 ;  /* 0x000000020c0c7825 */ /* 0x000fe200078e021c */
[----:B------:R0:W-:Y:S03]  /*64090*/  @P5 STG.E.U16 [R8.64], R20 ;  /* 0x0000001408005986 */ /* 0x0001e6000c101504 */
[----:B------:R-:W-:Y:S01]  /*640a0*/  IMAD.WIDE R16, R6, 0x2, R2 ;  /* 0x0000000206107825 */ /* 0x000fe200078e0202 */
[----:B------:R-:W-:Y:S01]  /*640b0*/  @P4 STG.E.U16 [R12.64], R0 ;  /* 0x000000000c004986 */ /* 0x000fe2000c101504 */
[----:B------:R-:W-:-:S02]  /*640c0*/  ISETP.LT.AND P5, PT, R21, c[0x0][0x178], !P2 ;  /* 0x00005e0015007a0c */ /* 0x000fc400057a1270 */
[----:B------:R-:W-:Y:S02]  /*640d0*/  ISETP.LT.AND P4, PT, R27, c[0x0][0x178], !P2 ;  /* 0x00005e001b007a0c */ /* 0x000fe40005781270 */
[----:B---3--:R-:W-:Y:S02]  /*640e0*/  ISETP.GE.AND P2, PT, R24, c[0x0][0x17c], PT ;  /* 0x00005f0018007a0c */ /* 0x008fe40003f46270 */
[----:B------:R-:W3:Y:S01]  /*640f0*/  LDL.LU R24, [R1+0x168] ;  /* 0x0001680001187983 */ /* 0x000ee20000300800 */
[----:B----4-:R-:W-:-:S03]  /*64100*/  ISETP.GE.AND P3, PT, R4, c[0x0][0x17c], PT ;  /* 0x00005f0004007a0c */ /* 0x010fc60003f66270 */
[----:B0-----:R-:W4:Y:S01]  /*64110*/  LDL.LU R20, [R1+0x19ac] ;  /* 0x0019ac0001147983 */ /* 0x001f220000300800 */
[----:B--2---:R-:W-:-:S03]  /*64120*/  PRMT R10, R5, 0x7632, R10 ;  /* 0x00007632050a7816 */ /* 0x004fc6000000000a */
[----:B------:R0:W-:Y:S02]  /*64130*/  @P6 STG.E.U16 [R16.64], R5 ;  /* 0x0000000510006986 */ /* 0x0001e4000c101504 */
[----:B0-----:R-:W-:-:S05]  /*64140*/  IMAD.WIDE R4, R6, 0x2, R28 ;  /* 0x0000000206047825 */ /* 0x001fca00078e021c */
[----:B------:R0:W-:Y:S04]  /*64150*/  @P0 STG.E.U16 [R4.64], R14 ;  /* 0x0000000e04000986 */ /* 0x0001e8000c101504 */
[----:B0-----:R-:W2:Y:S01]  /*64160*/  LDL.LU R5, [R1+0x19b0] ;  /* 0x0019b00001057983 */ /* 0x001ea20000300800 */
[----:B------:R-:W-:Y:S02]  /*64170*/  IADD3 R12, R6, c[0x0][0x198], RZ ;  /* 0x00006600060c7a10 */ /* 0x000fe40007ffe0ff */
[----:B------:R-:W-:Y:S02]  /*64180*/  ISETP.LT.AND P6, PT, R21, c[0x0][0x178], !P1 ;  /* 0x00005e0015007a0c */ /* 0x000fe40004fc1270 */
[----:B------:R-:W-:Y:S01]  /*64190*/  ISETP.LT.AND P1, PT, R27, c[0x0][0x178], !P1 ;  /* 0x00005e001b007a0c */ /* 0x000fe20004f21270 */
[C---:B------:R-:W-:Y:S01]  /*641a0*/  IMAD.WIDE R8, R12.reuse, 0x2, R2 ;  /* 0x000000020c087825 */ /* 0x040fe200078e0202 */
[----:B------:R-:W-:-:S02]  /*641b0*/  IADD3 R0, R12, c[0x0][0x198], RZ ;  /* 0x000066000c007a10 */ /* 0x000fc40007ffe0ff */
[----:B------:R-:W-:Y:S01]  /*641c0*/  PRMT R6, R14, 0x7632, R6 ;  /* 0x000076320e067816 */ /* 0x000fe20000000006 */
[----:B------:R-:W-:Y:S01]  /*641d0*/  IMAD.WIDE R12, R12, 0x2, R28 ;  /* 0x000000020c0c7825 */ /* 0x000fe200078e021c */
[----:B------:R0:W-:Y:S03]  /*641e0*/  @P5 STG.E.U16 [R8.64], R10 ;  /* 0x0000000a08005986 */ /* 0x0001e6000c101504 */
[----:B------:R-:W-:Y:S01]  /*641f0*/  IMAD.WIDE R16, R0, 0x2, R2 ;  /* 0x0000000200107825 */ /* 0x000fe200078e0202 */
[----:B------:R1:W-:Y:S01]  /*64200*/  @P4 STG.E.U16 [R12.64], R6 ;  /* 0x000000060c004986 */ /* 0x0003e2000c101504 */
[----:B------:R-:W-:Y:S02]  /*64210*/  ISETP.LT.AND P5, PT, R21, c[0x0][0x178], !P3 ;  /* 0x00005e0015007a0c */ /* 0x000fe40005fa1270 */
[----:B------:R-:W-:Y:S01]  /*64220*/  ISETP.LT.AND P4, PT, R27, c[0x0][0x178], !P3 ;  /* 0x00005e001b007a0c */ /* 0x000fe20005f81270 */
[----:B------:R3:W-:Y:S01]  /*64230*/  @P6 STG.E.U16 [R16.64], R25 ;  /* 0x0000001910006986 */ /* 0x0007e2000c101504 */
[----:B0-----:R-:W-:-:S02]  /*64240*/  PRMT R10, R25, 0x7632, R10 ;  /* 0x00007632190a7816 */ /* 0x001fc4000000000a */
[----:B-1----:R-:W-:Y:S02]  /*64250*/  IADD3 R12, R0, c[0x0][0x198], RZ ;  /* 0x00006600000c7a10 */ /* 0x002fe40007ffe0ff */
[----:B----4-:R-:W-:Y:S02]  /*64260*/  ISETP.GE.AND P3, PT, R20, c[0x0][0x17c], PT ;  /* 0x00005f0014007a0c */ /* 0x010fe40003f66270 */
[----:B------:R-:W4:Y:S04]  /*64270*/  LDL.LU R20, [R1+0x19b8] ;  /* 0x0019b80001147983 */ /* 0x000f280000300800 */
[----:B---3--:R-:W3:Y:S01]  /*64280*/  LDL.LU R25, [R1+0x148] ;  /* 0x0001480001197983 */ /* 0x008ee20000300800 */
[----:B--2---:R-:W-:Y:S01]  /*64290*/  ISETP.GE.AND P0, PT, R5, c[0x0][0x17c], PT ;  /* 0x00005f0005007a0c */ /* 0x004fe20003f06270 */
[----:B------:R-:W-:Y:S01]  /*642a0*/  IMAD.WIDE R4, R0, 0x2, R28 ;  /* 0x0000000200047825 */ /* 0x000fe200078e021c */
[----:B------:R-:W-:-:S04]  /*642b0*/  PRMT R0, R7, 0x7632, R0 ;  /* 0x0000763207007816 */ /* 0x000fc80000000000 */
[----:B------:R0:W-:Y:S04]  /*642c0*/  @P1 STG.E.U16 [R4.64], R7 ;  /* 0x0000000704001986 */ /* 0x0001e8000c101504 */
[----:B0-----:R-:W2:Y:S04]  /*642d0*/  LDL.LU R7, [R1+0x1a04] ;  /* 0x001a040001077983 */ /* 0x001ea80000300800 */
[----:B------:R-:W2:Y:S01]  /*642e0*/  LDL.LU R5, [R1+0x19b4] ;  /* 0x0019b40001057983 */ /* 0x000ea20000300800 */
[----:B------:R-:W-:Y:S02]  /*642f0*/  ISETP.LT.AND P6, PT, R21, c[0x0][0x178], !P2 ;  /* 0x00005e0015007a0c */ /* 0x000fe400057c1270 */
[----:B------:R-:W-:Y:S01]  /*64300*/  ISETP.LT.AND P2, PT, R27, c[0x0][0x178], !P2 ;  /* 0x00005e001b007a0c */ /* 0x000fe20005741270 */
[C---:B------:R-:W-:Y:S01]  /*64310*/  IMAD.WIDE R8, R12.reuse, 0x2, R2 ;  /* 0x000000020c087825 */ /* 0x040fe200078e0202 */
[----:B------:R-:W-:-:S03]  /*64320*/  IADD3 R6, R12, c[0x0][0x198], RZ ;  /* 0x000066000c067a10 */ /* 0x000fc60007ffe0ff */
        /* <DEDUP_REMOVED lines=13> */
[----:B------:R-:W-:-:S05]  /*64400*/  IMAD.WIDE R4, R6, 0x2, R28 ;  /* 0x0000000206047825 */ /* 0x000fca00078e021c */
[----:B------:R0:W-:Y:S01]  /*64410*/  @P2 STG.E.U16 [R4.64], R18 ;  /* 0x0000001204002986 */ /* 0x0001e2000c101504 */
[----:B------:R-:W-:-:S03]  /*64420*/  PRMT R6, R18, 0x7632, R6 ;  /* 0x0000763212067816 */ /* 0x000fc60000000006 */
[----:B0-----:R-:W2:Y:S04]  /*64430*/  LDL.LU R5, [R1+0x19bc] ;  /* 0x0019bc0001057983 */ /* 0x001ea80000300800 */
[----:B------:R-:W3:Y:S01]  /*64440*/  LDL.LU R18, [R1+0x19c4] ;  /* 0x0019c40001127983 */ /* 0x000ee20000300800 */
[----:B------:R-:W-:Y:S02]  /*64450*/  ISETP.LT.AND P6, PT, R21, c[0x0][0x178], !P3 ;  /* 0x00005e0015007a0c */ /* 0x000fe40005fc1270 */
[----:B------:R-:W-:Y:S02]  /*64460*/  ISETP.LT.AND P3, PT, R27, c[0x0][0x178], !P3 ;  /* 0x00005e001b007a0c */ /* 0x000fe40005f61270 */
[C---:B------:R-:W-:Y:S01]  /*64470*/  IADD3 R0, R12.reuse, c[0x0][0x198], RZ ;  /* 0x000066000c007a10 */ /* 0x040fe20007ffe0ff */
[----:B------:R-:W-:-:S04]  /*64480*/  IMAD.WIDE R8, R12, 0x2, R2 ;  /* 0x000000020c087825 */ /* 0x000fc800078e0202 */
[----:B------:R-:W-:Y:S01]  /*64490*/  IMAD.WIDE R12, R12, 0x2, R28 ;  /* 0x000000020c0c7825 */ /* 0x000fe200078e021c */
[----:B------:R0:W-:Y:S03]  /*644a0*/  @P5 STG.E.U16 [R8.64], R10 ;  /* 0x0000000a08005986 */ /* 0x0001e6000c101504 */
[----:B------:R-:W-:Y:S01]  /*644b0*/  IMAD.WIDE R16, R0, 0x2, R2 ;  /* 0x0000000200107825 */ /* 0x000fe200078e0202 */
[----:B------:R-:W-:Y:S01]  /*644c0*/  @P4 STG.E.U16 [R12.64], R6 ;  /* 0x000000060c004986 */ /* 0x000fe2000c101504 */
[----:B------:R-:W-:Y:S02]  /*644d0*/  ISETP.LT.AND P5, PT, R21, c[0x0][0x178], !P1 ;  /* 0x00005e0015007a0c */ /* 0x000fe40004fa1270 */
[----:B------:R-:W-:Y:S01]  /*644e0*/  ISETP.LT.AND P4, PT, R27, c[0x0][0x178], !P1 ;  /* 0x00005e001b007a0c */ /* 0x000fe20004f81270 */
[----:B------:R1:W-:Y:S01]  /*644f0*/  @P6 STG.E.U16 [R16.64], R25 ;  /* 0x0000001910006986 */ /* 0x0003e2000c101504 */
[----:B0-----:R-:W-:-:S02]  /*64500*/  PRMT R10, R25, 0x7632, R10 ;  /* 0x00007632190a7816 */ /* 0x001fc4000000000a */
[----:B----4-:R-:W-:Y:S02]  /*64510*/  ISETP.GE.AND P1, PT, R20, c[0x0][0x17c], PT ;  /* 0x00005f0014007a0c */ /* 0x010fe40003f26270 */
[----:B------:R-:W4:Y:S04]  /*64520*/  LDL.LU R20, [R1+0x19c8] ;  /* 0x0019c80001147983 */ /* 0x000f280000300800 */
[----:B-1----:R-:W4:Y:S01]  /*64530*/  LDL.LU R25, [R1+0xfc] ;  /* 0x0000fc0001197983 */ /* 0x002f220000300800 */
[----:B--2---:R-:W-:Y:S01]  /*64540*/  ISETP.GE.AND P2, PT, R5, c[0x0][0x17c], PT ;  /* 0x00005f0005007a0c */ /* 0x004fe20003f46270 */
[----:B------:R-:W-:-:S05]  /*64550*/  IMAD.WIDE R4, R0, 0x2, R28 ;  /* 0x0000000200047825 */ /* 0x000fca00078e021c */
[----:B------:R0:W-:Y:S01]  /*64560*/  @P3 STG.E.U16 [R4.64], R22 ;  /* 0x0000001604003986 */ /* 0x0001e2000c101504 */
[----:B---3--:R-:W-:-:S03]  /*64570*/  ISETP.GE.AND P3, PT, R18, c[0x0][0x17c], PT ;  /* 0x00005f0012007a0c */ /* 0x008fc60003f66270 */
[----:B------:R-:W2:Y:S01]  /*64580*/  LDL.LU R18, [R1+0x19cc] ;  /* 0x0019cc0001127983 */ /* 0x000ea20000300800 */
[----:B------:R-:W-:Y:S02]  /*64590*/  IADD3 R12, R0, c[0x0][0x198], RZ ;  /* 0x00006600000c7a10 */ /* 0x000fe40007ffe0ff */
[----:B------:R-:W-:Y:S02]  /*645a0*/  ISETP.LT.AND P6, PT, R21, c[0x0][0x178], !P0 ;  /* 0x00005e0015007a0c */ /* 0x000fe400047c1270 */
[----:B------:R-:W-:Y:S02]  /*645b0*/  ISETP.LT.AND P0, PT, R27, c[0x0][0x178], !P0 ;  /* 0x00005e001b007a0c */ /* 0x000fe40004701270 */
[C---:B------:R-:W-:Y:S01]  /*645c0*/  IADD3 R6, R12.reuse, c[0x0][0x198], RZ ;  /* 0x000066000c067a10 */ /* 0x040fe20007ffe0ff */
[----:B------:R-:W-:Y:S01]  /*645d0*/  IMAD.WIDE R8, R12, 0x2, R2 ;  /* 0x000000020c087825 */ /* 0x000fe200078e0202 */
[----:B------:R-:W-:Y:S02]  /*645e0*/  PRMT R0, R22, 0x7632, R0 ;  /* 0x0000763216007816 */ /* 0x000fe40000000000 */
[----:B0-----:R-:W3:Y:S01]  /*645f0*/  LDL.LU R22, [R1+0x3c] ;  /* 0x00003c0001167983 */ /* 0x001ee20000300800 */
[----:B------:R-:W-:-:S04]  /*64600*/  IMAD.WIDE R12, R12, 0x2, R28 ;  /* 0x000000020c0c7825 */ /* 0x000fc800078e021c */
[C---:B------:R-:W-:Y:S01]  /*64610*/  IMAD.WIDE R16, R6.reuse, 0x2, R2 ;  /* 0x0000000206107825 */ /* 0x040fe200078e0202 */
[----:B------:R0:W-:Y:S03]  /*64620*/  @P5 STG.E.U16 [R8.64], R10 ;  /* 0x0000000a08005986 */ /* 0x0001e6000c101504 */
[----:B------:R-:W-:Y:S01]  /*64630*/  IMAD.WIDE R4, R6, 0x2, R28 ;  /* 0x0000000206047825 */ /* 0x000fe200078e021c */
[----:B------:R-:W-:Y:S01]  /*64640*/  @P4 STG.E.U16 [R12.64], R0 ;  /* 0x000000000c004986 */ /* 0x000fe2000c101504 */
[----:B------:R-:W-:Y:S02]  /*64650*/  ISETP.LT.AND P5, PT, R21, c[0x0][0x178], !P2 ;  /* 0x00005e0015007a0c */ /* 0x000fe400057a1270 */
[----:B------:R-:W-:Y:S01]  /*64660*/  ISETP.LT.AND P4, PT, R27, c[0x0][0x178], !P2 ;  /* 0x00005e001b007a0c */ /* 0x000fe20005781270 */
[----:B------:R1:W-:Y:S01]  /*64670*/  @P6 STG.E.U16 [R16.64], R24 ;  /* 0x0000001810006986 */ /* 0x0003e2000c101504 */
[----:B0-----:R-:W-:-:S03]  /*64680*/  PRMT R10, R24, 0x7632, R10 ;  /* 0x00007632180a7816 */ /* 0x001fc6000000000a */
[----:B------:R0:W-:Y:S01]  /*64690*/  @P0 STG.E.U16 [R4.64], R26 ;  /* 0x0000001a04000986 */ /* 0x0001e2000c101504 */
[----:B----4-:R-:W-:-:S03]  /*646a0*/  ISETP.GE.AND P2, PT, R20, c[0x0][0x17c], PT ;  /* 0x00005f0014007a0c */ /* 0x010fc60003f46270 */
[----:B------:R-:W4:Y:S04]  /*646b0*/  LDL.LU R20, [R1+0x19d0] ;  /* 0x0019d00001147983 */ /* 0x000f280000300800 */
[----:B-1----:R-:W4:Y:S01]  /*646c0*/  LDL.LU R24, [R1+0x10c] ;  /* 0x00010c0001187983 */ /* 0x002f220000300800 */
[----:B--2---:R-:W-:-:S03]  /*646d0*/  ISETP.GE.AND P0, PT, R18, c[0x0][0x17c], PT ;  /* 0x00005f0012007a0c */ /* 0x004fc60003f06270 */
[----:B------:R-:W2:Y:S01]  /*646e0*/  LDL.LU R18, [R1+0x19d4] ;  /* 0x0019d40001127983 */ /* 0x000ea20000300800 */
[----:B------:R-:W-:Y:S02]  /*646f0*/  IADD3 R12, R6, c[0x0][0x198], RZ ;  /* 0x00006600060c7a10 */ /* 0x000fe40007ffe0ff */
[----:B------:R-:W-:Y:S02]  /*64700*/  ISETP.LT.AND P6, PT, R21, c[0x0][0x178], !P1 ;  /* 0x00005e0015007a0c */ /* 0x000fe40004fc1270 */
[----:B------:R-:W-:Y:S02]  /*64710*/  ISETP.LT.AND P1, PT, R27, c[0x0][0x178], !P1 ;  /* 0x00005e001b007a0c */ /* 0x000fe40004f21270 */
[C---:B------:R-:W-:Y:S01]  /*64720*/  IADD3 R0, R12.reuse, c[0x0][0x198], RZ ;  /* 0x000066000c007a10 */ /* 0x040fe20007ffe0ff */
[----:B------:R-:W-:Y:S01]  /*64730*/  IMAD.WIDE R8, R12, 0x2, R2 ;  /* 0x000000020c087825 */ /* 0x000fe200078e0202 */
[----:B------:R-:W-:-:S03]  /*64740*/  PRMT R6, R26, 0x7632, R6 ;  /* 0x000076321a067816 */ /* 0x000fc60000000006 */
[----:B------:R-:W-:Y:S01]  /*64750*/  IMAD.WIDE R12, R12, 0x2, R28 ;  /* 0x000000020c0c7825 */ /* 0x000fe200078e021c */
[----:B------:R1:W-:Y:S03]  /*64760*/  @P5 STG.E.U16 [R8.64], R10 ;  /* 0x0000000a08005986 */ /* 0x0003e6000c101504 */
[C---:B------:R-:W-:Y:S01]  /*64770*/  IMAD.WIDE R16, R0.reuse, 0x2, R2 ;  /* 0x0000000200107825 */ /* 0x040fe200078e0202 */
[----:B------:R3:W-:Y:S03]  /*64780*/  @P4 STG.E.U16 [R12.64], R6 ;  /* 0x000000060c004986 */ /* 0x0007e6000c101504 */
[----:B0-----:R-:W-:Y:S01]  /*64790*/  IMAD.WIDE R4, R0, 0x2, R28 ;  /* 0x0000000200047825 */ /* 0x001fe200078e021c */
[----:B------:R-:W-:Y:S01]  /*647a0*/  ISETP.LT.AND P5, PT, R21, c[0x0][0x178], !P3 ;  /* 0x00005e0015007a0c */ /* 0x000fe20005fa1270 */
[----:B------:R0:W-:Y:S01]  /*647b0*/  @P6 STG.E.U16 [R16.64], R25 ;  /* 0x0000001910006986 */ /* 0x0001e2000c101504 */
[----:B------:R-:W-:-:S02]  /*647c0*/  ISETP.LT.AND P4, PT, R27, c[0x0][0x178], !P3 ;  /* 0x00005e001b007a0c */ /* 0x000fc40005f81270 */
[----:B-1----:R-:W-:Y:S01]  /*647d0*/  PRMT R10, R25, 0x7632, R10 ;  /* 0x00007632190a7816 */ /* 0x002fe2000000000a */
[----:B---3--:R1:W-:Y:S01]  /*647e0*/  @P1 STG.E.U16 [R4.64], R22 ;  /* 0x0000001604001986 */ /* 0x0083e2000c101504 */
[----:B------:R-:W-:Y:S02]  /*647f0*/  IADD3 R12, R0, c[0x0][0x198], RZ ;  /* 0x00006600000c7a10 */ /* 0x000fe40007ffe0ff */
[----:B------:R-:W-:Y:S02]  /*64800*/  PRMT R0, R22, 0x7632, R0 ;  /* 0x0000763216007816 */ /* 0x000fe40000000000 */
[----:B----4-:R-:W-:Y:S02]  /*64810*/  ISETP.GE.AND P3, PT, R20, c[0x0][0x17c], PT ;  /* 0x00005f0014007a0c */ /* 0x010fe40003f66270 */
[----:B------:R-:W3:Y:S04]  /*64820*/  LDL.LU R20, [R1+0x19d8] ;  /* 0x0019d80001147983 */ /* 0x000ee80000300800 */
[----:B0-----:R-:W4:Y:S01]  /*64830*/  LDL.LU R25, [R1+0x11c] ;  /* 0x00011c0001197983 */ /* 0x001f220000300800 */
[----:B--2---:R-:W-:-:S03]  /*64840*/  ISETP.GE.AND P1, PT, R18, c[0x0][0x17c], PT ;  /* 0x00005f0012007a0c */ /* 0x004fc60003f26270 */
[----:B------:R-:W2:Y:S04]  /*64850*/  LDL.LU R18, [R1+0x19e0] ;  /* 0x0019e00001127983 */ /* 0x000ea80000300800 */
[----:B-1----:R-:W2:Y:S01]  /*64860*/  LDL.LU R22, [R1+0x19dc] ;  /* 0x0019dc0001167983 */ /* 0x002ea20000300800 */
[----:B------:R-:W-:Y:S02]  /*64870*/  ISETP.LT.AND P6, PT, R21, c[0x0][0x178], !P2 ;  /* 0x00005e0015007a0c */ /* 0x000fe400057c1270 */
[C---:B------:R-:W-:Y:S01]  /*64880*/  IADD3 R6, R12.reuse, c[0x0][0x198], RZ ;  /* 0x000066000c067a10 */ /* 0x040fe20007ffe0ff */
[----:B------:R-:W-:-:S04]  /*64890*/  IMAD.WIDE R8, R12, 0x2, R2 ;  /* 0x000000020c087825 */ /* 0x000fc800078e0202 */
[----:B------:R-:W-:Y:S01]  /*648a0*/  IMAD.WIDE R12, R12, 0x2, R28 ;  /* 0x000000020c0c7825 */ /* 0x000fe200078e021c */
[----:B------:R0:W-:Y:S03]  /*648b0*/  @P5 STG.E.U16 [R8.64], R10 ;  /* 0x0000000a08005986 */ /* 0x0001e6000c101504 */
[C---:B------:R-:W-:Y:S01]  /*648c0*/  IMAD.WIDE R16, R6.reuse, 0x2, R2 ;  /* 0x0000000206107825 */ /* 0x040fe200078e0202 */
[----:B------:R-:W-:Y:S01]  /*648d0*/  ISETP.LT.AND P2, PT, R27, c[0x0][0x178], !P2 ;  /* 0x00005e001b007a0c */ /* 0x000fe20005741270 */
[----:B------:R1:W-:Y:S01]  /*648e0*/  @P4 STG.E.U16 [R12.64], R0 ;  /* 0x000000000c004986 */ /* 0x0003e2000c101504 */
[----:B------:R-:W-:Y:S02]  /*648f0*/  ISETP.LT.AND P5, PT, R21, c[0x0][0x178], !P0 ;  /* 0x00005e0015007a0c */ /* 0x000fe400047a1270 */
[----:B------:R-:W-:Y:S01]  /*64900*/  ISETP.LT.AND P4, PT, R27, c[0x0][0x178], !P0 ;  /* 0x00005e001b007a0c */ /* 0x000fe20004781270 */
[----:B------:R1:W-:Y:S01]  /*64910*/  @P6 STG.E.U16 [R16.64], R24 ;  /* 0x0000001810006986 */ /* 0x0003e2000c101504 */
[----:B------:R-:W-:Y:S01]  /*64920*/  ISETP.LT.AND P6, PT, R21, c[0x0][0x178], !P3 ;  /* 0x00005e0015007a0c */ /* 0x000fe20005fc1270 */
[----:B------:R-:W-:Y:S01]  /*64930*/  IMAD.WIDE R4, R6, 0x2, R28 ;  /* 0x0000000206047825 */ /* 0x000fe200078e021c */
[----:B0-----:R-:W-:-:S02]  /*64940*/  PRMT R10, R24, 0x7632, R10 ;  /* 0x00007632180a7816 */ /* 0x001fc4000000000a */
[----:B-1----:R-:W-:-:S04]  /*64950*/  IADD3 R12, R6, c[0x0][0x198], RZ ;  /* 0x00006600060c7a10 */ /* 0x002fc80007ffe0ff */
[C---:B------:R-:W-:Y:S01]  /*64960*/  IADD3 R0, R12.reuse, c[0x0][0x198], RZ ;  /* 0x000066000c007a10 */ /* 0x040fe20007ffe0ff */
[----:B------:R-:W2:Y:S01]  /*64970*/  LDL.LU R24, [R1+0x13c] ;  /* 0x00013c0001187983 */ /* 0x000ea20000300800 */
[----:B------:R-:W-:Y:S01]  /*64980*/  IMAD.WIDE R8, R12, 0x2, R2 ;  /* 0x000000020c087825 */ /* 0x000fe200078e0202 */
[----:B------:R-:W-:-:S03]  /*64990*/  PRMT R6, R7, 0x7632, R6 ;  /* 0x0000763207067816 */ /* 0x000fc60000000006 */
[----:B------:R-:W-:Y:S01]  /*649a0*/  IMAD.WIDE R12, R12, 0x2, R28 ;  /* 0x000000020c0c7825 */ /* 0x000fe200078e021c */
[----:B------:R-:W-:Y:S03]  /*649b0*/  @P2 STG.E.U16 [R4.64], R7 ;  /* 0x0000000704002986 */ /* 0x000fe6000c101504 */
[----:B------:R-:W-:Y:S01]  /*649c0*/  IMAD.WIDE R16, R0, 0x2, R2 ;  /* 0x0000000200107825 */ /* 0x000fe200078e0202 */
[----:B------:R-:W-:Y:S01]  /*649d0*/  @P5 STG.E.U16 [R8.64], R10 ;  /* 0x0000000a08005986 */ /* 0x000fe2000c101504 */
[----:B------:R-:W-:-:S03]  /*649e0*/  ISETP.LT.AND P5, PT, R21, c[0x0][0x178], !P1 ;  /* 0x00005e0015007a0c */ /* 0x000fc60004fa1270 */
[----:B------:R-:W-:Y:S01]  /*649f0*/  @P4 STG.E.U16 [R12.64], R6 ;  /* 0x000000060c004986 */ /* 0x000fe2000c101504 */
[----:B------:R-:W-:Y:S02]  /*64a00*/  ISETP.LT.AND P4, PT, R27, c[0x0][0x178], !P1 ;  /* 0x00005e001b007a0c */ /* 0x000fe40004f81270 */
[----:B---3--:R-:W-:Y:S02]  /*64a10*/  ISETP.GE.AND P0, PT, R20, c[0x0][0x17c], PT ;  /* 0x00005f0014007a0c */ /* 0x008fe40003f06270 */
[----:B------:R-:W3:Y:S04]  /*64a20*/  LDL.LU R20, [R1+0x19e8] ;  /* 0x0019e80001147983 */ /* 0x000ee80000300800 */
[----:B----4-:R0:W-:Y:S01]  /*64a30*/  @P6 STG.E.U16 [R16.64], R25 ;  /* 0x0000001910006986 */ /* 0x0101e2000c101504 */
[----:B--2---:R-:W-:-:S03]  /*64a40*/  ISETP.GE.AND P2, PT, R18, c[0x0][0x17c], PT ;  /* 0x00005f0012007a0c */ /* 0x004fc60003f46270 */
[----:B------:R-:W2:Y:S01]  /*64a50*/  LDL.LU R18, [R1+0x19e4] ;  /* 0x0019e40001127983 */ /* 0x000ea20000300800 */
[----:B------:R-:W-:-:S03]  /*64a60*/  ISETP.GE.AND P1, PT, R22, c[0x0][0x17c], PT ;  /* 0x00005f0016007a0c */ /* 0x000fc60003f26270 */
[----:B0-----:R-:W4:Y:S04]  /*64a70*/  LDL.LU R17, [R1+0x19f0] ;  /* 0x0019f00001117983 */ /* 0x001f280000300800 */
[----:B------:R-:W4:Y:S04]  /*64a80*/  LDL.LU R26, [R1+0x15c] ;  /* 0x00015c00011a7983 */ /* 0x000f280000300800 */
[----:B------:R-:W4:Y:S04]  /*64a90*/  LDL.LU R22, [R1+0x2c] ;  /* 0x00002c0001167983 */ /* 0x000f280000300800 */
[----:B------:R-:W4:Y:S01]  /*64aa0*/  LDL.LU R16, [R1+0x19ec] ;  /* 0x0019ec0001107983 */ /* 0x000f220000300800 */
[----:B------:R-:W-:-:S02]  /*64ab0*/  ISETP.LT.AND P3, PT, R27, c[0x0][0x178], !P3 ;  /* 0x00005e001b007a0c */ /* 0x000fc40005f61270 */
[C---:B------:R-:W-:Y:S02]  /*64ac0*/  IADD3 R8, R0.reuse, c[0x0][0x198], RZ ;  /* 0x0000660000087a10 */ /* 0x040fe40007ffe0ff */
[----:B------:R-:W-:Y:S01]  /*64ad0*/  ISETP.LT.AND P6, PT, R21, c[0x0][0x178], !P0 ;  /* 0x00005e0015007a0c */ /* 0x000fe200047c1270 */
[----:B------:R-:W-:Y:S01]  /*64ae0*/  IMAD.WIDE R4, R0, 0x2, R28 ;  /* 0x0000000200047825 */ /* 0x000fe200078e021c */
[----:B------:R-:W-:Y:S02]  /*64af0*/  PRMT R14, R25, 0x7632, R14 ;  /* 0x00007632190e7816 */ /* 0x000fe4000000000e */
[C---:B------:R-:W-:Y:S01]  /*64b00*/  IADD3 R10, R8.reuse, c[0x0][0x198], RZ ;  /* 0x00006600080a7a10 */ /* 0x040fe20007ffe0ff */
[----:B------:R-:W-:Y:S01]  /*64b10*/  IMAD.WIDE R6, R8, 0x2, R2 ;  /* 0x0000000208067825 */ /* 0x000fe200078e0202 */
[----:B------:R-:W-:-:S03]  /*64b20*/  PRMT R0, R11, 0x7632, R0 ;  /* 0x000076320b007816 */ /* 0x000fc60000000000 */
[----:B------:R-:W-:Y:S01]  /*64b30*/  IMAD.WIDE R8, R8, 0x2, R28 ;  /* 0x0000000208087825 */ /* 0x000fe200078e021c */
[----:B------:R0:W-:Y:S01]  /*64b40*/  @P3 STG.E.U16 [R4.64], R11 ;  /* 0x0000000b04003986 */ /* 0x0001e2000c101504 */
[----:B------:R-:W-:Y:S02]  /*64b50*/  ISETP.LT.AND P0, PT, R27, c[0x0][0x178], !P0 ;  /* 0x00005e001b007a0c */ /* 0x000fe40004701270 */
[----:B------:R-:W-:Y:S01]  /*64b60*/  IMAD.WIDE R12, R10, 0x2, R2 ;  /* 0x000000020a0c7825 */ /* 0x000fe200078e0202 */
[----:B------:R-:W-:Y:S01]  /*64b70*/  @P5 STG.E.U16 [R6.64], R14 ;  /* 0x0000000e06005986 */ /* 0x000fe2000c101504 */
[----:B------:R-:W-:-:S03]  /*64b80*/  ISETP.LT.AND P5, PT, R21, c[0x0][0x178], !P2 ;  /* 0x00005e0015007a0c */ /* 0x000fc600057a1270 */
[----:B------:R1:W-:Y:S01]  /*64b90*/  @P4 STG.E.U16 [R8.64], R0 ;  /* 0x0000000008004986 */ /* 0x0003e2000c101504 */
[----:B------:R-:W-:-:S03]  /*64ba0*/  ISETP.LT.AND P4, PT, R27, c[0x0][0x178], !P2 ;  /* 0x00005e001b007a0c */ /* 0x000fc60005781270 */
[----:B------:R1:W-:Y:S01]  /*64bb0*/  @P6 STG.E.U16 [R12.64], R24 ;  /* 0x000000180c006986 */ /* 0x0003e2000c101504 */
[C---:B0-----:R-:W-:Y:S01]  /*64bc0*/  IMAD.WIDE R4, R10.reuse, 0x2, R28 ;  /* 0x000000020a047825 */ /* 0x041fe200078e021c */
[----:B-1----:R-:W-:Y:S02]  /*64bd0*/  IADD3 R8, R10, c[0x0][0x198], RZ ;  /* 0x000066000a087a10 */ /* 0x002fe40007ffe0ff */
[----:B------:R-:W-:Y:S02]  /*64be0*/  PRMT R12, R24, 0x7632, R12 ;  /* 0x00007632180c7816 */ /* 0x000fe4000000000c */
[----:B------:R-:W4:Y:S01]  /*64bf0*/  LDL.LU R24, [R1+0x16c] ;  /* 0x00016c0001187983 */ /* 0x000f220000300800 */
[C---:B------:R-:W-:Y:S01]  /*64c00*/  IADD3 R0, R8.reuse, c[0x0][0x198], RZ ;  /* 0x0000660008007a10 */ /* 0x040fe20007ffe0ff */
[----:B------:R-:W-:Y:S01]  /*64c10*/  IMAD.WIDE R6, R8, 0x2, R2 ;  /* 0x0000000208067825 */ /* 0x000fe200078e0202 */
[----:B------:R-:W-:-:S03]  /*64c20*/  PRMT R13, R15, 0x7632, R13 ;  /* 0x000076320f0d7816 */ /* 0x000fc6000000000d */
[----:B------:R-:W-:Y:S01]  /*64c30*/  IMAD.WIDE R8, R8, 0x2, R28 ;  /* 0x0000000208087825 */ /* 0x000fe200078e021c */
[----:B------:R0:W-:Y:S04]  /*64c40*/  @P0 STG.E.U16 [R4.64], R15 ;  /* 0x0000000f04000986 */ /* 0x0001e8000c101504 */
[----:B------:R1:W-:Y:S04]  /*64c50*/  @P5 STG.E.U16 [R6.64], R12 ;  /* 0x0000000c06005986 */ /* 0x0003e8000c101504 */
[----:B------:R0:W-:Y:S01]  /*64c60*/  @P4 STG.E.U16 [R8.64], R13 ;  /* 0x0000000d08004986 */ /* 0x0001e2000c101504 */
[----:B---3--:R-:W-:-:S03]  /*64c70*/  ISETP.GE.AND P3, PT, R20, c[0x0][0x17c], PT ;  /* 0x00005f0014007a0c */ /* 0x008fc60003f66270 */
[----:B------:R-:W3:Y:S01]  /*64c80*/  LDL.LU R20, [R1+0x19fc] ;  /* 0x0019fc0001147983 */ /* 0x000ee20000300800 */
[----:B------:R-:W-:Y:S02]  /*64c90*/  ISETP.LT.AND P5, PT, R21, c[0x0][0x178], !P3 ;  /* 0x00005e0015007a0c */ /* 0x000fe40005fa1270 */
[----:B------:R-:W-:Y:S02]  /*64ca0*/  ISETP.LT.AND P4, PT, R27, c[0x0][0x178], !P3 ;  /* 0x00005e001b007a0c */ /* 0x000fe40005f81270 */
[----:B--2---:R-:W-:Y:S02]  /*64cb0*/  ISETP.GE.AND P2, PT, R18, c[0x0][0x17c], PT ;  /* 0x00005f0012007a0c */ /* 0x004fe40003f46270 */
[----:B------:R-:W2:Y:S04]  /*64cc0*/  LDL.LU R18, [R1+0x19f8] ;  /* 0x0019f80001127983 */ /* 0x000ea80000300800 */
[----:B------:R-:W2:Y:S01]  /*64cd0*/  LDL.LU R25, [R1+0x14c] ;  /* 0x00014c0001197983 */ /* 0x000ea20000300800 */
[----:B----4-:R-:W-:-:S03]  /*64ce0*/  ISETP.GE.AND P3, PT, R16, c[0x0][0x17c], PT ;  /* 0x00005f0010007a0c */ /* 0x010fc60003f66270 */
[----:B------:R-:W4:Y:S01]  /*64cf0*/  LDL.LU R16, [R1+0x19f4] ;  /* 0x0019f40001107983 */ /* 0x000f220000300800 */
[----:B------:R-:W-:Y:S01]  /*64d00*/  ISETP.LT.AND P6, PT, R21, c[0x0][0x178], !P1 ;  /* 0x00005e0015007a0c */ /* 0x000fe20004fc1270 */
[C---:B------:R-:W-:Y:S01]  /*64d10*/  IMAD.WIDE R10, R0.reuse, 0x2, R2 ;  /* 0x00000002000a7825 */ /* 0x040fe200078e0202 */
[----:B------:R-:W-:Y:S02]  /*64d20*/  ISETP.LT.AND P1, PT, R27, c[0x0][0x178], !P1 ;  /* 0x00005e001b007a0c */ /* 0x000fe40004f21270 */
[----:B------:R-:W-:Y:S02]  /*64d30*/  ISETP.GE.AND P0, PT, R17, c[0x0][0x17c], PT ;  /* 0x00005f0011007a0c */ /* 0x000fe40003f06270 */
[C---:B------:R-:W-:Y:S01]  /*64d40*/  IADD3 R17, R0.reuse, c[0x0][0x198], RZ ;  /* 0x0000660000117a10 */ /* 0x040fe20007ffe0ff */
[----:B0-----:R-:W-:-:S06]  /*64d50*/  IMAD.WIDE R4, R0, 0x2, R28 ;  /* 0x0000000200047825 */ /* 0x001fcc00078e021c */
[----:B------:R0:W-:Y:S01]  /*64d60*/  @P6 STG.E.U16 [R10.64], R26 ;  /* 0x0000001a0a006986 */ /* 0x0001e2000c101504 */
[----:B------:R-:W-:Y:S02]  /*64d70*/  ISETP.LT.AND P6, PT, R21, c[0x0][0x178], !P2 ;  /* 0x00005e0015007a0c */ /* 0x000fe400057c1270 */
[C---:B------:R-:W-:Y:S01]  /*64d80*/  IADD3 R15, R17.reuse, c[0x0][0x198], RZ ;  /* 0x00006600110f7a10 */ /* 0x040fe20007ffe0ff */
[C---:B-1----:R-:W-:Y:S01]  /*64d90*/  IMAD.WIDE R6, R17.reuse, 0x2, R2 ;  /* 0x0000000211067825 */ /* 0x042fe200078e0202 */
[----:B------:R-:W-:Y:S02]  /*64da0*/  PRMT R14, R26, 0x7632, R14 ;  /* 0x000076321a0e7816 */ /* 0x000fe4000000000e */
[----:B------:R-:W-:Y:S01]  /*64db0*/  PRMT R0, R22, 0x7632, R0 ;  /* 0x0000763216007816 */ /* 0x000fe20000000000 */
[----:B------:R-:W-:Y:S01]  /*64dc0*/  IMAD.WIDE R8, R17, 0x2, R28 ;  /* 0x0000000211087825 */ /* 0x000fe200078e021c */
[----:B------:R1:W-:Y:S01]  /*64dd0*/  @P1 STG.E.U16 [R4.64], R22 ;  /* 0x0000001604001986 */ /* 0x0003e2000c101504 */
[----:B------:R-:W-:-:S02]  /*64de0*/  ISETP.LT.AND P2, PT, R27, c[0x0][0x178], !P2 ;  /* 0x00005e001b007a0c */ /* 0x000fc40005741270 */
[----:B0-----:R-:W-:Y:S01]  /*64df0*/  IMAD.WIDE R10, R15, 0x2, R2 ;  /* 0x000000020f0a7825 */ /* 0x001fe200078e0202 */
[----:B------:R-:W-:Y:S01]  /*64e00*/  @P5 STG.E.U16 [R6.64], R14 ;  /* 0x0000000e06005986 */ /* 0x000fe2000c101504 */
[----:B------:R-:W-:Y:S02]  /*64e10*/  ISETP.LT.AND P5, PT, R21, c[0x0][0x178], !P0 ;  /* 0x00005e0015007a0c */ /* 0x000fe400047a1270 */
[----:B------:R-:W-:Y:S01]  /*64e20*/  IADD3 R13, R15, c[0x0][0x198], RZ ;  /* 0x000066000f0d7a10 */ /* 0x000fe20007ffe0ff */
[----:B------:R0:W-:Y:S01]  /*64e30*/  @P4 STG.E.U16 [R8.64], R0 ;  /* 0x0000000008004986 */ /* 0x0001e2000c101504 */
[----:B------:R-:W-:Y:S02]  /*64e40*/  ISETP.LT.AND P4, PT, R27, c[0x0][0x178], !P0 ;  /* 0x00005e001b007a0c */ /* 0x000fe40004781270 */
[----:B------:R-:W-:Y:S01]  /*64e50*/  IADD3 R17, R13, c[0x0][0x198], RZ ;  /* 0x000066000d117a10 */ /* 0x000fe20007ffe0ff */
[----:B------:R0:W-:Y:S01]  /*64e60*/  @P6 STG.E.U16 [R10.64], R24 ;  /* 0x000000180a006986 */ /* 0x0001e2000c101504 */
[----:B------:R-:W-:Y:S01]  /*64e70*/  ISETP.LT.AND P6, PT, R21, c[0x0][0x178], !P3 ;  /* 0x00005e0015007a0c */ /* 0x000fe20005fc1270 */
[----:B-1----:R-:W-:Y:S01]  /*64e80*/  IMAD.WIDE R4, R15, 0x2, R28 ;  /* 0x000000020f047825 */ /* 0x002fe200078e021c */
[----:B------:R-:W-:-:S02]  /*64e90*/  PRMT R12, R24, 0x7632, R12 ;  /* 0x00007632180c7816 */ /* 0x000fc4000000000c */
[----:B0-----:R-:W-:Y:S01]  /*64ea0*/  PRMT R0, R19, 0x7632, R0 ;  /* 0x0000763213007816 */ /* 0x001fe20000000000 */
[C---:B------:R-:W-:Y:S01]  /*64eb0*/  IMAD.WIDE R6, R13.reuse, 0x2, R2 ;  /* 0x000000020d067825 */ /* 0x040fe200078e0202 */
[----:B------:R0:W-:Y:S03]  /*64ec0*/  @P2 STG.E.U16 [R4.64], R19 ;  /* 0x0000001304002986 */ /* 0x0001e6000c101504 */
[----:B------:R-:W-:Y:S01]  /*64ed0*/  IMAD.WIDE R8, R13, 0x2, R28 ;  /* 0x000000020d087825 */ /* 0x000fe200078e021c */
[----:B------:R1:W-:Y:S03]  /*64ee0*/  @P5 STG.E.U16 [R6.64], R12 ;  /* 0x0000000c06005986 */ /* 0x0003e6000c101504 */
[----:B------:R-:W-:Y:S01]  /*64ef0*/  IMAD.WIDE R10, R17, 0x2, R2 ;  /* 0x00000002110a7825 */ /* 0x000fe200078e0202 */
[----:B------:R-:W4:Y:S01]  /*64f00*/  LDL.LU R24, [R1+0x12c] ;  /* 0x00012c0001187983 */ /* 0x000f220000300800 */
[----:B------:R-:W-:-:S03]  /*64f10*/  ISETP.LT.AND P3, PT, R27, c[0x0][0x178], !P3 ;  /* 0x00005e001b007a0c */ /* 0x000fc60005f61270 */
[----:B------:R0:W-:Y:S01]  /*64f20*/  @P4 STG.E.U16 [R8.64], R0 ;  /* 0x0000000008004986 */ /* 0x0001e2000c101504 */
[----:B---3--:R-:W-:Y:S02]  /*64f30*/  ISETP.GE.AND P1, PT, R20, c[0x0][0x17c], PT ;  /* 0x00005f0014007a0c */ /* 0x008fe40003f26270 */
[----:B--2---:R-:W-:Y:S01]  /*64f40*/  ISETP.GE.AND P0, PT, R18, c[0x0][0x17c], PT ;  /* 0x00005f0012007a0c */ /* 0x004fe20003f06270 */
[----:B------:R2:W-:Y:S01]  /*64f50*/  @P6 STG.E.U16 [R10.64], R25 ;  /* 0x000000190a006986 */ /* 0x0005e2000c101504 */
[C---:B------:R-:W-:Y:S02]  /*64f60*/  ISETP.LT.AND P6, PT, R21.reuse, c[0x0][0x178], !P1 ;  /* 0x00005e0015007a0c */ /* 0x040fe40004fc1270 */
[----:B------:R-:W-:Y:S02]  /*64f70*/  ISETP.LT.AND P5, PT, R21, c[0x0][0x178], !P0 ;  /* 0x00005e0015007a0c */ /* 0x000fe400047a1270 */
[C---:B------:R-:W-:Y:S02]  /*64f80*/  ISETP.LT.AND P1, PT, R27.reuse, c[0x0][0x178], !P1 ;  /* 0x00005e001b007a0c */ /* 0x040fe40004f21270 */
[----:B------:R-:W-:-:S02]  /*64f90*/  ISETP.LT.AND P0, PT, R27, c[0x0][0x178], !P0 ;  /* 0x00005e001b007a0c */ /* 0x000fc40004701270 */
[----:B----4-:R-:W-:-:S04]  /*64fa0*/  ISETP.GE.AND P2, PT, R16, c[0x0][0x17c], PT ;  /* 0x00005f0010007a0c */ /* 0x010fc80003f46270 */
[----:B------:R-:W-:Y:S02]  /*64fb0*/  ISETP.LT.AND P4, PT, R21, c[0x0][0x178], !P2 ;  /* 0x00005e0015007a0c */ /* 0x000fe40005781270 */
[----:B------:R-:W-:Y:S02]  /*64fc0*/  ISETP.LT.AND P2, PT, R27, c[0x0][0x178], !P2 ;  /* 0x00005e001b007a0c */ /* 0x000fe40005741270 */
[----:B------:R-:W3:Y:S01]  /*64fd0*/  LDL.LU R27, [R1+0x1a00] ;  /* 0x001a0000011b7983 */ /* 0x000ee20000300800 */
[C---:B------:R-:W-:Y:S01]  /*64fe0*/  IADD3 R13, R17.reuse, c[0x0][0x198], RZ ;  /* 0x00006600110d7a10 */ /* 0x040fe20007ffe0ff */
[----:B0-----:R-:W-:-:S03]  /*64ff0*/  IMAD.WIDE R4, R17, 0x2, R28 ;  /* 0x0000000211047825 */ /* 0x001fc600078e021c */
[C---:B------:R-:W-:Y:S01]  /*65000*/  IADD3 R15, R13.reuse, c[0x0][0x198], RZ ;  /* 0x000066000d0f7a10 */ /* 0x040fe20007ffe0ff */
[----:B-1----:R-:W-:Y:S01]  /*65010*/  IMAD.WIDE R6, R13, 0x2, R2 ;  /* 0x000000020d067825 */ /* 0x002fe200078e0202 */
[----:B------:R-:W-:Y:S02]  /*65020*/  PRMT R0, R25, 0x7632, R0 ;  /* 0x0000763219007816 */ /* 0x000fe40000000000 */
[----:B------:R-:W-:Y:S01]  /*65030*/  IADD3 R17, R15, c[0x0][0x198], RZ ;  /* 0x000066000f117a10 */ /* 0x000fe20007ffe0ff */
[----:B------:R-:W-:Y:S01]  /*65040*/  IMAD.WIDE R8, R13, 0x2, R28 ;  /* 0x000000020d087825 */ /* 0x000fe200078e021c */
[----:B------:R-:W-:Y:S01]  /*65050*/  PRMT R14, R23, 0x7632, R14 ;  /* 0x00007632170e7816 */ /* 0x000fe2000000000e */
[----:B------:R0:W-:Y:S02]  /*65060*/  @P3 STG.E.U16 [R4.64], R23 ;  /* 0x0000001704003986 */ /* 0x0001e4000c101504 */
[C---:B--2---:R-:W-:Y:S02]  /*65070*/  IMAD.WIDE R10, R15.reuse, 0x2, R2 ;  /* 0x000000020f0a7825 */ /* 0x044fe400078e0202 */
[----:B------:R1:W-:Y:S02]  /*65080*/  @P6 STG.E.U16 [R6.64], R0 ;  /* 0x0000000006006986 */ /* 0x0003e4000c101504 */
[----:B------:R-:W-:-:S02]  /*65090*/  IMAD.WIDE R12, R15, 0x2, R28 ;  /* 0x000000020f0c7825 */ /* 0x000fc400078e021c */
[----:B------:R1:W-:Y:S02]  /*650a0*/  @P1 STG.E.U16 [R8.64], R14 ;  /* 0x0000000e08001986 */ /* 0x0003e4000c101504 */
[----:B------:R-:W-:-:S04]  /*650b0*/  IMAD.WIDE R2, R17, 0x2, R2 ;  /* 0x0000000211027825 */ /* 0x000fc800078e0202 */
[----:B------:R-:W-:Y:S01]  /*650c0*/  IMAD.WIDE R28, R17, 0x2, R28 ;  /* 0x00000002111c7825 */ /* 0x000fe200078e021c */
[----:B0-----:R-:W-:Y:S01]  /*650d0*/  PRMT R5, R24, 0x7632, R5 ;  /* 0x0000763218057816 */ /* 0x001fe20000000005 */
[----:B------:R1:W-:Y:S04]  /*650e0*/  @P5 STG.E.U16 [R10.64], R24 ;  /* 0x000000180a005986 */ /* 0x0003e8000c101504 */
[----:B---3--:R1:W-:Y:S04]  /*650f0*/  @P0 STG.E.U16 [R12.64], R27 ;  /* 0x0000001b0c000986 */ /* 0x0083e8000c101504 */
[----:B------:R1:W-:Y:S01]  /*65100*/  @P4 STG.E.U16 [R2.64], R5 ;  /* 0x0000000502004986 */ /* 0x0003e2000c101504 */
[----:B------:R-:W-:Y:S05]  /*65110*/  @!P2 EXIT ;  /* 0x000000000000a94d */ /* 0x000fea0003800000 */
[----:B-1----:R-:W-:-:S05]  /*65120*/  PRMT R14, R27, 0x7632, R14 ;  /* 0x000076321b0e7816 */ /* 0x002fca000000000e */
[----:B------:R-:W-:Y:S01]  /*65130*/  STG.E.U16 [R28.64], R14 ;  /* 0x0000000e1c007986 */ /* 0x000fe2000c101504 */
[----:B------:R-:W-:Y:S05]  /*65140*/  EXIT ;  /* 0x000000000000794d */ /* 0x000fea0003800000 */
.L_x_3:
[----:B------:R-:W-:-:S00]  /*65150*/  BRA `(.L_x_3) ;  /* 0xfffffff000007947 */ /* 0x000fc0000383ffff */
[----:B------:R-:W-:-:S00]  /*65160*/  NOP ;  /* 0x0000000000007918 */ /* 0x000fc00000000000 */
        /* <DEDUP_REMOVED lines=9> */
.L_x_4:


//--------------------- .nv.shared.matmul_kernel  --------------------------
	.section	.nv.shared.matmul_kernel,"aw",@nobits
	.sectionflags	@""
	.align	16
